	.target	sm_80

	.elftype	@"ET_EXEC"


//--------------------- .note.nv.tkinfo           --------------------------
	.section	.note.nv.tkinfo,"",@"SHT_NOTE"
	.sectionflags	@"SHF_NOTE_NV_TKINFO"
	.tkinfo
        /*0018*/ 	.word	0x00000002
        /*0030*/ 	.string	""
        /*0030*/ 	.string	"ptxas"
        /*0030*/ 	.string	"Cuda compilation tools, release 13.0, V13.0.88"
        /*0030*/ 	.string	"Build cuda_13.0.r13.0/compiler.36424714_0"
        /*0030*/ 	.string	"-v  -suppress-debug-info  -lineinfo  -arch sm_80 "



//--------------------- .note.nv.cuinfo           --------------------------
	.section	.note.nv.cuinfo,"",@"SHT_NOTE"
	.sectionflags	@"SHF_NOTE_NV_CUINFO"
        /*0018*/ 	.short	0x0002
        /*001a*/ 	.short	0x0050
        /*001c*/ 	.short	0x0082
	.zero		2


//--------------------- .nv.info                  --------------------------
	.section	.nv.info,"",@"SHT_CUDA_INFO"
	.align	4


	//----- nvinfo : EIATTR_REGCOUNT
	.align		4
        /*0000*/ 	.byte	0x04, 0x2f
        /*0002*/ 	.short	(.L_1 - .L_0)
	.align		4
.L_0:
        /*0004*/ 	.word	index@(matmul_kernel)
        /*0008*/ 	.word	0x00000040


	//----- nvinfo : EIATTR_FRAME_SIZE
	.align		4
.L_1:
        /*000c*/ 	.byte	0x04, 0x11
        /*000e*/ 	.short	(.L_3 - .L_2)
	.align		4
.L_2:
        /*0010*/ 	.word	index@(matmul_kernel)
        /*0014*/ 	.word	0x00003cc0


	//----- nvinfo : EIATTR_MIN_STACK_SIZE
	.align		4
.L_3:
        /*0018*/ 	.byte	0x04, 0x12
        /*001a*/ 	.short	(.L_5 - .L_4)
	.align		4
.L_4:
        /*001c*/ 	.word	index@(matmul_kernel)
        /*0020*/ 	.word	0x00003cc0
.L_5:


//--------------------- .nv.info.matmul_kernel    --------------------------
	.section	.nv.info.matmul_kernel,"",@"SHT_CUDA_INFO"
	.sectionflags	@""
	.align	4


	//----- nvinfo : EIATTR_CUDA_API_VERSION
	.align		4
        /*0000*/ 	.byte	0x04, 0x37
        /*0002*/ 	.short	(.L_7 - .L_6)
.L_6:
        /*0004*/ 	.word	0x00000082


	//----- nvinfo : EIATTR_SW2861232_WAR
	.align		4
.L_7:
        /*0008*/ 	.byte	0x01, 0x35
	.zero		2


	//----- nvinfo : EIATTR_PARAM_CBANK
	.align		4
        /*000c*/ 	.byte	0x04, 0x0a
        /*000e*/ 	.short	(.L_9 - .L_8)
	.align		4
.L_8:
        /*0010*/ 	.word	index@(.nv.constant0.matmul_kernel)
        /*0014*/ 	.short	0x0160
        /*0016*/ 	.short	0x0050


	//----- nvinfo : EIATTR_CBANK_PARAM_SIZE
	.align		4
.L_9:
        /*0018*/ 	.byte	0x03, 0x19
        /*001a*/ 	.short	0x0050


	//----- nvinfo : EIATTR_KPARAM_INFO
	.align		4
        /*001c*/ 	.byte	0x04, 0x17
        /*001e*/ 	.short	(.L_11 - .L_10)
.L_10:
        /*0020*/ 	.word	0x00000000
        /*0024*/ 	.short	0x000d
        /*0026*/ 	.short	0x0048
        /*0028*/ 	.byte	0x00, 0xf4, 0x21, 0x00


	//----- nvinfo : EIATTR_KPARAM_INFO
	.align		4
.L_11:
        /*002c*/ 	.byte	0x04, 0x17
        /*002e*/ 	.short	(.L_13 - .L_12)
.L_12:
        /*0030*/ 	.word	0x00000000
        /*0034*/ 	.short	0x000c
        /*0036*/ 	.short	0x0040
        /*0038*/ 	.byte	0x00, 0xf4, 0x21, 0x00


	//----- nvinfo : EIATTR_KPARAM_INFO
	.align		4
.L_13:
        /*003c*/ 	.byte	0x04, 0x17
        /*003e*/ 	.short	(.L_15 - .L_14)
.L_14:
        /*0040*/ 	.word	0x00000000
        /*0044*/ 	.short	0x000b
        /*0046*/ 	.short	0x0038
        /*0048*/ 	.byte	0x00, 0xf0, 0x11, 0x00


	//----- nvinfo : EIATTR_KPARAM_INFO
	.align		4
.L_15:
        /*004c*/ 	.byte	0x04, 0x17
        /*004e*/ 	.short	(.L_17 - .L_16)
.L_16:
        /*0050*/ 	.word	0x00000000
        /*0054*/ 	.short	0x000a
        /*0056*/ 	.short	0x0034
        /*0058*/ 	.byte	0x00, 0xf0, 0x11, 0x00


	//----- nvinfo : EIATTR_KPARAM_INFO
	.align		4
.L_17:
        /*005c*/ 	.byte	0x04, 0x17
        /*005e*/ 	.short	(.L_19 - .L_18)
.L_18:
        /*0060*/ 	.word	0x00000000
        /*0064*/ 	.short	0x0009
        /*0066*/ 	.short	0x0030
        /*0068*/ 	.byte	0x00, 0xf0, 0x11, 0x00


	//----- nvinfo : EIATTR_KPARAM_INFO
	.align		4
.L_19:
        /*006c*/ 	.byte	0x04, 0x17
        /*006e*/ 	.short	(.L_21 - .L_20)
.L_20:
        /*0070*/ 	.word	0x00000000
        /*0074*/ 	.short	0x0008
        /*0076*/ 	.short	0x002c
        /*0078*/ 	.byte	0x00, 0xf0, 0x11, 0x00


	//----- nvinfo : EIATTR_KPARAM_INFO
	.align		4
.L_21:
        /*007c*/ 	.byte	0x04, 0x17
        /*007e*/ 	.short	(.L_23 - .L_22)
.L_22:
        /*0080*/ 	.word	0x00000000
        /*0084*/ 	.short	0x0007
        /*0086*/ 	.short	0x0028
        /*0088*/ 	.byte	0x00, 0xf0, 0x11, 0x00


	//----- nvinfo : EIATTR_KPARAM_INFO
	.align		4
.L_23:
        /*008c*/ 	.byte	0x04, 0x17
        /*008e*/ 	.short	(.L_25 - .L_24)
.L_24:
        /*0090*/ 	.word	0x00000000
        /*0094*/ 	.short	0x0006
        /*0096*/ 	.short	0x0024
        /*0098*/ 	.byte	0x00, 0xf0, 0x11, 0x00


	//----- nvinfo : EIATTR_KPARAM_INFO
	.align		4
.L_25:
        /*009c*/ 	.byte	0x04, 0x17
        /*009e*/ 	.short	(.L_27 - .L_26)
.L_26:
        /*00a0*/ 	.word	0x00000000
        /*00a4*/ 	.short	0x0005
        /*00a6*/ 	.short	0x0020
        /*00a8*/ 	.byte	0x00, 0xf0, 0x11, 0x00


	//----- nvinfo : EIATTR_KPARAM_INFO
	.align		4
.L_27:
        /*00ac*/ 	.byte	0x04, 0x17
        /*00ae*/ 	.short	(.L_29 - .L_28)
.L_28:
        /*00b0*/ 	.word	0x00000000
        /*00b4*/ 	.short	0x0004
        /*00b6*/ 	.short	0x001c
        /*00b8*/ 	.byte	0x00, 0xf0, 0x11, 0x00


	//----- nvinfo : EIATTR_KPARAM_INFO
	.align		4
.L_29:
        /*00bc*/ 	.byte	0x04, 0x17
        /*00be*/ 	.short	(.L_31 - .L_30)
.L_30:
        /*00c0*/ 	.word	0x00000000
        /*00c4*/ 	.short	0x0003
        /*00c6*/ 	.short	0x0018
        /*00c8*/ 	.byte	0x00, 0xf0, 0x11, 0x00


	//----- nvinfo : EIATTR_KPARAM_INFO
	.align		4
.L_31:
        /*00cc*/ 	.byte	0x04, 0x17
        /*00ce*/ 	.short	(.L_33 - .L_32)
.L_32:
        /*00d0*/ 	.word	0x00000000
        /*00d4*/ 	.short	0x0002
        /*00d6*/ 	.short	0x0010
        /*00d8*/ 	.byte	0x00, 0xf4, 0x21, 0x00


	//----- nvinfo : EIATTR_KPARAM_INFO
	.align		4
.L_33:
        /*00dc*/ 	.byte	0x04, 0x17
        /*00de*/ 	.short	(.L_35 - .L_34)
.L_34:
        /*00e0*/ 	.word	0x00000000
        /*00e4*/ 	.short	0x0001
        /*00e6*/ 	.short	0x0008
        /*00e8*/ 	.byte	0x00, 0xf4, 0x21, 0x00


	//----- nvinfo : EIATTR_KPARAM_INFO
	.align		4
.L_35:
        /*00ec*/ 	.byte	0x04, 0x17
        /*00ee*/ 	.short	(.L_37 - .L_36)
.L_36:
        /*00f0*/ 	.word	0x00000000
        /*00f4*/ 	.short	0x0000
        /*00f6*/ 	.short	0x0000
        /*00f8*/ 	.byte	0x00, 0xf4, 0x21, 0x00


	//----- nvinfo : EIATTR_MAXREG_COUNT
	.align		4
.L_37:
        /*00fc*/ 	.byte	0x03, 0x1b
        /*00fe*/ 	.short	0x00ff


	//----- nvinfo : EIATTR_NUM_BARRIERS
	.align		4
        /*0100*/ 	.byte	0x02, 0x4c
        /*0102*/ 	.byte	0x01
	.zero		1


	//----- nvinfo : EIATTR_ANNOTATIONS
	.align		4
        /*0104*/ 	.byte	0x04, 0x55
        /*0106*/ 	.short	(.L_39 - .L_38)


	//   ....[0]....
.L_38:
        /*0108*/ 	.word	0x00000001
        /*010c*/ 	.byte	0x80, 0x00, 0x00, 0x00, 0x01, 0x00, 0x00, 0x00, 0xc0, 0x00, 0x00, 0x00, 0x01, 0x00, 0x00, 0x00
        /* <DEDUP_REMOVED lines=3932> */
        /*f6dc*/ 	.byte	0x30, 0xa2, 0x03, 0x00


	//----- nvinfo : EIATTR_MERCURY_ISA_VERSION
	.align		4
.L_39:
        /*f6e0*/ 	.byte	0x03, 0x5f
        /*f6e2*/ 	.short	0x0000


	//----- nvinfo : EIATTR_COOP_GROUP_MASK_REGIDS
	.align		4
        /*f6e4*/ 	.byte	0x04, 0x29
        /*f6e6*/ 	.short	(.L_41 - .L_40)


	//   ....[0]....
.L_40:
        /*f6e8*/ 	.word	0xffffffff


	//   ....[1]....
        /*f6ec*/ 	.word	0xffffffff


	//   ....[2]....
        /*f6f0*/ 	.word	0xffffffff


	//   ....[3]....
        /*f6f4*/ 	.word	0xffffffff


	//   ....[4]....
        /*f6f8*/ 	.word	0xffffffff


	//   ....[5]....
        /*f6fc*/ 	.word	0xffffffff


	//   ....[6]....
        /*f700*/ 	.word	0xffffffff


	//   ....[7]....
        /*f704*/ 	.word	0xffffffff


	//   ....[8]....
        /*f708*/ 	.word	0xffffffff


	//   ....[9]....
        /*f70c*/ 	.word	0xffffffff


	//   ....[10]....
        /*f710*/ 	.word	0xffffffff


	//   ....[11]....
        /*f714*/ 	.word	0xffffffff


	//   ....[12]....
        /*f718*/ 	.word	0xffffffff


	//   ....[13]....
        /*f71c*/ 	.word	0xffffffff


	//   ....[14]....
        /*f720*/ 	.word	0xffffffff


	//   ....[15]....
        /*f724*/ 	.word	0xffffffff


	//   ....[16]....
        /*f728*/ 	.word	0xffffffff


	//   ....[17]....
        /*f72c*/ 	.word	0xffffffff


	//   ....[18]....
        /*f730*/ 	.word	0xffffffff


	//   ....[19]....
        /*f734*/ 	.word	0xffffffff


	//   ....[20]....
        /*f738*/ 	.word	0xffffffff


	//   ....[21]....
        /*f73c*/ 	.word	0xffffffff


	//   ....[22]....
        /*f740*/ 	.word	0xffffffff


	//   ....[23]....
        /*f744*/ 	.word	0xffffffff


	//   ....[24]....
        /*f748*/ 	.word	0xffffffff


	//   ....[25]....
        /*f74c*/ 	.word	0xffffffff


	//   ....[26]....
        /*f750*/ 	.word	0xffffffff


	//   ....[27]....
        /*f754*/ 	.word	0xffffffff


	//   ....[28]....
        /*f758*/ 	.word	0xffffffff


	//   ....[29]....
        /*f75c*/ 	.word	0xffffffff


	//   ....[30]....
        /*f760*/ 	.word	0xffffffff


	//   ....[31]....
        /*f764*/ 	.word	0xffffffff


	//   ....[32]....
        /*f768*/ 	.word	0xffffffff


	//   ....[33]....
        /*f76c*/ 	.word	0xffffffff


	//   ....[34]....
        /*f770*/ 	.word	0xffffffff


	//   ....[35]....
        /*f774*/ 	.word	0xffffffff


	//   ....[36]....
        /*f778*/ 	.word	0xffffffff


	//   ....[37]....
        /*f77c*/ 	.word	0xffffffff


	//   ....[38]....
        /*f780*/ 	.word	0xffffffff


	//   ....[39]....
        /*f784*/ 	.word	0xffffffff


	//   ....[40]....
        /*f788*/ 	.word	0xffffffff


	//   ....[41]....
        /*f78c*/ 	.word	0xffffffff


	//   ....[42]....
        /*f790*/ 	.word	0xffffffff


	//   ....[43]....
        /*f794*/ 	.word	0xffffffff


	//   ....[44]....
        /*f798*/ 	.word	0xffffffff


	//   ....[45]....
        /*f79c*/ 	.word	0xffffffff


	//   ....[46]....
        /*f7a0*/ 	.word	0xffffffff


	//   ....[47]....
        /*f7a4*/ 	.word	0xffffffff


	//   ....[48]....
        /*f7a8*/ 	.word	0xffffffff


	//   ....[49]....
        /*f7ac*/ 	.word	0xffffffff


	//   ....[50]....
        /*f7b0*/ 	.word	0xffffffff


	//   ....[51]....
        /*f7b4*/ 	.word	0xffffffff


	//   ....[52]....
        /*f7b8*/ 	.word	0xffffffff


	//   ....[53]....
        /*f7bc*/ 	.word	0xffffffff


	//   ....[54]....
        /*f7c0*/ 	.word	0xffffffff


	//   ....[55]....
        /*f7c4*/ 	.word	0xffffffff


	//   ....[56]....
        /*f7c8*/ 	.word	0xffffffff


	//   ....[57]....
        /*f7cc*/ 	.word	0xffffffff


	//   ....[58]....
        /*f7d0*/ 	.word	0xffffffff


	//   ....[59]....
        /*f7d4*/ 	.word	0xffffffff


	//   ....[60]....
        /*f7d8*/ 	.word	0xffffffff


	//   ....[61]....
        /*f7dc*/ 	.word	0xffffffff


	//   ....[62]....
        /*f7e0*/ 	.word	0xffffffff


	//----- nvinfo : EIATTR_COOP_GROUP_INSTR_OFFSETS
	.align		4
.L_41:
        /*f7e4*/ 	.byte	0x04, 0x28
        /*f7e6*/ 	.short	(.L_43 - .L_42)


	//   ....[0]....
.L_42:
        /*f7e8*/ 	.word	0x0005f510


	//   ....[1]....
        /*f7ec*/ 	.word	0x0005f5a0


	//   ....[2]....
        /*f7f0*/ 	.word	0x0005f6e0


	//   ....[3]....
        /*f7f4*/ 	.word	0x0005f760


	//   ....[4]....
        /*f7f8*/ 	.word	0x0005f7b0


	//   ....[5]....
        /*f7fc*/ 	.word	0x0005f930


	//   ....[6]....
        /*f800*/ 	.word	0x0005f9c0


	//   ....[7]....
        /*f804*/ 	.word	0x0005fb00


	//   ....[8]....
        /*f808*/ 	.word	0x0005fe90


	//   ....[9]....
        /*f80c*/ 	.word	0x0005ff00


	//   ....[10]....
        /*f810*/ 	.word	0x0005ff90


	//   ....[11]....
        /*f814*/ 	.word	0x00060020


	//   ....[12]....
        /*f818*/ 	.word	0x000600d0


	//   ....[13]....
        /*f81c*/ 	.word	0x00060440


	//   ....[14]....
        /*f820*/ 	.word	0x000604d0


	//   ....[15]....
        /*f824*/ 	.word	0x00060570


	//   ....[16]....
        /*f828*/ 	.word	0x000605f0


	//   ....[17]....
        /*f82c*/ 	.word	0x00060680


	//   ....[18]....
        /*f830*/ 	.word	0x00060a70


	//   ....[19]....
        /*f834*/ 	.word	0x00060b20


	//   ....[20]....
        /*f838*/ 	.word	0x00060b70


	//   ....[21]....
        /*f83c*/ 	.word	0x00060c00


	//   ....[22]....
        /*f840*/ 	.word	0x00060c90


	//   ....[23]....
        /*f844*/ 	.word	0x00060d20


	//   ....[24]....
        /*f848*/ 	.word	0x00060da0


	//   ....[25]....
        /*f84c*/ 	.word	0x00061180


	//   ....[26]....
        /*f850*/ 	.word	0x00061230


	//   ....[27]....
        /*f854*/ 	.word	0x000612a0


	//   ....[28]....
        /*f858*/ 	.word	0x00061330


	//   ....[29]....
        /*f85c*/ 	.word	0x000613c0


	//   ....[30]....
        /*f860*/ 	.word	0x00061450


	//   ....[31]....
        /*f864*/ 	.word	0x000614e0


	//   ....[32]....
        /*f868*/ 	.word	0x000618d0


	//   ....[33]....
        /*f86c*/ 	.word	0x00061940


	//   ....[34]....
        /*f870*/ 	.word	0x000619d0


	//   ....[35]....
        /*f874*/ 	.word	0x00061a60


	//   ....[36]....
        /*f878*/ 	.word	0x00061af0


	//   ....[37]....
        /*f87c*/ 	.word	0x00061b80


	//   ....[38]....
        /*f880*/ 	.word	0x00061f70


	//   ....[39]....
        /*f884*/ 	.word	0x00062000


	//   ....[40]....
        /*f888*/ 	.word	0x00062050


	//   ....[41]....
        /*f88c*/ 	.word	0x00062100


	//   ....[42]....
        /*f890*/ 	.word	0x00062190


	//   ....[43]....
        /*f894*/ 	.word	0x00062220


	//   ....[44]....
        /*f898*/ 	.word	0x00062610


	//   ....[45]....
        /*f89c*/ 	.word	0x000626c0


	//   ....[46]....
        /*f8a0*/ 	.word	0x00062710


	//   ....[47]....
        /*f8a4*/ 	.word	0x000627a0


	//   ....[48]....
        /*f8a8*/ 	.word	0x00062830


	//   ....[49]....
        /*f8ac*/ 	.word	0x000628c0


	//   ....[50]....
        /*f8b0*/ 	.word	0x00062920


	//   ....[51]....
        /*f8b4*/ 	.word	0x00062a60


	//   ....[52]....
        /*f8b8*/ 	.word	0x00062d90


	//   ....[53]....
        /*f8bc*/ 	.word	0x00062e00


	//   ....[54]....
        /*f8c0*/ 	.word	0x00062e50


	//   ....[55]....
        /*f8c4*/ 	.word	0x00062f00


	//   ....[56]....
        /*f8c8*/ 	.word	0x00062fb0


	//   ....[57]....
        /*f8cc*/ 	.word	0x000630d0


	//   ....[58]....
        /*f8d0*/ 	.word	0x000633e0


	//   ....[59]....
        /*f8d4*/ 	.word	0x000634f0


	//   ....[60]....
        /*f8d8*/ 	.word	0x00063540


	//   ....[61]....
        /*f8dc*/ 	.word	0x00063590


	//   ....[62]....
        /*f8e0*/ 	.word	0x00063700


	//----- nvinfo : EIATTR_EXIT_INSTR_OFFSETS
	.align		4
.L_43:
        /*f8e4*/ 	.byte	0x04, 0x1c
        /*f8e6*/ 	.short	(.L_45 - .L_44)


	//   ....[0]....
.L_44:
        /*f8e8*/ 	.word	0x000765e0


	//   ....[1]....
        /*f8ec*/ 	.word	0x00076610


	//----- nvinfo : EIATTR_REQNTID
	.align		4
.L_45:
        /*f8f0*/ 	.byte	0x04, 0x10
        /*f8f2*/ 	.short	(.L_47 - .L_46)
.L_46:
        /*f8f4*/ 	.word	0x00000020
        /*f8f8*/ 	.word	0x00000001
        /*f8fc*/ 	.word	0x00000001
.L_47:


//--------------------- .nv.callgraph             --------------------------
	.section	.nv.callgraph,"",@"SHT_CUDA_CALLGRAPH"
	.align	4
	.sectionentsize	8
	.align		4
        /*0000*/ 	.word	0x00000000
	.align		4
        /*0004*/ 	.word	0xffffffff
	.align		4
        /*0008*/ 	.word	0x00000000
	.align		4
        /*000c*/ 	.word	0xfffffffe
	.align		4
        /*0010*/ 	.word	0x00000000
	.align		4
        /*0014*/ 	.word	0xfffffffd
	.align		4
        /*0018*/ 	.word	0x00000000
	.align		4
        /*001c*/ 	.word	0xfffffffc


//--------------------- .nv.rel.action            --------------------------
	.section	.nv.rel.action,"",@"SHT_CUDA_RELOCINFO"
	.align	8
	.sectionentsize	8
        /*0000*/ 	.byte	0x73, 0x00, 0x00, 0x00, 0x00, 0x00, 0x00, 0x00, 0x00, 0x00, 0x00, 0x11, 0x25, 0x00, 0x05, 0x36


//--------------------- .nv.constant0.matmul_kernel --------------------------
	.section	.nv.constant0.matmul_kernel,"a",@progbits
	.sectionflags	@""
	.align	4
.nv.constant0.matmul_kernel:
	.zero		432


//--------------------- .text.matmul_kernel       --------------------------
	.section	.text.matmul_kernel,"ax",@progbits
	.sectioninfo	@"SHI_REGISTERS=64"
	.align	128
        .global         matmul_kernel
        .type           matmul_kernel,@function
        .size           matmul_kernel,(.L_x_4 - matmul_kernel)
        .other          matmul_kernel,@"STO_CUDA_ENTRY STV_DEFAULT"
matmul_kernel:
.text.matmul_kernel:
[----:B------:R-:W-:-:S05]  /*0000*/  IMAD.MOV.U32 R1, RZ, RZ, c[0x0][0x28] ;  /* 0x00000a00ff017624 */ /* 0x000fca00078e00ff */
[----:B------:R-:W-:Y:S01]  /*0010*/  IADD3 R1, R1, -0x3cc0, RZ ;  /* 0xffffc34001017810 */ /* 0x000fe20007ffe0ff */
[----:B------:R-:W-:Y:S01]  /*0020*/  CS2R R52, SRZ ;  /* 0x0000000000347805 */ /* 0x000fe2000001ff00 */
[----:B------:R-:W-:Y:S01]  /*0030*/  IMAD.MOV.U32 R0, RZ, RZ, c[0x0][0x17c] ;  /* 0x00005f00ff007624 */ /* 0x000fe200078e00ff */
[----:B------:R-:W0:Y:S01]  /*0040*/  S2R R5, SR_CTAID.X ;  /* 0x0000000000057919 */ /* 0x000e220000002500 */
[----:B------:R-:W-:Y:S01]  /*0050*/  CS2R R54, SRZ ;  /* 0x0000000000367805 */ /* 0x000fe2000001ff00 */
[----:B------:R-:W-:Y:S01]  /*0060*/  CS2R R48, SRZ ;  /* 0x0000000000307805 */ /* 0x000fe2000001ff00 */
[----:B------:R-:W-:Y:S01]  /*0070*/  CS2R R50, SRZ ;  /* 0x0000000000327805 */ /* 0x000fe2000001ff00 */
[----:B------:R1:W-:Y:S01]  /*0080*/  STL [R1+0x2268], R52 ;  /* 0x0022683401007387 */ /* 0x0003e20000100800 */
[----:B------:R-:W-:Y:S01]  /*0090*/  IADD3 R0, R0, 0xff, RZ ;  /* 0x000000ff00007810 */ /* 0x000fe20007ffe0ff */
[----:B------:R-:W-:Y:S01]  /*00a0*/  CS2R R44, SRZ ;  /* 0x00000000002c7805 */ /* 0x000fe2000001ff00 */
[----:B------:R-:W-:Y:S01]  /*00b0*/  CS2R R46, SRZ ;  /* 0x00000000002e7805 */ /* 0x000fe2000001ff00 */
[----:B------:R2:W-:Y:S01]  /*00c0*/  STL [R1+0x226c], R53 ;  /* 0x00226c3501007387 */ /* 0x0005e20000100800 */
[----:B------:R-:W-:Y:S01]  /*00d0*/  SHF.R.S32.HI R3, RZ, 0x1f, R0 ;  /* 0x0000001fff037819 */ /* 0x000fe20000011400 */
[----:B------:R-:W-:Y:S01]  /*00e0*/  CS2R R40, SRZ ;  /* 0x0000000000287805 */ /* 0x000fe2000001ff00 */
[----:B------:R-:W-:Y:S01]  /*00f0*/  CS2R R42, SRZ ;  /* 0x00000000002a7805 */ /* 0x000fe2000001ff00 */
[----:B------:R-:W-:Y:S01]  /*0100*/  STL [R1], RZ ;  /* 0x000000ff01007387 */ /* 0x000fe20000100800 */
[----:B------:R-:W-:Y:S01]  /*0110*/  LEA.HI R3, R3, R0, RZ, 0x8 ;  /* 0x0000000003037211 */ /* 0x000fe200078f40ff */
[----:B------:R-:W-:Y:S01]  /*0120*/  CS2R R36, SRZ ;  /* 0x0000000000247805 */ /* 0x000fe2000001ff00 */
[----:B------:R-:W-:Y:S01]  /*0130*/  CS2R R38, SRZ ;  /* 0x0000000000267805 */ /* 0x000fe2000001ff00 */
[----:B------:R-:W-:Y:S01]  /*0140*/  STL [R1+0x4], RZ ;  /* 0x000004ff01007387 */ /* 0x000fe20000100800 */
[----:B------:R-:W-:Y:S01]  /*0150*/  SHF.R.S32.HI R3, RZ, 0x8, R3 ;  /* 0x00000008ff037819 */ /* 0x000fe20000011403 */
[----:B------:R-:W-:Y:S01]  /*0160*/  CS2R R32, SRZ ;  /* 0x0000000000207805 */ /* 0x000fe2000001ff00 */
[----:B------:R-:W-:Y:S01]  /*0170*/  CS2R R34, SRZ ;  /* 0x0000000000227805 */ /* 0x000fe2000001ff00 */
[----:B------:R-:W-:Y:S01]  /*0180*/  STL [R1+0x8], RZ ;  /* 0x000008ff01007387 */ /* 0x000fe20000100800 */
[----:B------:R-:W-:Y:S01]  /*0190*/  CS2R R28, SRZ ;  /* 0x00000000001c7805 */ /* 0x000fe2000001ff00 */
[----:B------:R-:W-:Y:S01]  /*01a0*/  IMAD.SHL.U32 R4, R3, 0x8, RZ ;  /* 0x0000000803047824 */ /* 0x000fe200078e00ff */
[----:B------:R-:W-:Y:S01]  /*01b0*/  CS2R R30, SRZ ;  /* 0x00000000001e7805 */ /* 0x000fe2000001ff00 */
[----:B------:R-:W-:Y:S01]  /*01c0*/  STL [R1+0xc], RZ ;  /* 0x00000cff01007387 */ /* 0x000fe20000100800 */
[----:B0-----:R-:W-:Y:S01]  /*01d0*/  IABS R8, R5 ;  /* 0x0000000500087213 */ /* 0x001fe20000000000 */
[----:B------:R-:W-:Y:S01]  /*01e0*/  CS2R R24, SRZ ;  /* 0x0000000000187805 */ /* 0x000fe2000001ff00 */
[-C--:B------:R-:W-:Y:S01]  /*01f0*/  IABS R7, R4.reuse ;  /* 0x0000000400077213 */ /* 0x080fe20000000000 */
[----:B------:R-:W-:Y:S01]  /*0200*/  STL [R1+0x10], RZ ;  /* 0x000010ff01007387 */ /* 0x000fe20000100800 */
[----:B------:R-:W-:Y:S01]  /*0210*/  IABS R10, R4 ;  /* 0x00000004000a7213 */ /* 0x000fe20000000000 */
[----:B------:R-:W-:Y:S01]  /*0220*/  CS2R R26, SRZ ;  /* 0x00000000001a7805 */ /* 0x000fe2000001ff00 */
[----:B------:R-:W0:Y:S01]  /*0230*/  I2F.RP R0, R7 ;  /* 0x0000000700007306 */ /* 0x000e220000209400 */
[----:B------:R-:W-:Y:S01]  /*0240*/  STL [R1+0x14], RZ ;  /* 0x000014ff01007387 */ /* 0x000fe20000100800 */
[----:B------:R-:W-:Y:S01]  /*0250*/  CS2R R20, SRZ ;  /* 0x0000000000147805 */ /* 0x000fe2000001ff00 */
[----:B------:R-:W-:Y:S01]  /*0260*/  CS2R R22, SRZ ;  /* 0x0000000000167805 */ /* 0x000fe2000001ff00 */
[----:B------:R-:W-:Y:S01]  /*0270*/  CS2R R16, SRZ ;  /* 0x0000000000107805 */ /* 0x000fe2000001ff00 */
[----:B------:R-:W-:Y:S01]  /*0280*/  STL [R1+0x18], RZ ;  /* 0x000018ff01007387 */ /* 0x000fe20000100800 */
[----:B------:R-:W-:Y:S01]  /*0290*/  CS2R R18, SRZ ;  /* 0x0000000000127805 */ /* 0x000fe2000001ff00 */
[----:B------:R-:W-:Y:S01]  /*02a0*/  CS2R R12, SRZ ;  /* 0x00000000000c7805 */ /* 0x000fe2000001ff00 */
[----:B------:R-:W-:Y:S01]  /*02b0*/  CS2R R14, SRZ ;  /* 0x00000000000e7805 */ /* 0x000fe2000001ff00 */
[----:B------:R-:W-:Y:S01]  /*02c0*/  STL [R1+0x1c], RZ ;  /* 0x00001cff01007387 */ /* 0x000fe20000100800 */
[----:B------:R-:W-:Y:S01]  /*02d0*/  CS2R R56, SRZ ;  /* 0x0000000000387805 */ /* 0x000fe2000001ff00 */
[----:B------:R-:W-:-:S02]  /*02e0*/  CS2R R58, SRZ ;  /* 0x00000000003a7805 */ /* 0x000fc4000001ff00 */
[----:B------:R-:W-:Y:S01]  /*02f0*/  STL [R1+0x20], RZ ;  /* 0x000020ff01007387 */ /* 0x000fe20000100800 */
[----:B0-----:R-:W0:Y:S03]  /*0300*/  MUFU.RCP R0, R0 ;  /* 0x0000000000007308 */ /* 0x001e260000001000 */
[----:B------:R-:W-:Y:S04]  /*0310*/  STL [R1+0x24], RZ ;  /* 0x000024ff01007387 */ /* 0x000fe80000100800 */
[----:B------:R-:W-:Y:S04]  /*0320*/  STL [R1+0x28], RZ ;  /* 0x000028ff01007387 */ /* 0x000fe80000100800 */
[----:B------:R-:W-:Y:S04]  /*0330*/  STL [R1+0x2c], RZ ;  /* 0x00002cff01007387 */ /* 0x000fe80000100800 */
[----:B------:R-:W-:Y:S01]  /*0340*/  STL [R1+0x30], RZ ;  /* 0x000030ff01007387 */ /* 0x000fe20000100800 */
[----:B0-----:R-:W-:-:S03]  /*0350*/  IADD3 R2, R0, 0xffffffe, RZ ;  /* 0x0ffffffe00027810 */ /* 0x001fc60007ffe0ff */
[----:B------:R-:W-:Y:S01]  /*0360*/  STL [R1+0x34], RZ ;  /* 0x000034ff01007387 */ /* 0x000fe20000100800 */
[----:B------:R-:W-:Y:S01]  /*0370*/  IMAD.MOV R0, RZ, RZ, -R10 ;  /* 0x000000ffff007224 */ /* 0x000fe200078e0a0a */
[----:B------:R0:W3:Y:S02]  /*0380*/  F2I.FTZ.U32.TRUNC.NTZ R3, R2 ;  /* 0x0000000200037305 */ /* 0x0000e4000021f000 */
[----:B------:R-:W-:Y:S04]  /*0390*/  STL [R1+0x38], RZ ;  /* 0x000038ff01007387 */ /* 0x000fe80000100800 */
[----:B------:R-:W-:Y:S04]  /*03a0*/  STL [R1+0x3c], RZ ;  /* 0x00003cff01007387 */ /* 0x000fe80000100800 */
[----:B------:R-:W-:Y:S01]  /*03b0*/  STL [R1+0x40], RZ ;  /* 0x000040ff01007387 */ /* 0x000fe20000100800 */
[----:B0-----:R-:W-:-:S03]  /*03c0*/  IMAD.MOV.U32 R2, RZ, RZ, RZ ;  /* 0x000000ffff027224 */ /* 0x001fc600078e00ff */
[----:B------:R-:W-:Y:S01]  /*03d0*/  STL [R1+0x44], RZ ;  /* 0x000044ff01007387 */ /* 0x000fe20000100800 */
[----:B---3--:R-:W-:-:S03]  /*03e0*/  IMAD.MOV R6, RZ, RZ, -R3 ;  /* 0x000000ffff067224 */ /* 0x008fc600078e0a03 */
[----:B------:R-:W-:Y:S01]  /*03f0*/  STL [R1+0x48], RZ ;  /* 0x000048ff01007387 */ /* 0x000fe20000100800 */
[----:B------:R-:W-:-:S03]  /*0400*/  IMAD R9, R6, R7, RZ ;  /* 0x0000000706097224 */ /* 0x000fc600078e02ff */
[----:B------:R-:W-:Y:S01]  /*0410*/  STL [R1+0x4c], RZ ;  /* 0x00004cff01007387 */ /* 0x000fe20000100800 */
[----:B------:R-:W-:Y:S02]  /*0420*/  IMAD.MOV.U32 R6, RZ, RZ, R8 ;  /* 0x000000ffff067224 */ /* 0x000fe400078e0008 */
[----:B------:R-:W-:Y:S01]  /*0430*/  IMAD.HI.U32 R3, R3, R9, R2 ;  /* 0x0000000903037227 */ /* 0x000fe200078e0002 */
[----:B------:R-:W-:Y:S04]  /*0440*/  STL [R1+0x50], RZ ;  /* 0x000050ff01007387 */ /* 0x000fe80000100800 */
[----:B------:R-:W-:Y:S01]  /*0450*/  STL [R1+0x54], RZ ;  /* 0x000054ff01007387 */ /* 0x000fe20000100800 */
[----:B------:R-:W-:-:S03]  /*0460*/  IMAD.HI.U32 R3, R3, R6, RZ ;  /* 0x0000000603037227 */ /* 0x000fc600078e00ff */
[----:B------:R-:W-:Y:S01]  /*0470*/  STL [R1+0x58], RZ ;  /* 0x000058ff01007387 */ /* 0x000fe20000100800 */
[----:B------:R-:W-:-:S03]  /*0480*/  IMAD R0, R3, R0, R6 ;  /* 0x0000000003007224 */ /* 0x000fc600078e0206 */
[----:B------:R-:W-:Y:S02]  /*0490*/  STL [R1+0x5c], RZ ;  /* 0x00005cff01007387 */ /* 0x000fe40000100800 */
[----:B------:R-:W-:Y:S02]  /*04a0*/  ISETP.GT.U32.AND P1, PT, R7, R0, PT ;  /* 0x000000000700720c */ /* 0x000fe40003f24070 */
[----:B------:R-:W-:Y:S04]  /*04b0*/  STL [R1+0x60], RZ ;  /* 0x000060ff01007387 */ /* 0x000fe80000100800 */
[----:B------:R-:W-:Y:S04]  /*04c0*/  STL [R1+0x64], RZ ;  /* 0x000064ff01007387 */ /* 0x000fe80000100800 */
[----:B------:R-:W-:Y:S03]  /*04d0*/  STL [R1+0x68], RZ ;  /* 0x000068ff01007387 */ /* 0x000fe60000100800 */
[----:B------:R-:W-:Y:S01]  /*04e0*/  @!P1 IMAD.IADD R0, R0, 0x1, -R7 ;  /* 0x0000000100009824 */ /* 0x000fe200078e0a07 */
[----:B------:R-:W-:Y:S01]  /*04f0*/  STL [R1+0x6c], RZ ;  /* 0x00006cff01007387 */ /* 0x000fe20000100800 */
[----:B------:R-:W-:-:S02]  /*0500*/  @!P1 IADD3 R3, R3, 0x1, RZ ;  /* 0x0000000103039810 */ /* 0x000fc40007ffe0ff */
[----:B------:R-:W-:Y:S01]  /*0510*/  ISETP.NE.AND P1, PT, R4, RZ, PT ;  /* 0x000000ff0400720c */ /* 0x000fe20003f25270 */
[----:B------:R-:W-:Y:S01]  /*0520*/  STL [R1+0x70], RZ ;  /* 0x000070ff01007387 */ /* 0x000fe20000100800 */
[----:B------:R-:W-:Y:S02]  /*0530*/  ISETP.GE.U32.AND P0, PT, R0, R7, PT ;  /* 0x000000070000720c */ /* 0x000fe40003f06070 */
[----:B------:R-:W-:Y:S01]  /*0540*/  LOP3.LUT R0, R5, R4, RZ, 0x3c, !PT ;  /* 0x0000000405007212 */ /* 0x000fe200078e3cff */
[----:B------:R-:W-:Y:S03]  /*0550*/  STL [R1+0x74], RZ ;  /* 0x000074ff01007387 */ /* 0x000fe60000100800 */
[----:B------:R-:W-:Y:S01]  /*0560*/  ISETP.GE.AND P2, PT, R0, RZ, PT ;  /* 0x000000ff0000720c */ /* 0x000fe20003f46270 */
[----:B------:R-:W-:Y:S01]  /*0570*/  STL [R1+0x78], RZ ;  /* 0x000078ff01007387 */ /* 0x000fe20000100800 */
[----:B------:R-:W-:-:S03]  /*0580*/  IMAD.MOV.U32 R0, RZ, RZ, c[0x0][0x178] ;  /* 0x00005e00ff007624 */ /* 0x000fc600078e00ff */
[----:B------:R-:W-:Y:S02]  /*0590*/  STL [R1+0x7c], RZ ;  /* 0x00007cff01007387 */ /* 0x000fe40000100800 */
[----:B------:R-:W-:Y:S02]  /*05a0*/  @P0 IADD3 R3, R3, 0x1, RZ ;  /* 0x0000000103030810 */ /* 0x000fe40007ffe0ff */
[----:B------:R-:W-:Y:S01]  /*05b0*/  STL [R1+0x80], RZ ;  /* 0x000080ff01007387 */ /* 0x000fe20000100800 */
[----:B------:R-:W-:Y:S02]  /*05c0*/  IADD3 R0, R0, 0x7f, RZ ;  /* 0x0000007f00007810 */ /* 0x000fe40007ffe0ff */
[----:B------:R-:W-:Y:S01]  /*05d0*/  IMAD.MOV.U32 R2, RZ, RZ, R3 ;  /* 0x000000ffff027224 */ /* 0x000fe200078e0003 */
[----:B------:R-:W-:Y:S01]  /*05e0*/  STL [R1+0x84], RZ ;  /* 0x000084ff01007387 */ /* 0x000fe20000100800 */
[----:B------:R-:W-:Y:S02]  /*05f0*/  SHF.R.S32.HI R3, RZ, 0x1f, R0 ;  /* 0x0000001fff037819 */ /* 0x000fe40000011400 */
[----:B------:R-:W-:Y:S01]  /*0600*/  @!P2 IMAD.MOV R2, RZ, RZ, -R2 ;  /* 0x000000ffff02a224 */ /* 0x000fe200078e0a02 */
[----:B------:R-:W-:Y:S01]  /*0610*/  STL [R1+0x88], RZ ;  /* 0x000088ff01007387 */ /* 0x000fe20000100800 */
[----:B------:R-:W-:-:S02]  /*0620*/  @!P1 LOP3.LUT R2, RZ, R4, RZ, 0x33, !PT ;  /* 0x00000004ff029212 */ /* 0x000fc400078e33ff */
[----:B------:R-:W-:Y:S01]  /*0630*/  LEA.HI R3, R3, R0, RZ, 0x7 ;  /* 0x0000000003037211 */ /* 0x000fe200078f38ff */
[----:B------:R-:W-:Y:S02]  /*0640*/  STL [R1+0x8c], RZ ;  /* 0x00008cff01007387 */ /* 0x000fe40000100800 */
[----:B------:R-:W-:Y:S02]  /*0650*/  IMAD.SHL.U32 R6, R2, 0x8, RZ ;  /* 0x0000000802067824 */ /* 0x000fe400078e00ff */
[----:B------:R-:W-:Y:S01]  /*0660*/  STL [R1+0x90], RZ ;  /* 0x000090ff01007387 */ /* 0x000fe20000100800 */
[----:B------:R-:W-:Y:S02]  /*0670*/  IMAD.MOV R2, RZ, RZ, -R2 ;  /* 0x000000ffff027224 */ /* 0x000fe400078e0a02 */
[----:B------:R-:W-:Y:S01]  /*0680*/  LEA.HI.SX32 R3, R3, -R6, 0x19 ;  /* 0x8000000603037211 */ /* 0x000fe200078fcaff */
[----:B------:R-:W-:Y:S01]  /*0690*/  STL [R1+0x94], RZ ;  /* 0x000094ff01007387 */ /* 0x000fe20000100800 */
[----:B------:R-:W-:-:S02]  /*06a0*/  IMAD R4, R4, R2, R5 ;  /* 0x0000000204047224 */ /* 0x000fc400078e0205 */
[----:B------:R-:W-:Y:S01]  /*06b0*/  IMNMX R11, R3, 0x8, PT ;  /* 0x00000008030b7817 */ /* 0x000fe20003800200 */
[----:B------:R-:W-:Y:S02]  /*06c0*/  STL [R1+0x98], RZ ;  /* 0x000098ff01007387 */ /* 0x000fe40000100800 */
[----:B------:R-:W-:Y:S02]  /*06d0*/  IABS R9, R4 ;  /* 0x0000000400097213 */ /* 0x000fe40000000000 */
[----:B------:R-:W-:Y:S01]  /*06e0*/  STL [R1+0x9c], RZ ;  /* 0x00009cff01007387 */ /* 0x000fe20000100800 */
[----:B------:R-:W-:-:S03]  /*06f0*/  IABS R7, R11 ;  /* 0x0000000b00077213 */ /* 0x000fc60000000000 */
[----:B------:R-:W-:Y:S01]  /*0700*/  STL [R1+0xa0], RZ ;  /* 0x0000a0ff01007387 */ /* 0x000fe20000100800 */
[----:B------:R-:W0:Y:S03]  /*0710*/  I2F.RP R0, R7 ;  /* 0x0000000700007306 */ /* 0x000e260000209400 */
[----:B------:R-:W-:Y:S04]  /*0720*/  STL [R1+0xa4], RZ ;  /* 0x0000a4ff01007387 */ /* 0x000fe80000100800 */
[----:B------:R-:W-:Y:S04]  /*0730*/  STL [R1+0xa8], RZ ;  /* 0x0000a8ff01007387 */ /* 0x000fe80000100800 */
[----:B------:R-:W-:Y:S04]  /*0740*/  STL [R1+0xac], RZ ;  /* 0x0000acff01007387 */ /* 0x000fe80000100800 */
[----:B------:R-:W-:Y:S01]  /*0750*/  STL [R1+0xb0], RZ ;  /* 0x0000b0ff01007387 */ /* 0x000fe20000100800 */
[----:B0-----:R-:W0:Y:S03]  /*0760*/  MUFU.RCP R0, R0 ;  /* 0x0000000000007308 */ /* 0x001e260000001000 */
[----:B------:R-:W-:Y:S04]  /*0770*/  STL [R1+0xb4], RZ ;  /* 0x0000b4ff01007387 */ /* 0x000fe80000100800 */
[----:B------:R-:W-:Y:S04]  /*0780*/  STL [R1+0xb8], RZ ;  /* 0x0000b8ff01007387 */ /* 0x000fe80000100800 */
[----:B------:R-:W-:Y:S04]  /*0790*/  STL [R1+0xbc], RZ ;  /* 0x0000bcff01007387 */ /* 0x000fe80000100800 */
[----:B------:R-:W-:Y:S01]  /*07a0*/  STL [R1+0xc0], RZ ;  /* 0x0000c0ff01007387 */ /* 0x000fe20000100800 */
[----:B0-----:R-:W-:-:S03]  /*07b0*/  IADD3 R3, R0, 0xffffffe, RZ ;  /* 0x0ffffffe00037810 */ /* 0x001fc60007ffe0ff */
[----:B------:R-:W-:Y:S03]  /*07c0*/  STL [R1+0xc4], RZ ;  /* 0x0000c4ff01007387 */ /* 0x000fe60000100800 */
[----:B------:R-:W0:Y:S01]  /*07d0*/  F2I.FTZ.U32.TRUNC.NTZ R3, R3 ;  /* 0x0000000300037305 */ /* 0x000e22000021f000 */
[----:B------:R-:W-:Y:S04]  /*07e0*/  STL [R1+0xc8], RZ ;  /* 0x0000c8ff01007387 */ /* 0x000fe80000100800 */
[----:B------:R-:W-:Y:S04]  /*07f0*/  STL [R1+0xcc], RZ ;  /* 0x0000ccff01007387 */ /* 0x000fe80000100800 */
[----:B------:R-:W-:Y:S04]  /*0800*/  STL [R1+0xd0], RZ ;  /* 0x0000d0ff01007387 */ /* 0x000fe80000100800 */
[----:B------:R-:W-:Y:S01]  /*0810*/  STL [R1+0xd4], RZ ;  /* 0x0000d4ff01007387 */ /* 0x000fe20000100800 */
[----:B0-----:R-:W-:-:S03]  /*0820*/  IMAD.MOV R8, RZ, RZ, -R3 ;  /* 0x000000ffff087224 */ /* 0x001fc600078e0a03 */
[----:B------:R-:W-:Y:S01]  /*0830*/  STL [R1+0xd8], RZ ;  /* 0x0000d8ff01007387 */ /* 0x000fe20000100800 */
[----:B------:R-:W-:-:S03]  /*0840*/  IMAD.MOV.U32 R2, RZ, RZ, R8 ;  /* 0x000000ffff027224 */ /* 0x000fc600078e0008 */
[----:B------:R-:W-:Y:S01]  /*0850*/  STL [R1+0xdc], RZ ;  /* 0x0000dcff01007387 */ /* 0x000fe20000100800 */
[----:B------:R-:W-:Y:S01]  /*0860*/  IABS R8, R11 ;  /* 0x0000000b00087213 */ /* 0x000fe20000000000 */
[----:B------:R-:W-:Y:S02]  /*0870*/  IMAD R5, R2, R7, RZ ;  /* 0x0000000702057224 */ /* 0x000fe400078e02ff */
[----:B------:R-:W-:Y:S01]  /*0880*/  STL [R1+0xe0], RZ ;  /* 0x0000e0ff01007387 */ /* 0x000fe20000100800 */
[----:B------:R-:W-:-:S03]  /*0890*/  IMAD.MOV.U32 R2, RZ, RZ, RZ ;  /* 0x000000ffff027224 */ /* 0x000fc600078e00ff */
[----:B------:R-:W-:Y:S01]  /*08a0*/  STL [R1+0xe4], RZ ;  /* 0x0000e4ff01007387 */ /* 0x000fe20000100800 */
[----:B------:R-:W-:-:S03]  /*08b0*/  IMAD.HI.U32 R2, R3, R5, R2 ;  /* 0x0000000503027227 */ /* 0x000fc600078e0002 */
[----:B------:R-:W-:Y:S01]  /*08c0*/  STL [R1+0xe8], RZ ;  /* 0x0000e8ff01007387 */ /* 0x000fe20000100800 */
[----:B------:R-:W-:Y:S02]  /*08d0*/  IMAD.MOV R3, RZ, RZ, -R8 ;  /* 0x000000ffff037224 */ /* 0x000fe400078e0a08 */
[----:B------:R-:W-:Y:S01]  /*08e0*/  IMAD.HI.U32 R0, R2, R9, RZ ;  /* 0x0000000902007227 */ /* 0x000fe200078e00ff */
[----:B------:R-:W-:Y:S03]  /*08f0*/  STL [R1+0xec], RZ ;  /* 0x0000ecff01007387 */ /* 0x000fe60000100800 */
[----:B------:R-:W-:Y:S01]  /*0900*/  IMAD R2, R0, R3, R9 ;  /* 0x0000000300027224 */ /* 0x000fe200078e0209 */
[----:B------:R-:W-:Y:S01]  /*0910*/  STL [R1+0xf0], RZ ;  /* 0x0000f0ff01007387 */ /* 0x000fe20000100800 */
[----:B------:R-:W-:-:S03]  /*0920*/  IMAD.MOV.U32 R3, RZ, RZ, c[0x0][0x180] ;  /* 0x00006000ff037624 */ /* 0x000fc600078e00ff */
[----:B------:R-:W0:Y:S01]  /*0930*/  S2R R60, SR_TID.X ;  /* 0x00000000003c7919 */ /* 0x000e220000002100 */
[----:B------:R-:W-:Y:S01]  /*0940*/  ISETP.GT.U32.AND P1, PT, R7, R2, PT ;  /* 0x000000020700720c */ /* 0x000fe20003f24070 */
[----:B------:R-:W-:Y:S01]  /*0950*/  ULDC.64 UR6, c[0x0][0x118] ;  /* 0x0000460000067ab9 */ /* 0x000fe20000000a00 */
[----:B------:R-:W-:Y:S01]  /*0960*/  IADD3 R3, R3, 0x1f, RZ ;  /* 0x0000001f03037810 */ /* 0x000fe20007ffe0ff */
[----:B------:R-:W-:Y:S01]  /*0970*/  STL [R1+0xf4], RZ ;  /* 0x0000f4ff01007387 */ /* 0x000fe20000100800 */
[----:B------:R-:W-:-:S03]  /*0980*/  CS2R R8, SRZ ;  /* 0x0000000000087805 */ /* 0x000fc6000001ff00 */
[----:B------:R-:W-:Y:S04]  /*0990*/  STL [R1+0xf8], RZ ;  /* 0x0000f8ff01007387 */ /* 0x000fe80000100800 */
[----:B------:R-:W-:Y:S02]  /*09a0*/  STL [R1+0xfc], RZ ;  /* 0x0000fcff01007387 */ /* 0x000fe40000100800 */
[----:B------:R-:W-:Y:S01]  /*09b0*/  @!P1 IMAD.IADD R2, R2, 0x1, -R7 ;  /* 0x0000000102029824 */ /* 0x000fe200078e0a07 */
[----:B------:R-:W-:Y:S01]  /*09c0*/  @!P1 IADD3 R0, R0, 0x1, RZ ;  /* 0x0000000100009810 */ /* 0x000fe20007ffe0ff */
[----:B------:R-:W-:Y:S01]  /*09d0*/  STL [R1+0x100], RZ ;  /* 0x000100ff01007387 */ /* 0x000fe20000100800 */
[----:B------:R-:W-:Y:S02]  /*09e0*/  ISETP.NE.AND P1, PT, R11, RZ, PT ;  /* 0x000000ff0b00720c */ /* 0x000fe40003f25270 */
[----:B------:R-:W-:Y:S01]  /*09f0*/  ISETP.GE.U32.AND P0, PT, R2, R7, PT ;  /* 0x000000070200720c */ /* 0x000fe20003f06070 */
[----:B------:R-:W-:Y:S01]  /*0a00*/  STL [R1+0x104], RZ ;  /* 0x000104ff01007387 */ /* 0x000fe20000100800 */
[----:B------:R-:W-:-:S03]  /*0a10*/  LOP3.LUT R2, R4, R11, RZ, 0x3c, !PT ;  /* 0x0000000b04027212 */ /* 0x000fc600078e3cff */
[----:B------:R-:W-:Y:S01]  /*0a20*/  STL [R1+0x108], RZ ;  /* 0x000108ff01007387 */ /* 0x000fe20000100800 */
[----:B------:R-:W-:-:S03]  /*0a30*/  ISETP.GE.AND P2, PT, R2, RZ, PT ;  /* 0x000000ff0200720c */ /* 0x000fc60003f46270 */
[----:B------:R-:W-:Y:S04]  /*0a40*/  STL [R1+0x10c], RZ ;  /* 0x00010cff01007387 */ /* 0x000fe80000100800 */
[----:B------:R-:W-:Y:S01]  /*0a50*/  STL [R1+0x110], RZ ;  /* 0x000110ff01007387 */ /* 0x000fe20000100800 */
[----:B------:R-:W-:Y:S02]  /*0a60*/  @P0 IADD3 R0, R0, 0x1, RZ ;  /* 0x0000000100000810 */ /* 0x000fe40007ffe0ff */
[----:B------:R-:W-:Y:S01]  /*0a70*/  ISETP.GE.AND P0, PT, R3, 0x20, PT ;  /* 0x000000200300780c */ /* 0x000fe20003f06270 */
[----:B------:R-:W-:Y:S02]  /*0a80*/  STL [R1+0x114], RZ ;  /* 0x000114ff01007387 */ /* 0x000fe40000100800 */
[----:B------:R-:W-:Y:S01]  /*0a90*/  @!P2 IMAD.MOV R0, RZ, RZ, -R0 ;  /* 0x000000ffff00a224 */ /* 0x000fe200078e0a00 */
[----:B------:R-:W-:Y:S01]  /*0aa0*/  @!P1 LOP3.LUT R0, RZ, R11, RZ, 0x33, !PT ;  /* 0x0000000bff009212 */ /* 0x000fe200078e33ff */
[----:B------:R-:W-:Y:S04]  /*0ab0*/  STL [R1+0x118], RZ ;  /* 0x000118ff01007387 */ /* 0x000fe80000100800 */
[----:B------:R-:W-:Y:S01]  /*0ac0*/  STL [R1+0x11c], RZ ;  /* 0x00011cff01007387 */ /* 0x000fe20000100800 */
[----:B-1----:R-:W-:-:S02]  /*0ad0*/  IMAD.SHL.U32 R52, R0, 0x100, RZ ;  /* 0x0000010000347824 */ /* 0x002fc400078e00ff */
[----:B------:R-:W-:Y:S01]  /*0ae0*/  IMAD.MOV R2, RZ, RZ, -R0 ;  /* 0x000000ffff027224 */ /* 0x000fe200078e0a00 */
[----:B------:R-:W-:Y:S01]  /*0af0*/  STL [R1+0x120], RZ ;  /* 0x000120ff01007387 */ /* 0x000fe20000100800 */
[----:B0-----:R-:W-:Y:S02]  /*0b00*/  LOP3.LUT R0, R60, 0x1f, RZ, 0xc0, !PT ;  /* 0x0000001f3c007812 */ /* 0x001fe400078ec0ff */
[C---:B--2---:R-:W-:Y:S01]  /*0b10*/  IADD3 R53, R52.reuse, 0x1, RZ ;  /* 0x0000000134357810 */ /* 0x044fe20007ffe0ff */
[----:B------:R-:W-:Y:S01]  /*0b20*/  STL [R1+0x124], RZ ;  /* 0x000124ff01007387 */ /* 0x000fe20000100800 */
[C---:B------:R-:W-:Y:S01]  /*0b30*/  IADD3 R60, R52.reuse, 0x2, RZ ;  /* 0x00000002343c7810 */ /* 0x040fe20007ffe0ff */
[----:B------:R-:W-:Y:S01]  /*0b40*/  IMAD R2, R11, R2, R4 ;  /* 0x000000020b027224 */ /* 0x000fe200078e0204 */
[C---:B------:R-:W-:Y:S01]  /*0b50*/  IADD3 R3, R52.reuse, 0x3, RZ ;  /* 0x0000000334037810 */ /* 0x040fe20007ffe0ff */
[----:B------:R-:W-:Y:S01]  /*0b60*/  STL [R1+0x128], RZ ;  /* 0x000128ff01007387 */ /* 0x000fe20000100800 */
[----:B------:R-:W-:Y:S01]  /*0b70*/  IADD3 R61, R52, 0xe6, RZ ;  /* 0x000000e6343d7810 */ /* 0x000fe20007ffe0ff */
[----:B------:R-:W-:Y:S01]  /*0b80*/  IMAD.IADD R2, R6, 0x1, R2 ;  /* 0x0000000106027824 */ /* 0x000fe200078e0202 */
[----:B------:R-:W-:Y:S01]  /*0b90*/  CS2R R10, SRZ ;  /* 0x00000000000a7805 */ /* 0x000fe2000001ff00 */
[----:B------:R-:W-:Y:S01]  /*0ba0*/  STL [R1+0x12c], RZ ;  /* 0x00012cff01007387 */ /* 0x000fe20000100800 */
[----:B------:R-:W-:Y:S01]  /*0bb0*/  CS2R R4, SRZ ;  /* 0x0000000000047805 */ /* 0x000fe2000001ff00 */
[----:B------:R-:W-:-:S02]  /*0bc0*/  CS2R R6, SRZ ;  /* 0x0000000000067805 */ /* 0x000fc4000001ff00 */
[----:B------:R-:W-:Y:S04]  /*0bd0*/  STL [R1+0x130], RZ ;  /* 0x000130ff01007387 */ /* 0x000fe80000100800 */
        /* <DEDUP_REMOVED lines=379> */
[----:B------:R-:W-:Y:S04]  /*2390*/  STL [R1+0x1148], R52 ;  /* 0x0011483401007387 */ /* 0x000fe80000100800 */
[----:B------:R0:W-:Y:S04]  /*23a0*/  STL [R1+0x1e6c], R53 ;  /* 0x001e6c3501007387 */ /* 0x0001e80000100800 */
[----:B------:R1:W-:Y:S04]  /*23b0*/  STL [R1+0x1e70], R60 ;  /* 0x001e703c01007387 */ /* 0x0003e80000100800 */
[----:B------:R2:W-:Y:S01]  /*23c0*/  STL [R1+0x1e74], R3 ;  /* 0x001e740301007387 */ /* 0x0005e20000100800 */
[----:B0-----:R-:W-:-:S02]  /*23d0*/  IADD3 R53, R52, 0x4, RZ ;  /* 0x0000000434357810 */ /* 0x001fc40007ffe0ff */
[----:B-1----:R-:W-:-:S03]  /*23e0*/  IADD3 R60, R52, 0x5, RZ ;  /* 0x00000005343c7810 */ /* 0x002fc60007ffe0ff */
[----:B------:R0:W-:Y:S01]  /*23f0*/  STL [R1+0x1e78], R53 ;  /* 0x001e783501007387 */ /* 0x0001e20000100800 */
[----:B--2---:R-:W-:-:S03]  /*2400*/  IADD3 R3, R52, 0x6, RZ ;  /* 0x0000000634037810 */ /* 0x004fc60007ffe0ff */
[----:B------:R1:W-:Y:S04]  /*2410*/  STL [R1+0x1e7c], R60 ;  /* 0x001e7c3c01007387 */ /* 0x0003e80000100800 */
[----:B------:R2:W-:Y:S01]  /*2420*/  STL [R1+0x1e80], R3 ;  /* 0x001e800301007387 */ /* 0x0005e20000100800 */
[C---:B0-----:R-:W-:Y:S02]  /*2430*/  IADD3 R53, R52.reuse, 0x7, RZ ;  /* 0x0000000734357810 */ /* 0x041fe40007ffe0ff */
        /* <DEDUP_REMOVED lines=413> */
[----:B0-----:R-:W-:Y:S01]  /*3e10*/  IADD3 R53, R52, 0xd6, RZ ;  /* 0x000000d634357810 */ /* 0x001fe20007ffe0ff */
[----:B-1----:R-:W-:Y:S01]  /*3e20*/  IMAD R60, R2, 0x80, R0 ;  /* 0x00000080023c7824 */ /* 0x002fe200078e0200 */
[----:B------:R-:W-:-:S03]  /*3e30*/  IADD3 R2, R52, 0xd8, RZ ;  /* 0x000000d834027810 */ /* 0x000fc60007ffe0ff */
[----:B------:R0:W-:Y:S01]  /*3e40*/  STL [R1+0x21c0], R53 ;  /* 0x0021c03501007387 */ /* 0x0001e20000100800 */
[C---:B------:R-:W-:Y:S02]  /*3e50*/  IADD3 R0, R52.reuse, 0xd9, RZ ;  /* 0x000000d934007810 */ /* 0x040fe40007ffe0ff */
[----:B--2---:R-:W-:-:S05]  /*3e60*/  IADD3 R3, R52, 0xd7, RZ ;  /* 0x000000d734037810 */ /* 0x004fca0007ffe0ff */
[----:B------:R1:W-:Y:S01]  /*3e70*/  STL [R1+0x21c4], R3 ;  /* 0x0021c40301007387 */ /* 0x0003e20000100800 */
[----:B0-----:R-:W-:-:S03]  /*3e80*/  IADD3 R53, R52, 0xe1, RZ ;  /* 0x000000e134357810 */ /* 0x001fc60007ffe0ff */
[----:B------:R-:W-:Y:S04]  /*3e90*/  STL [R1+0x1140], R60 ;  /* 0x0011403c01007387 */ /* 0x000fe80000100800 */
[----:B------:R0:W-:Y:S01]  /*3ea0*/  STL [R1+0x21c8], R2 ;  /* 0x0021c80201007387 */ /* 0x0001e20000100800 */
[----:B-1----:R-:W-:-:S03]  /*3eb0*/  IADD3 R3, R52, 0xda, RZ ;  /* 0x000000da34037810 */ /* 0x002fc60007ffe0ff */
        /* <DEDUP_REMOVED lines=14> */
[----:B0-----:R-:W-:-:S03]  /*3fa0*/  IADD3 R2, R52, 0xe3, RZ ;  /* 0x000000e334027810 */ /* 0x001fc60007ffe0ff */
[----:B------:R-:W-:Y:S01]  /*3fb0*/  STL [R1+0x21e8], R3 ;  /* 0x0021e80301007387 */ /* 0x000fe20000100800 */
[C---:B-1----:R-:W-:Y:S02]  /*3fc0*/  IADD3 R0, R52.reuse, 0xe2, RZ ;  /* 0x000000e234007810 */ /* 0x042fe40007ffe0ff */
[----:B--2---:R-:W-:-:S03]  /*3fd0*/  IADD3 R53, R52, 0xe7, RZ ;  /* 0x000000e734357810 */ /* 0x004fc60007ffe0ff */
[----:B------:R0:W-:Y:S04]  /*3fe0*/  STL [R1+0x21f0], R0 ;  /* 0x0021f00001007387 */ /* 0x0001e80000100800 */
[----:B------:R1:W-:Y:S01]  /*3ff0*/  STL [R1+0x21f4], R2 ;  /* 0x0021f40201007387 */ /* 0x0003e20000100800 */
[C---:B0-----:R-:W-:Y:S02]  /*4000*/  IADD3 R0, R52.reuse, 0xe4, RZ ;  /* 0x000000e434007810 */ /* 0x041fe40007ffe0ff */
[----:B-1----:R-:W-:-:S03]  /*4010*/  IADD3 R2, R52, 0xe5, RZ ;  /* 0x000000e534027810 */ /* 0x002fc60007ffe0ff */
[----:B------:R0:W-:Y:S04]  /*4020*/  STL [R1+0x21f8], R0 ;  /* 0x0021f80001007387 */ /* 0x0001e80000100800 */
[----:B------:R1:W-:Y:S04]  /*4030*/  STL [R1+0x2200], R61 ;  /* 0x0022003d01007387 */ /* 0x0003e80000100800 */
[----:B------:R-:W-:Y:S01]  /*4040*/  STL [R1+0x21fc], R2 ;  /* 0x0021fc0201007387 */ /* 0x000fe20000100800 */
[----:B0-----:R-:W-:-:S03]  /*4050*/  IADD3 R0, R52, 0xe8, RZ ;  /* 0x000000e834007810 */ /* 0x001fc60007ffe0ff */
        /* <DEDUP_REMOVED lines=8> */
[----:B------:R1:W-:Y:S01]  /*40e0*/  STL [R1+0x2214], R0 ;  /* 0x0022140001007387 */ /* 0x0003e20000100800 */
[C---:B0-----:R-:W-:Y:S02]  /*40f0*/  IADD3 R53, R52.reuse, 0xed, RZ ;  /* 0x000000ed34357810 */ /* 0x041fe40007ffe0ff */
[----:B-1----:R-:W-:-:S03]  /*4100*/  IADD3 R0, R52, 0xee, RZ ;  /* 0x000000ee34007810 */ /* 0x002fc60007ffe0ff */
[----:B------:R0:W-:Y:S04]  /*4110*/  STL [R1+0x221c], R53 ;  /* 0x00221c3501007387 */ /* 0x0001e80000100800 */
[----:B------:R-:W-:Y:S04]  /*4120*/  STL [R1+0x2218], R61 ;  /* 0x0022183d01007387 */ /* 0x000fe80000100800 */
[----:B------:R1:W-:Y:S01]  /*4130*/  STL [R1+0x2220], R0 ;  /* 0x0022200001007387 */ /* 0x0003e20000100800 */
[----:B0-----:R-:W-:-:S05]  /*4140*/  IADD3 R53, R52, 0xef, RZ ;  /* 0x000000ef34357810 */ /* 0x001fca0007ffe0ff */
[----:B------:R0:W-:Y:S01]  /*4150*/  STL [R1+0x2224], R53 ;  /* 0x0022243501007387 */ /* 0x0001e20000100800 */
[----:B-1----:R-:W-:-:S05]  /*4160*/  IADD3 R0, R52, 0xf0, RZ ;  /* 0x000000f034007810 */ /* 0x002fca0007ffe0ff */
[----:B------:R1:W-:Y:S01]  /*4170*/  STL [R1+0x2228], R0 ;  /* 0x0022280001007387 */ /* 0x0003e20000100800 */
[----:B0-----:R-:W-:-:S05]  /*4180*/  IADD3 R53, R52, 0xf1, RZ ;  /* 0x000000f134357810 */ /* 0x001fca0007ffe0ff */
[----:B------:R0:W-:Y:S01]  /*4190*/  STL [R1+0x222c], R53 ;  /* 0x00222c3501007387 */ /* 0x0001e20000100800 */
[----:B-1----:R-:W-:-:S05]  /*41a0*/  IADD3 R0, R52, 0xf2, RZ ;  /* 0x000000f234007810 */ /* 0x002fca0007ffe0ff */
[----:B------:R1:W-:Y:S01]  /*41b0*/  STL [R1+0x223c], R0 ;  /* 0x00223c0001007387 */ /* 0x0003e20000100800 */
[----:B0-----:R-:W-:-:S05]  /*41c0*/  IADD3 R53, R52, 0xf3, RZ ;  /* 0x000000f334357810 */ /* 0x001fca0007ffe0ff */
[----:B------:R0:W-:Y:S01]  /*41d0*/  STL [R1+0x2244], R53 ;  /* 0x0022443501007387 */ /* 0x0001e20000100800 */
[C---:B-1----:R-:W-:Y:S02]  /*41e0*/  IADD3 R0, R52.reuse, 0xf4, RZ ;  /* 0x000000f434007810 */ /* 0x042fe40007ffe0ff */
[----:B0-----:R-:W-:-:S05]  /*41f0*/  IADD3 R53, R52, 0xf5, RZ ;  /* 0x000000f534357810 */ /* 0x001fca0007ffe0ff */
[----:B------:R0:W-:Y:S02]  /*4200*/  STL [R1+0x2238], R53 ;  /* 0x0022383501007387 */ /* 0x0001e40000100800 */
[----:B0-----:R-:W-:-:S05]  /*4210*/  IADD3 R53, R52, 0xf6, RZ ;  /* 0x000000f634357810 */ /* 0x001fca0007ffe0ff */
[----:B------:R0:W-:Y:S04]  /*4220*/  STL [R1+0x224c], R53 ;  /* 0x00224c3501007387 */ /* 0x0001e80000100800 */
[----:B------:R-:W-:Y:S01]  /*4230*/  STL [R1+0x2240], R0 ;  /* 0x0022400001007387 */ /* 0x000fe20000100800 */
[----:B0-----:R-:W-:-:S05]  /*4240*/  IADD3 R53, R52, 0xf7, RZ ;  /* 0x000000f734357810 */ /* 0x001fca0007ffe0ff */
[----:B------:R0:W-:Y:S02]  /*4250*/  STL [R1+0x2248], R53 ;  /* 0x0022483501007387 */ /* 0x0001e40000100800 */
        /* <DEDUP_REMOVED lines=12> */
[C---:B0-----:R-:W-:Y:S02]  /*4320*/  IADD3 R53, R52.reuse, 0xfe, RZ ;  /* 0x000000fe34357810 */ /* 0x041fe40007ffe0ff */
[----:B------:R-:W-:-:S03]  /*4330*/  IADD3 R52, R52, 0xff, RZ ;  /* 0x000000ff34347810 */ /* 0x000fc60007ffe0ff */
[----:B------:R0:W-:Y:S04]  /*4340*/  STL [R1+0x2234], R53 ;  /* 0x0022343501007387 */ /* 0x0001e80000100800 */
[----:B0-----:R0:W5:Y:S04]  /*4350*/  LDL.LU R53, [R1+0x226c] ;  /* 0x00226c0001357983 */ /* 0x0011680000300800 */
[----:B------:R1:W-:Y:S02]  /*4360*/  STL [R1+0x2230], R52 ;  /* 0x0022303401007387 */ /* 0x0003e40000100800 */
[----:B-1----:R-:W-:-:S05]  /*4370*/  IADD3 R52, R60, 0x20, RZ ;  /* 0x000000203c347810 */ /* 0x002fca0007ffe0ff */
[----:B------:R1:W-:Y:S02]  /*4380*/  STL [R1+0x1144], R52 ;  /* 0x0011443401007387 */ /* 0x0003e40000100800 */
[----:B-1----:R-:W-:-:S05]  /*4390*/  IADD3 R52, R60, 0x40, RZ ;  /* 0x000000403c347810 */ /* 0x002fca0007ffe0ff */
[----:B------:R1:W-:Y:S02]  /*43a0*/  STL [R1+0x114c], R52 ;  /* 0x00114c3401007387 */ /* 0x0003e40000100800 */
[----:B-1----:R-:W-:-:S05]  /*43b0*/  IADD3 R52, R60, 0x60, RZ ;  /* 0x000000603c347810 */ /* 0x002fca0007ffe0ff */
[----:B------:R1:W-:Y:S04]  /*43c0*/  STL [R1+0x1150], R52 ;  /* 0x0011503401007387 */ /* 0x0003e80000100800 */
[----:B-1----:R0:W5:Y:S01]  /*43d0*/  LDL.LU R52, [R1+0x2268] ;  /* 0x0022680001347983 */ /* 0x0021620000300800 */
[----:B------:R-:W-:Y:S05]  /*43e0*/  @!P0 BRA `(.L_x_0) ;  /* 0x0005aff000008947 */ /* 0x000fea0003800000 */
[----:B------:R-:W2:Y:S04]  /*43f0*/  LDL R35, [R1+0x2234] ;  /* 0x0022340001237983 */ /* 0x000ea80000100800 */
[----:B------:R-:W3:Y:S04]  /*4400*/  LDL R28, [R1+0x2264] ;  /* 0x00226400011c7983 */ /* 0x000ee80000100800 */
[----:B------:R-:W4:Y:S04]  /*4410*/  LDL R29, [R1+0x225c] ;  /* 0x00225c00011d7983 */ /* 0x000f280000100800 */
[----:B------:R-:W4:Y:S04]  /*4420*/  LDL R30, [R1+0x2260] ;  /* 0x00226000011e7983 */ /* 0x000f280000100800 */
[----:B------:R-:W4:Y:S01]  /*4430*/  LDL R31, [R1+0x2254] ;  /* 0x00225400011f7983 */ /* 0x000f220000100800 */
[----:B------:R-:W-:Y:S01]  /*4440*/  IMAD.MOV.U32 R19, RZ, RZ, R61 ;  /* 0x000000ffff137224 */ /* 0x000fe200078e003d */
[----:B------:R-:W-:Y:S01]  /*4450*/  IABS R61, c[0x0][0x17c] ;  /* 0x00005f00003d7a13 */ /* 0x000fe20000000000 */
[----:B------:R-:W-:Y:S01]  /*4460*/  IMAD.MOV.U32 R20, RZ, RZ, R2 ;  /* 0x000000ffff147224 */ /* 0x000fe200078e0002 */
[----:B------:R-:W4:Y:S02]  /*4470*/  LDL R26, [R1+0x2228] ;  /* 0x00222800011a7983 */ /* 0x000f240000100800 */
[----:B------:R-:W1:Y:S01]  /*4480*/  I2F.RP R2, R61 ;  /* 0x0000003d00027306 */ /* 0x000e620000209400 */
[----:B------:R-:W-:Y:S01]  /*4490*/  IMAD.MOV.U32 R21, RZ, RZ, R0 ;  /* 0x000000ffff157224 */ /* 0x000fe200078e0000 */
[----:B------:R-:W-:Y:S01]  /*44a0*/  IABS R0, c[0x0][0x178] ;  /* 0x00005e0000007a13 */ /* 0x000fe20000000000 */
[----:B------:R-:W4:Y:S04]  /*44b0*/  LDL R16, [R1+0x2258] ;  /* 0x0022580001107983 */ /* 0x000f280000100800 */
[----:B------:R-:W-:Y:S01]  /*44c0*/  IMAD.MOV.U32 R36, RZ, RZ, R0 ;  /* 0x000000ffff247224 */ /* 0x000fe200078e0000 */
[----:B------:R-:W4:Y:S03]  /*44d0*/  LDL R9, [R1+0x2204] ;  /* 0x0022040001097983 */ /* 0x000f260000100800 */
[----:B------:R-:W0:Y:S01]  /*44e0*/  I2F.RP R0, R36 ;  /* 0x0000002400007306 */ /* 0x000e220000209400 */
[----:B------:R-:W4:Y:S04]  /*44f0*/  LDL R27, [R1+0x2224] ;  /* 0x00222400011b7983 */ /* 0x000f280000100800 */
[----:B------:R-:W4:Y:S03]  /*4500*/  LDL R8, [R1+0x21f4] ;  /* 0x0021f40001087983 */ /* 0x000f260000100800 */
[----:B-1----:R-:W1:Y:S01]  /*4510*/  MUFU.RCP R2, R2 ;  /* 0x0000000200027308 */ /* 0x002e620000001000 */
[----:B------:R-:W-:Y:S01]  /*4520*/  IMAD.MOV.U32 R59, RZ, RZ, R3 ;  /* 0x000000ffff3b7224 */ /* 0x000fe200078e0003 */
[----:B------:R-:W4:Y:S04]  /*4530*/  LDL R6, [R1+0x2230] ;  /* 0x0022300001067983 */ /* 0x000f280000100800 */
[----:B------:R-:W4:Y:S02]  /*4540*/  LDL R7, [R1+0x2220] ;  /* 0x0022200001077983 */ /* 0x000f240000100800 */
[----:B0-----:R-:W0:Y:S02]  /*4550*/  MUFU.RCP R0, R0 ;  /* 0x0000000000007308 */ /* 0x001e240000001000 */
[----:B------:R-:W4:Y:S04]  /*4560*/  LDL R58, [R1+0x2198] ;  /* 0x00219800013a7983 */ /* 0x000f280000100800 */
[----:B------:R-:W4:Y:S01]  /*4570*/  LDL R18, [R1+0x222c] ;  /* 0x00222c0001127983 */ /* 0x000f220000100800 */
[----:B-1----:R-:W-:-:S03]  /*4580*/  IADD3 R2, R2, 0xffffffe, RZ ;  /* 0x0ffffffe02027810 */ /* 0x002fc60007ffe0ff */
[----:B------:R-:W4:Y:S01]  /*4590*/  LDL R10, [R1+0x2190] ;  /* 0x00219000010a7983 */ /* 0x000f220000100800 */
[----:B------:R1:W1:Y:S03]  /*45a0*/  F2I.FTZ.U32.TRUNC.NTZ R3, R2 ;  /* 0x0000000200037305 */ /* 0x000266000021f000 */
[----:B------:R-:W4:Y:S01]  /*45b0*/  LDL R13, [R1+0x21c4] ;  /* 0x0021c400010d7983 */ /* 0x000f220000100800 */
[----:B0-----:R-:W-:-:S03]  /*45c0*/  IADD3 R0, R0, 0xffffffe, RZ ;  /* 0x0ffffffe00007810 */ /* 0x001fc60007ffe0ff */
[----:B------:R-:W4:Y:S01]  /*45d0*/  LDL R11, [R1+0x218c] ;  /* 0x00218c00010b7983 */ /* 0x000f220000100800 */
[----:B------:R0:W2:Y:S01]  /*45e0*/  F2I.FTZ.U32.TRUNC.NTZ R5, R0 ;  /* 0x0000000000057305 */ /* 0x0000a2000021f000 */
[----:B-1----:R-:W-:Y:S02]  /*45f0*/  IMAD.MOV.U32 R2, RZ, RZ, RZ ;  /* 0x000000ffff027224 */ /* 0x002fe400078e00ff */
[----:B------:R-:W4:Y:S04]  /*4600*/  LDL R15, [R1+0x2210] ;  /* 0x00221000010f7983 */ /* 0x000f280000100800 */
[----:B------:R-:W4:Y:S01]  /*4610*/  LDL R12, [R1+0x21b4] ;  /* 0x0021b400010c7983 */ /* 0x000f220000100800 */
[----:B0-----:R-:W-:-:S03]  /*4620*/  IMAD.MOV R0, RZ, RZ, -R3 ;  /* 0x000000ffff007224 */ /* 0x001fc600078e0a03 */
[----:B------:R-:W4:Y:S01]  /*4630*/  LDL R56, [R1+0x2244] ;  /* 0x0022440001387983 */ /* 0x000f220000100800 */
[----:B------:R-:W-:-:S03]  /*4640*/  IMAD R0, R0, R61, RZ ;  /* 0x0000003d00007224 */ /* 0x000fc600078e02ff */
[----:B------:R-:W4:Y:S01]  /*4650*/  LDL R57, [R1+0x219c] ;  /* 0x00219c0001397983 */ /* 0x000f220000100800 */
[----:B------:R-:W-:-:S03]  /*4660*/  IMAD.HI.U32 R3, R3, R0, R2 ;  /* 0x0000000003037227 */ /* 0x000fc600078e0002 */
[----:B------:R-:W4:Y:S04]  /*4670*/  LDL R14, [R1+0x21a8] ;  /* 0x0021a800010e7983 */ /* 0x000f280000100800 */
[----:B------:R-:W4:Y:S04]  /*4680*/  LDL R17, [R1+0x21bc] ;  /* 0x0021bc0001117983 */ /* 0x000f280000100800 */
[----:B------:R-:W4:Y:S04]  /*4690*/  LDL R25, [R1+0x2238] ;  /* 0x0022380001197983 */ /* 0x000f280000100800 */
[----:B------:R-:W4:Y:S04]  /*46a0*/  LDL R24, [R1+0x21e0] ;  /* 0x0021e00001187983 */ /* 0x000f280000100800 */
[----:B------:R-:W4:Y:S04]  /*46b0*/  LDL R22, [R1+0x21dc] ;  /* 0x0021dc0001167983 */ /* 0x000f280000100800 */
[----:B------:R-:W4:Y:S04]  /*46c0*/  LDL R23, [R1+0x21f0] ;  /* 0x0021f00001177983 */ /* 0x000f280000100800 */
[----:B------:R-:W-:Y:S01]  /*46d0*/  STL [R1+0x23f8], R60 ;  /* 0x0023f83c01007387 */ /* 0x000fe20000100800 */
[----:B--2---:R-:W-:-:S02]  /*46e0*/  IMAD.MOV.U32 R33, RZ, RZ, R35 ;  /* 0x000000ffff217224 */ /* 0x004fc400078e0023 */
[----:B---3--:R-:W-:-:S03]  /*46f0*/  IMAD.MOV.U32 R34, RZ, RZ, R28 ;  /* 0x000000ffff227224 */ /* 0x008fc600078e001c */
[----:B------:R-:W-:Y:S01]  /*4700*/  IABS R2, R33 ;  /* 0x0000002100027213 */ /* 0x000fe20000000000 */
[----:B----4-:R-:W-:Y:S02]  /*4710*/  IMAD.MOV.U32 R35, RZ, RZ, R29 ;  /* 0x000000ffff237224 */ /* 0x010fe400078e001d */
[----:B------:R-:W-:Y:S02]  /*4720*/  IMAD.MOV.U32 R33, RZ, RZ, R34 ;  /* 0x000000ffff217224 */ /* 0x000fe400078e0022 */
[----:B------:R-:W-:Y:S02]  /*4730*/  IMAD.MOV.U32 R28, RZ, RZ, R30 ;  /* 0x000000ffff1c7224 */ /* 0x000fe400078e001e */
[----:B------:R-:W-:Y:S02]  /*4740*/  IMAD.MOV.U32 R34, RZ, RZ, R35 ;  /* 0x000000ffff227224 */ /* 0x000fe400078e0023 */
[----:B------:R-:W-:Y:S02]  /*4750*/  IMAD.MOV.U32 R29, RZ, RZ, R31 ;  /* 0x000000ffff1d7224 */ /* 0x000fe400078e001f */
[----:B------:R-:W-:-:S02]  /*4760*/  IMAD.MOV.U32 R35, RZ, RZ, R28 ;  /* 0x000000ffff237224 */ /* 0x000fc400078e001c */
[----:B------:R-:W-:Y:S02]  /*4770*/  IMAD.MOV.U32 R28, RZ, RZ, R29 ;  /* 0x000000ffff1c7224 */ /* 0x000fe400078e001d */
[----:B------:R-:W-:Y:S02]  /*4780*/  IMAD.MOV.U32 R32, RZ, RZ, R34 ;  /* 0x000000ffff207224 */ /* 0x000fe400078e0022 */
[----:B------:R-:W-:Y:S02]  /*4790*/  IMAD.MOV.U32 R34, RZ, RZ, R28 ;  /* 0x000000ffff227224 */ /* 0x000fe400078e001c */
[----:B------:R-:W2:Y:S01]  /*47a0*/  LDL R28, [R1+0x224c] ;  /* 0x00224c00011c7983 */ /* 0x000ea20000100800 */
[----:B------:R-:W-:Y:S02]  /*47b0*/  IMAD.MOV.U32 R30, RZ, RZ, R26 ;  /* 0x000000ffff1e7224 */ /* 0x000fe400078e001a */
[----:B------:R-:W-:Y:S02]  /*47c0*/  IMAD.MOV.U32 R31, RZ, RZ, R16 ;  /* 0x000000ffff1f7224 */ /* 0x000fe400078e0010 */
[----:B------:R-:W-:Y:S01]  /*47d0*/  IMAD.MOV.U32 R26, RZ, RZ, R9 ;  /* 0x000000ffff1a7224 */ /* 0x000fe200078e0009 */
[----:B------:R-:W3:Y:S01]  /*47e0*/  LDL R16, [R1+0x21d0] ;  /* 0x0021d00001107983 */ /* 0x000ee20000100800 */
[----:B------:R-:W-:-:S02]  /*47f0*/  IMAD.MOV.U32 R29, RZ, RZ, R30 ;  /* 0x000000ffff1d7224 */ /* 0x000fc400078e001e */
[----:B------:R-:W-:Y:S02]  /*4800*/  IMAD.MOV.U32 R30, RZ, RZ, R31 ;  /* 0x000000ffff1e7224 */ /* 0x000fe400078e001f */
[----:B------:R-:W-:Y:S02]  /*4810*/  IMAD.MOV.U32 R31, RZ, RZ, R26 ;  /* 0x000000ffff1f7224 */ /* 0x000fe400078e001a */
[----:B------:R-:W-:Y:S02]  /*4820*/  IMAD.MOV.U32 R26, RZ, RZ, R27 ;  /* 0x000000ffff1a7224 */ /* 0x000fe400078e001b */
[----:B------:R-:W-:Y:S02]  /*4830*/  IMAD.MOV R9, RZ, RZ, -R5 ;  /* 0x000000ffff097224 */ /* 0x000fe400078e0a05 */
[----:B------:R-:W-:Y:S01]  /*4840*/  IMAD.MOV.U32 R27, RZ, RZ, R8 ;  /* 0x000000ffff1b7224 */ /* 0x000fe200078e0008 */
[----:B------:R-:W-:Y:S01]  /*4850*/  IABS R6, R6 ;  /* 0x0000000600067213 */ /* 0x000fe20000000000 */
[----:B------:R-:W-:-:S02]  /*4860*/  IMAD.MOV.U32 R39, RZ, RZ, R33 ;  /* 0x000000ffff277224 */ /* 0x000fc400078e0021 */
[----:B------:R-:W-:Y:S02]  /*4870*/  IMAD.MOV.U32 R8, RZ, RZ, R7 ;  /* 0x000000ffff087224 */ /* 0x000fe400078e0007 */
[----:B------:R-:W-:Y:S02]  /*4880*/  IMAD.MOV.U32 R33, RZ, RZ, R35 ;  /* 0x000000ffff217224 */ /* 0x000fe400078e0023 */
[----:B------:R-:W-:Y:S02]  /*4890*/  IMAD R9, R9, R36, RZ ;  /* 0x0000002409097224 */ /* 0x000fe400078e02ff */
[----:B------:R-:W-:Y:S01]  /*48a0*/  IMAD.MOV.U32 R4, RZ, RZ, RZ ;  /* 0x000000ffff047224 */ /* 0x000fe200078e00ff */
[----:B------:R-:W-:Y:S01]  /*48b0*/  IABS R0, R39 ;  /* 0x0000002700007213 */ /* 0x000fe20000000000 */
[----:B------:R-:W-:Y:S01]  /*48c0*/  IMAD.MOV.U32 R35, RZ, RZ, R30 ;  /* 0x000000ffff237224 */ /* 0x000fe200078e001e */
[----:B------:R-:W4:Y:S01]  /*48d0*/  LDL R7, [R1+0x2250] ;  /* 0x0022500001077983 */ /* 0x000f220000100800 */
[----:B------:R-:W-:-:S02]  /*48e0*/  IMAD.MOV.U32 R30, RZ, RZ, R31 ;  /* 0x000000ffff1e7224 */ /* 0x000fc400078e001f */
[----:B------:R-:W-:Y:S02]  /*48f0*/  IMAD.MOV.U32 R31, RZ, RZ, R26 ;  /* 0x000000ffff1f7224 */ /* 0x000fe400078e001a */
[----:B------:R-:W-:Y:S02]  /*4900*/  IMAD.MOV.U32 R26, RZ, RZ, R8 ;  /* 0x000000ffff1a7224 */ /* 0x000fe400078e0008 */
[----:B------:R-:W-:-:S04]  /*4910*/  IMAD.HI.U32 R8, R3, R6, RZ ;  /* 0x0000000603087227 */ /* 0x000fc800078e00ff */
[----:B------:R-:W-:-:S04]  /*4920*/  IMAD.HI.U32 R4, R5, R9, R4 ;  /* 0x0000000905047227 */ /* 0x000fc800078e0004 */
[----:B------:R-:W-:Y:S01]  /*4930*/  IMAD.MOV R8, RZ, RZ, -R8 ;  /* 0x000000ffff087224 */ /* 0x000fe200078e0a08 */
[----:B------:R0:W-:Y:S01]  /*4940*/  STL [R1+0xd8], R4 ;  /* 0x0000d80401007387 */ /* 0x0001e20000100800 */
[----:B------:R-:W-:Y:S02]  /*4950*/  IMAD.MOV.U32 R39, RZ, RZ, R32 ;  /* 0x000000ffff277224 */ /* 0x000fe400078e0020 */
[----:B------:R-:W-:Y:S02]  /*4960*/  IMAD.MOV.U32 R32, RZ, RZ, R33 ;  /* 0x000000ffff207224 */ /* 0x000fe400078e0021 */
[----:B------:R-:W-:Y:S02]  /*4970*/  IMAD.MOV.U32 R33, RZ, RZ, R34 ;  /* 0x000000ffff217224 */ /* 0x000fe400078e0022 */
[----:B------:R-:W-:Y:S02]  /*4980*/  IMAD.MOV.U32 R34, RZ, RZ, R35 ;  /* 0x000000ffff227224 */ /* 0x000fe400078e0023 */
[----:B0-----:R-:W-:-:S05]  /*4990*/  IMAD R4, R61, R8, R6 ;  /* 0x000000083d047224 */ /* 0x001fca00078e0206 */
[----:B------:R0:W-:Y:S01]  /*49a0*/  STL [R1+0xd4], R4 ;  /* 0x0000d40401007387 */ /* 0x0001e20000100800 */
[----:B--2---:R-:W-:Y:S02]  /*49b0*/  IMAD.MOV.U32 R35, RZ, RZ, R28 ;  /* 0x000000ffff237224 */ /* 0x004fe400078e001c */
[----:B------:R-:W-:Y:S02]  /*49c0*/  IMAD.MOV.U32 R28, RZ, RZ, R25 ;  /* 0x000000ffff1c7224 */ /* 0x000fe400078e0019 */
[----:B------:R-:W-:Y:S02]  /*49d0*/  IMAD.MOV.U32 R25, RZ, RZ, R20 ;  /* 0x000000ffff197224 */ /* 0x000fe400078e0014 */
[----:B------:R-:W-:Y:S02]  /*49e0*/  IMAD.MOV.U32 R20, RZ, RZ, R21 ;  /* 0x000000ffff147224 */ /* 0x000fe400078e0015 */
[----:B------:R-:W2:Y:S01]  /*49f0*/  LDL R21, [R1+0x2214] ;  /* 0x0022140001157983 */ /* 0x000ea20000100800 */
[----:B------:R-:W-:Y:S01]  /*4a00*/  IMAD.HI.U32 R9, R3, R2, RZ ;  /* 0x0000000203097227 */ /* 0x000fe200078e00ff */
[----:B------:R-:W-:-:S03]  /*4a10*/  IABS R6, R39 ;  /* 0x0000002700067213 */ /* 0x000fc60000000000 */
[----:B------:R-:W-:Y:S02]  /*4a20*/  IMAD.MOV.U32 R39, RZ, RZ, R32 ;  /* 0x000000ffff277224 */ /* 0x000fe400078e0020 */
[----:B------:R-:W-:Y:S02]  /*4a30*/  IMAD.MOV.U32 R32, RZ, RZ, R33 ;  /* 0x000000ffff207224 */ /* 0x000fe400078e0021 */
[----:B------:R-:W-:Y:S02]  /*4a40*/  IMAD.MOV R9, RZ, RZ, -R9 ;  /* 0x000000ffff097224 */ /* 0x000fe400078e0a09 */
[----:B------:R-:W-:Y:S02]  /*4a50*/  IMAD.MOV.U32 R33, RZ, RZ, R34 ;  /* 0x000000ffff217224 */ /* 0x000fe400078e0022 */
[----:B------:R-:W-:Y:S02]  /*4a60*/  IMAD.MOV.U32 R34, RZ, RZ, R35 ;  /* 0x000000ffff227224 */ /* 0x000fe400078e0023 */
[----:B------:R-:W-:Y:S01]  /*4a70*/  IMAD.MOV.U32 R35, RZ, RZ, R28 ;  /* 0x000000ffff237224 */ /* 0x000fe200078e001c */
[----:B----4-:R-:W-:Y:S01]  /*4a80*/  IABS R7, R7 ;  /* 0x0000000700077213 */ /* 0x010fe20000000000 */
[----:B0-----:R-:W-:Y:S01]  /*4a90*/  IMAD.HI.U32 R4, R3, R0, RZ ;  /* 0x0000000003047227 */ /* 0x001fe200078e00ff */
[----:B------:R-:W-:-:S03]  /*4aa0*/  IABS R8, R39 ;  /* 0x0000002700087213 */ /* 0x000fc60000000000 */
[----:B------:R-:W-:-:S04]  /*4ab0*/  IMAD.HI.U32 R5, R3, R7, RZ ;  /* 0x0000000703057227 */ /* 0x000fc800078e00ff */
[----:B------:R-:W-:Y:S02]  /*4ac0*/  IMAD.MOV.U32 R28, RZ, RZ, R20 ;  /* 0x000000ffff1c7224 */ /* 0x000fe400078e0014 */
[----:B------:R-:W-:Y:S02]  /*4ad0*/  IMAD R2, R61, R9, R2 ;  /* 0x000000093d027224 */ /* 0x000fe400078e0202 */
[----:B------:R-:W-:Y:S02]  /*4ae0*/  IMAD.MOV.U32 R39, RZ, RZ, R32 ;  /* 0x000000ffff277224 */ /* 0x000fe400078e0020 */
[----:B------:R-:W-:Y:S02]  /*4af0*/  IMAD.MOV R5, RZ, RZ, -R5 ;  /* 0x000000ffff057224 */ /* 0x000fe400078e0a05 */
[----:B------:R-:W-:Y:S02]  /*4b00*/  IMAD.MOV R4, RZ, RZ, -R4 ;  /* 0x000000ffff047224 */ /* 0x000fe400078e0a04 */
[----:B------:R-:W-:-:S02]  /*4b10*/  IMAD.MOV.U32 R32, RZ, RZ, R33 ;  /* 0x000000ffff207224 */ /* 0x000fc400078e0021 */
[C---:B------:R-:W-:Y:S02]  /*4b20*/  IMAD R5, R61.reuse, R5, R7 ;  /* 0x000000053d057224 */ /* 0x040fe400078e0207 */
[----:B------:R-:W-:Y:S02]  /*4b30*/  IMAD R0, R61, R4, R0 ;  /* 0x000000043d007224 */ /* 0x000fe400078e0200 */
[----:B--2---:R-:W-:Y:S02]  /*4b40*/  IMAD.MOV.U32 R20, RZ, RZ, R21 ;  /* 0x000000ffff147224 */ /* 0x004fe400078e0015 */
[----:B------:R-:W-:Y:S02]  /*4b50*/  IMAD.MOV.U32 R21, RZ, RZ, R56 ;  /* 0x000000ffff157224 */ /* 0x000fe400078e0038 */
[----:B------:R-:W-:Y:S02]  /*4b60*/  IMAD.MOV.U32 R56, RZ, RZ, R57 ;  /* 0x000000ffff387224 */ /* 0x000fe400078e0039 */
[----:B------:R-:W2:Y:S04]  /*4b70*/  LDL R57, [R1+0x21a0] ;  /* 0x0021a00001397983 */ /* 0x000ea80000100800 */
[----:B------:R0:W-:Y:S04]  /*4b80*/  STL [R1+0xd0], R2 ;  /* 0x0000d00201007387 */ /* 0x0001e80000100800 */
[----:B------:R1:W-:Y:S01]  /*4b90*/  STL [R1+0xcc], R5 ;  /* 0x0000cc0501007387 */ /* 0x0003e20000100800 */
[----:B0-----:R-:W-:Y:S01]  /*4ba0*/  IMAD.MOV.U32 R2, RZ, RZ, R8 ;  /* 0x000000ffff027224 */ /* 0x001fe200078e0008 */
[----:B------:R-:W-:Y:S01]  /*4bb0*/  IABS R8, R39 ;  /* 0x0000002700087213 */ /* 0x000fe20000000000 */
[----:B------:R-:W-:Y:S01]  /*4bc0*/  IMAD.MOV.U32 R39, RZ, RZ, R32 ;  /* 0x000000ffff277224 */ /* 0x000fe200078e0020 */
[----:B------:R0:W-:Y:S04]  /*4bd0*/  STL [R1+0xc8], R0 ;  /* 0x0000c80001007387 */ /* 0x0001e80000100800 */
[----:B-1----:R-:W-:-:S02]  /*4be0*/  IABS R5, R39 ;  /* 0x0000002700057213 */ /* 0x002fc40000000000 */
[----:B------:R-:W0:Y:S01]  /*4bf0*/  LDL R39, [R1+0x2248] ;  /* 0x0022480001277983 */ /* 0x000e220000100800 */
[----:B------:R-:W-:-:S04]  /*4c00*/  IMAD.HI.U32 R7, R3, R6, RZ ;  /* 0x0000000603077227 */ /* 0x000fc800078e00ff */
[----:B------:R-:W-:Y:S02]  /*4c10*/  IMAD.MOV.U32 R33, RZ, RZ, R34 ;  /* 0x000000ffff217224 */ /* 0x000fe400078e0022 */
[----:B------:R-:W-:Y:S02]  /*4c20*/  IMAD.MOV.U32 R34, RZ, RZ, R35 ;  /* 0x000000ffff227224 */ /* 0x000fe400078e0023 */
[----:B------:R-:W-:Y:S02]  /*4c30*/  IMAD.MOV R7, RZ, RZ, -R7 ;  /* 0x000000ffff077224 */ /* 0x000fe400078e0a07 */
[----:B------:R-:W-:Y:S02]  /*4c40*/  IMAD.MOV.U32 R35, RZ, RZ, R28 ;  /* 0x000000ffff237224 */ /* 0x000fe400078e001c */
[----:B------:R-:W-:Y:S02]  /*4c50*/  IMAD.MOV.U32 R32, RZ, RZ, R33 ;  /* 0x000000ffff207224 */ /* 0x000fe400078e0021 */
[----:B------:R-:W-:-:S02]  /*4c60*/  IMAD.MOV.U32 R28, RZ, RZ, R21 ;  /* 0x000000ffff1c7224 */ /* 0x000fc400078e0015 */
[----:B------:R-:W-:-:S04]  /*4c70*/  IMAD.HI.U32 R4, R3, R2, RZ ;  /* 0x0000000203047227 */ /* 0x000fc800078e00ff */
[----:B------:R-:W-:Y:S02]  /*4c80*/  IMAD.MOV.U32 R33, RZ, RZ, R34 ;  /* 0x000000ffff217224 */ /* 0x000fe400078e0022 */
[----:B------:R-:W-:Y:S02]  /*4c90*/  IMAD R6, R61, R7, R6 ;  /* 0x000000073d067224 */ /* 0x000fe400078e0206 */
[----:B------:R-:W-:Y:S02]  /*4ca0*/  IMAD.MOV.U32 R34, RZ, RZ, R35 ;  /* 0x000000ffff227224 */ /* 0x000fe400078e0023 */
[----:B------:R-:W-:Y:S02]  /*4cb0*/  IMAD.MOV.U32 R35, RZ, RZ, R28 ;  /* 0x000000ffff237224 */ /* 0x000fe400078e001c */
[----:B------:R-:W-:Y:S02]  /*4cc0*/  IMAD.MOV R4, RZ, RZ, -R4 ;  /* 0x000000ffff047224 */ /* 0x000fe400078e0a04 */
[----:B------:R-:W-:-:S02]  /*4cd0*/  IMAD.MOV.U32 R21, RZ, RZ, R15 ;  /* 0x000000ffff157224 */ /* 0x000fc400078e000f */
[----:B------:R-:W-:Y:S01]  /*4ce0*/  IMAD.MOV.U32 R28, RZ, RZ, R18 ;  /* 0x000000ffff1c7224 */ /* 0x000fe200078e0012 */
[----:B------:R-:W4:Y:S01]  /*4cf0*/  LDL R15, [R1+0x220c] ;  /* 0x00220c00010f7983 */ /* 0x000f220000100800 */
[----:B------:R-:W-:-:S03]  /*4d00*/  IMAD.HI.U32 R9, R3, R8, RZ ;  /* 0x0000000803097227 */ /* 0x000fc600078e00ff */
[----:B------:R-:W2:Y:S01]  /*4d10*/  LDL R18, [R1+0x21cc] ;  /* 0x0021cc0001127983 */ /* 0x000ea20000100800 */
[----:B------:R-:W-:-:S03]  /*4d20*/  IMAD R2, R61, R4, R2 ;  /* 0x000000043d027224 */ /* 0x000fc600078e0202 */
[----:B------:R1:W-:Y:S01]  /*4d30*/  STL [R1+0xc4], R6 ;  /* 0x0000c40601007387 */ /* 0x0003e20000100800 */
[----:B------:R-:W-:Y:S02]  /*4d40*/  IMAD.MOV R9, RZ, RZ, -R9 ;  /* 0x000000ffff097224 */ /* 0x000fe400078e0a09 */
[----:B------:R-:W-:Y:S01]  /*4d50*/  IMAD.HI.U32 R7, R3, R5, RZ ;  /* 0x0000000503077227 */ /* 0x000fe200078e00ff */
[----:B------:R0:W-:Y:S03]  /*4d60*/  STL [R1+0xc0], R2 ;  /* 0x0000c00201007387 */ /* 0x0001e60000100800 */
[----:B------:R-:W-:Y:S02]  /*4d70*/  IMAD R8, R61, R9, R8 ;  /* 0x000000093d087224 */ /* 0x000fe400078e0208 */
[----:B------:R-:W-:-:S04]  /*4d80*/  IMAD.MOV R7, RZ, RZ, -R7 ;  /* 0x000000ffff077224 */ /* 0x000fc800078e0a07 */
[----:B------:R-:W-:Y:S01]  /*4d90*/  IMAD R5, R61, R7, R5 ;  /* 0x000000073d057224 */ /* 0x000fe200078e0205 */
[----:B0-----:R-:W-:Y:S01]  /*4da0*/  IABS R0, R39 ;  /* 0x0000002700007213 */ /* 0x001fe20000000000 */
[----:B------:R-:W-:Y:S02]  /*4db0*/  IMAD.MOV.U32 R39, RZ, RZ, R32 ;  /* 0x000000ffff277224 */ /* 0x000fe400078e0020 */
[----:B------:R-:W-:Y:S02]  /*4dc0*/  IMAD.MOV.U32 R32, RZ, RZ, R33 ;  /* 0x000000ffff207224 */ /* 0x000fe400078e0021 */
[----:B------:R-:W-:Y:S01]  /*4dd0*/  IMAD.MOV.U32 R33, RZ, RZ, R34 ;  /* 0x000000ffff217224 */ /* 0x000fe200078e0022 */
[----:B-1----:R-:W-:Y:S01]  /*4de0*/  IABS R6, R39 ;  /* 0x0000002700067213 */ /* 0x002fe20000000000 */
[----:B------:R-:W-:Y:S02]  /*4df0*/  IMAD.MOV.U32 R34, RZ, RZ, R35 ;  /* 0x000000ffff227224 */ /* 0x000fe400078e0023 */
[----:B------:R-:W-:-:S02]  /*4e00*/  IMAD.MOV.U32 R35, RZ, RZ, R28 ;  /* 0x000000ffff237224 */ /* 0x000fc400078e001c */
[----:B------:R-:W-:Y:S02]  /*4e10*/  IMAD.MOV.U32 R39, RZ, RZ, R32 ;  /* 0x000000ffff277224 */ /* 0x000fe400078e0020 */
[----:B------:R-:W-:Y:S02]  /*4e20*/  IMAD.MOV.U32 R28, RZ, RZ, R29 ;  /* 0x000000ffff1c7224 */ /* 0x000fe400078e001d */
[----:B------:R-:W-:Y:S02]  /*4e30*/  IMAD.MOV.U32 R29, RZ, RZ, R30 ;  /* 0x000000ffff1d7224 */ /* 0x000fe400078e001e */
[----:B------:R-:W-:Y:S02]  /*4e40*/  IMAD.MOV.U32 R32, RZ, RZ, R33 ;  /* 0x000000ffff207224 */ /* 0x000fe400078e0021 */
[----:B------:R-:W-:Y:S01]  /*4e50*/  IMAD.MOV.U32 R30, RZ, RZ, R31 ;  /* 0x000000ffff1e7224 */ /* 0x000fe200078e001f */
[----:B------:R-:W-:Y:S01]  /*4e60*/  IABS R2, R39 ;  /* 0x0000002700027213 */ /* 0x000fe20000000000 */
[----:B------:R-:W-:Y:S01]  /*4e70*/  IMAD.HI.U32 R4, R3, R0, RZ ;  /* 0x0000000003047227 */ /* 0x000fe200078e00ff */
[----:B------:R-:W2:Y:S03]  /*4e80*/  LDL R31, [R1+0x21e4] ;  /* 0x0021e400011f7983 */ /* 0x000ea60000100800 */
[----:B------:R-:W-:-:S02]  /*4e90*/  IMAD.MOV.U32 R33, RZ, RZ, R34 ;  /* 0x000000ffff217224 */ /* 0x000fc400078e0022 */
[----:B------:R-:W-:Y:S02]  /*4ea0*/  IMAD.MOV.U32 R34, RZ, RZ, R35 ;  /* 0x000000ffff227224 */ /* 0x000fe400078e0023 */
[----:B------:R-:W-:Y:S02]  /*4eb0*/  IMAD.MOV.U32 R35, RZ, RZ, R28 ;  /* 0x000000ffff237224 */ /* 0x000fe400078e001c */
[----:B------:R-:W-:Y:S02]  /*4ec0*/  IMAD.MOV.U32 R39, RZ, RZ, R32 ;  /* 0x000000ffff277224 */ /* 0x000fe400078e0020 */
[----:B------:R-:W-:Y:S02]  /*4ed0*/  IMAD.MOV.U32 R28, RZ, RZ, R30 ;  /* 0x000000ffff1c7224 */ /* 0x000fe400078e001e */
[----:B------:R-:W-:Y:S02]  /*4ee0*/  IMAD.MOV.U32 R30, RZ, RZ, R26 ;  /* 0x000000ffff1e7224 */ /* 0x000fe400078e001a */
[----:B------:R-:W-:Y:S01]  /*4ef0*/  IMAD.MOV R4, RZ, RZ, -R4 ;  /* 0x000000ffff047224 */ /* 0x000fe200078e0a04 */
[----:B------:R-:W2:Y:S01]  /*4f00*/  LDL R26, [R1+0x21f8] ;  /* 0x0021f800011a7983 */ /* 0x000ea20000100800 */
[----:B------:R-:W-:-:S03]  /*4f10*/  IMAD.MOV.U32 R32, RZ, RZ, R33 ;  /* 0x000000ffff207224 */ /* 0x000fc600078e0021 */
[----:B------:R0:W-:Y:S01]  /*4f20*/  STL [R1+0xbc], R8 ;  /* 0x0000bc0801007387 */ /* 0x0001e20000100800 */
[----:B------:R-:W-:-:S03]  /*4f30*/  IMAD R0, R61, R4, R0 ;  /* 0x000000043d007224 */ /* 0x000fc600078e0200 */
[----:B------:R1:W-:Y:S01]  /*4f40*/  STL [R1+0xb8], R5 ;  /* 0x0000b80501007387 */ /* 0x0003e20000100800 */
[----:B0-----:R-:W-:Y:S01]  /*4f50*/  IABS R8, R39 ;  /* 0x0000002700087213 */ /* 0x001fe20000000000 */
[----:B------:R-:W-:Y:S02]  /*4f60*/  IMAD.MOV.U32 R39, RZ, RZ, R32 ;  /* 0x000000ffff277224 */ /* 0x000fe400078e0020 */
[----:B------:R0:W-:Y:S03]  /*4f70*/  STL [R1+0xb4], R0 ;  /* 0x0000b40001007387 */ /* 0x0001e60000100800 */
[----:B-1----:R-:W-:Y:S02]  /*4f80*/  IABS R5, R39 ;  /* 0x0000002700057213 */ /* 0x002fe40000000000 */
[----:B------:R-:W0:Y:S01]  /*4f90*/  LDL R39, [R1+0x223c] ;  /* 0x00223c0001277983 */ /* 0x000e220000100800 */
[----:B------:R-:W-:-:S02]  /*4fa0*/  IMAD.MOV.U32 R33, RZ, RZ, R34 ;  /* 0x000000ffff217224 */ /* 0x000fc400078e0022 */
[----:B------:R-:W-:-:S04]  /*4fb0*/  IMAD.HI.U32 R7, R3, R6, RZ ;  /* 0x0000000603077227 */ /* 0x000fc800078e00ff */
[----:B------:R-:W-:Y:S02]  /*4fc0*/  IMAD.MOV.U32 R34, RZ, RZ, R35 ;  /* 0x000000ffff227224 */ /* 0x000fe400078e0023 */
[----:B------:R-:W-:-:S04]  /*4fd0*/  IMAD.HI.U32 R4, R3, R2, RZ ;  /* 0x0000000203047227 */ /* 0x000fc800078e00ff */
[----:B------:R-:W-:Y:S02]  /*4fe0*/  IMAD.MOV.U32 R35, RZ, RZ, R28 ;  /* 0x000000ffff237224 */ /* 0x000fe400078e001c */
[----:B------:R-:W-:Y:S02]  /*4ff0*/  IMAD.MOV.U32 R28, RZ, RZ, R30 ;  /* 0x000000ffff1c7224 */ /* 0x000fe400078e001e */
[----:B------:R-:W-:Y:S02]  /*5000*/  IMAD.MOV.U32 R32, RZ, RZ, R33 ;  /* 0x000000ffff207224 */ /* 0x000fe400078e0021 */
[----:B------:R-:W-:Y:S02]  /*5010*/  IMAD.MOV R7, RZ, RZ, -R7 ;  /* 0x000000ffff077224 */ /* 0x000fe400078e0a07 */
[----:B------:R-:W-:Y:S02]  /*5020*/  IMAD.MOV.U32 R33, RZ, RZ, R34 ;  /* 0x000000ffff217224 */ /* 0x000fe400078e0022 */
[----:B------:R-:W-:-:S02]  /*5030*/  IMAD.MOV R4, RZ, RZ, -R4 ;  /* 0x000000ffff047224 */ /* 0x000fc400078e0a04 */
[----:B------:R-:W-:Y:S02]  /*5040*/  IMAD.MOV.U32 R34, RZ, RZ, R35 ;  /* 0x000000ffff227224 */ /* 0x000fe400078e0023 */
[----:B------:R-:W-:Y:S02]  /*5050*/  IMAD.MOV.U32 R35, RZ, RZ, R28 ;  /* 0x000000ffff237224 */ /* 0x000fe400078e001c */
[----:B------:R-:W-:Y:S02]  /*5060*/  IMAD.MOV.U32 R28, RZ, RZ, R19 ;  /* 0x000000ffff1c7224 */ /* 0x000fe400078e0013 */
[C---:B------:R-:W-:Y:S01]  /*5070*/  IMAD R6, R61.reuse, R7, R6 ;  /* 0x000000073d067224 */ /* 0x040fe200078e0206 */
[----:B------:R-:W2:Y:S01]  /*5080*/  LDL R19, [R1+0x21c8] ;  /* 0x0021c80001137983 */ /* 0x000ea20000100800 */
[----:B------:R-:W-:Y:S02]  /*5090*/  IMAD.MOV.U32 R30, RZ, RZ, R25 ;  /* 0x000000ffff1e7224 */ /* 0x000fe400078e0019 */
[----:B------:R-:W-:-:S02]  /*50a0*/  IMAD R2, R61, R4, R2 ;  /* 0x000000043d027224 */ /* 0x000fc400078e0202 */
[----:B------:R-:W-:Y:S02]  /*50b0*/  IMAD.MOV.U32 R25, RZ, RZ, R22 ;  /* 0x000000ffff197224 */ /* 0x000fe400078e0016 */
[----:B------:R-:W-:Y:S02]  /*50c0*/  IMAD.MOV.U32 R22, RZ, RZ, R23 ;  /* 0x000000ffff167224 */ /* 0x000fe400078e0017 */
[----:B------:R-:W2:Y:S04]  /*50d0*/  LDL R23, [R1+0x21d8] ;  /* 0x0021d80001177983 */ /* 0x000ea80000100800 */
[----:B------:R1:W-:Y:S04]  /*50e0*/  STL [R1+0xb0], R6 ;  /* 0x0000b00601007387 */ /* 0x0003e80000100800 */
[----:B------:R0:W-:Y:S02]  /*50f0*/  STL [R1+0xac], R2 ;  /* 0x0000ac0201007387 */ /* 0x0001e40000100800 */
[----:B0-----:R-:W-:Y:S01]  /*5100*/  IABS R0, R39 ;  /* 0x0000002700007213 */ /* 0x001fe20000000000 */
[----:B------:R-:W-:-:S02]  /*5110*/  IMAD.MOV.U32 R39, RZ, RZ, R32 ;  /* 0x000000ffff277224 */ /* 0x000fc400078e0020 */
[----:B------:R-:W-:Y:S02]  /*5120*/  IMAD.MOV.U32 R32, RZ, RZ, R33 ;  /* 0x000000ffff207224 */ /* 0x000fe400078e0021 */
[----:B------:R-:W-:Y:S02]  /*5130*/  IMAD.MOV.U32 R33, RZ, RZ, R34 ;  /* 0x000000ffff217224 */ /* 0x000fe400078e0022 */
[----:B------:R-:W-:Y:S02]  /*5140*/  IMAD.MOV.U32 R34, RZ, RZ, R35 ;  /* 0x000000ffff227224 */ /* 0x000fe400078e0023 */
[----:B------:R-:W-:Y:S02]  /*5150*/  IMAD.MOV.U32 R35, RZ, RZ, R28 ;  /* 0x000000ffff237224 */ /* 0x000fe400078e001c */
[----:B------:R-:W-:Y:S02]  /*5160*/  IMAD.MOV.U32 R28, RZ, RZ, R20 ;  /* 0x000000ffff1c7224 */ /* 0x000fe400078e0014 */
[----:B------:R-:W-:-:S02]  /*5170*/  IMAD.MOV.U32 R20, RZ, RZ, R21 ;  /* 0x000000ffff147224 */ /* 0x000fc400078e0015 */
[----:B------:R-:W2:Y:S01]  /*5180*/  LDL R21, [R1+0x21d4] ;  /* 0x0021d40001157983 */ /* 0x000ea20000100800 */
[----:B------:R-:W-:Y:S01]  /*5190*/  IMAD.HI.U32 R9, R3, R8, RZ ;  /* 0x0000000803097227 */ /* 0x000fe200078e00ff */
[----:B-1----:R-:W-:-:S03]  /*51a0*/  IABS R6, R39 ;  /* 0x0000002700067213 */ /* 0x002fc60000000000 */
[----:B------:R-:W-:Y:S02]  /*51b0*/  IMAD.MOV.U32 R39, RZ, RZ, R32 ;  /* 0x000000ffff277224 */ /* 0x000fe400078e0020 */
[----:B------:R-:W-:Y:S02]  /*51c0*/  IMAD.MOV R9, RZ, RZ, -R9 ;  /* 0x000000ffff097224 */ /* 0x000fe400078e0a09 */
[----:B------:R-:W-:Y:S02]  /*51d0*/  IMAD.MOV.U32 R32, RZ, RZ, R33 ;  /* 0x000000ffff207224 */ /* 0x000fe400078e0021 */
[----:B------:R-:W-:Y:S01]  /*51e0*/  IMAD.HI.U32 R7, R3, R5, RZ ;  /* 0x0000000503077227 */ /* 0x000fe200078e00ff */
[----:B------:R-:W-:-:S03]  /*51f0*/  IABS R2, R39 ;  /* 0x0000002700027213 */ /* 0x000fc60000000000 */
[----:B------:R-:W-:Y:S02]  /*5200*/  IMAD.MOV.U32 R33, RZ, RZ, R34 ;  /* 0x000000ffff217224 */ /* 0x000fe400078e0022 */
[----:B------:R-:W-:-:S04]  /*5210*/  IMAD.HI.U32 R4, R3, R0, RZ ;  /* 0x0000000003047227 */ /* 0x000fc800078e00ff */
[----:B------:R-:W-:Y:S02]  /*5220*/  IMAD.MOV.U32 R34, RZ, RZ, R35 ;  /* 0x000000ffff227224 */ /* 0x000fe400078e0023 */
[----:B------:R-:W-:Y:S02]  /*5230*/  IMAD.MOV.U32 R35, RZ, RZ, R28 ;  /* 0x000000ffff237224 */ /* 0x000fe400078e001c */
[----:B------:R-:W-:Y:S02]  /*5240*/  IMAD R8, R61, R9, R8 ;  /* 0x000000093d087224 */ /* 0x000fe400078e0208 */
[----:B------:R-:W-:Y:S02]  /*5250*/  IMAD.MOV.U32 R28, RZ, RZ, R20 ;  /* 0x000000ffff1c7224 */ /* 0x000fe400078e0014 */
[----:B------:R-:W-:Y:S02]  /*5260*/  IMAD.MOV.U32 R39, RZ, RZ, R32 ;  /* 0x000000ffff277224 */ /* 0x000fe400078e0020 */
[----:B------:R-:W-:-:S02]  /*5270*/  IMAD.MOV R7, RZ, RZ, -R7 ;  /* 0x000000ffff077224 */ /* 0x000fc400078e0a07 */
[----:B------:R-:W-:Y:S02]  /*5280*/  IMAD.MOV R4, RZ, RZ, -R4 ;  /* 0x000000ffff047224 */ /* 0x000fe400078e0a04 */
[----:B------:R-:W-:Y:S02]  /*5290*/  IMAD.MOV.U32 R32, RZ, RZ, R33 ;  /* 0x000000ffff207224 */ /* 0x000fe400078e0021 */
[C---:B------:R-:W-:Y:S02]  /*52a0*/  IMAD R5, R61.reuse, R7, R5 ;  /* 0x000000073d057224 */ /* 0x040fe400078e0205 */
[----:B------:R-:W-:Y:S02]  /*52b0*/  IMAD R0, R61, R4, R0 ;  /* 0x000000043d007224 */ /* 0x000fe400078e0200 */
[----:B------:R-:W-:Y:S02]  /*52c0*/  IMAD.MOV.U32 R33, RZ, RZ, R34 ;  /* 0x000000ffff217224 */ /* 0x000fe400078e0022 */
[----:B------:R-:W-:-:S02]  /*52d0*/  IMAD.MOV.U32 R34, RZ, RZ, R35 ;  /* 0x000000ffff227224 */ /* 0x000fc400078e0023 */
[----:B------:R-:W-:Y:S02]  /*52e0*/  IMAD.MOV.U32 R35, RZ, RZ, R28 ;  /* 0x000000ffff237224 */ /* 0x000fe400078e001c */
[----:B--2---:R-:W-:Y:S02]  /*52f0*/  IMAD.MOV.U32 R20, RZ, RZ, R21 ;  /* 0x000000ffff147224 */ /* 0x004fe400078e0015 */
[----:B----4-:R-:W-:Y:S02]  /*5300*/  IMAD.MOV.U32 R21, RZ, RZ, R15 ;  /* 0x000000ffff157224 */ /* 0x010fe400078e000f */
[----:B------:R-:W2:Y:S04]  /*5310*/  LDL R15, [R1+0x21a4] ;  /* 0x0021a400010f7983 */ /* 0x000ea80000100800 */
[----:B------:R0:W-:Y:S01]  /*5320*/  STL [R1+0xa8], R8 ;  /* 0x0000a80801007387 */ /* 0x0001e20000100800 */
[----:B------:R-:W-:-:S03]  /*5330*/  IMAD.MOV.U32 R28, RZ, RZ, R21 ;  /* 0x000000ffff1c7224 */ /* 0x000fc600078e0015 */
[----:B------:R1:W-:Y:S01]  /*5340*/  STL [R1+0xa4], R5 ;  /* 0x0000a40501007387 */ /* 0x0003e20000100800 */
[----:B0-----:R-:W-:Y:S01]  /*5350*/  IABS R8, R39 ;  /* 0x0000002700087213 */ /* 0x001fe20000000000 */
[----:B------:R-:W-:Y:S02]  /*5360*/  IMAD.MOV.U32 R39, RZ, RZ, R32 ;  /* 0x000000ffff277224 */ /* 0x000fe400078e0020 */
[----:B------:R0:W-:Y:S01]  /*5370*/  STL [R1+0xa0], R0 ;  /* 0x0000a00001007387 */ /* 0x0001e20000100800 */
[----:B------:R-:W-:Y:S02]  /*5380*/  IMAD.MOV.U32 R32, RZ, RZ, R33 ;  /* 0x000000ffff207224 */ /* 0x000fe400078e0021 */
[----:B-1----:R-:W-:Y:S02]  /*5390*/  IABS R5, R39 ;  /* 0x0000002700057213 */ /* 0x002fe40000000000 */
[----:B------:R-:W0:Y:S01]  /*53a0*/  LDL R39, [R1+0x221c] ;  /* 0x00221c0001277983 */ /* 0x000e220000100800 */
[----:B------:R-:W-:-:S02]  /*53b0*/  IMAD.MOV.U32 R33, RZ, RZ, R34 ;  /* 0x000000ffff217224 */ /* 0x000fc400078e0022 */
[----:B------:R-:W-:Y:S02]  /*53c0*/  IMAD.MOV.U32 R34, RZ, RZ, R35 ;  /* 0x000000ffff227224 */ /* 0x000fe400078e0023 */
[----:B------:R-:W-:Y:S02]  /*53d0*/  IMAD.MOV.U32 R35, RZ, RZ, R28 ;  /* 0x000000ffff237224 */ /* 0x000fe400078e001c */
[----:B------:R-:W-:Y:S02]  /*53e0*/  IMAD.MOV.U32 R28, RZ, RZ, R29 ;  /* 0x000000ffff1c7224 */ /* 0x000fe400078e001d */
[----:B------:R-:W4:Y:S01]  /*53f0*/  LDL R29, [R1+0x2200] ;  /* 0x00220000011d7983 */ /* 0x000f220000100800 */
[----:B------:R-:W-:-:S04]  /*5400*/  IMAD.HI.U32 R7, R3, R6, RZ ;  /* 0x0000000603077227 */ /* 0x000fc800078e00ff */
[----:B------:R-:W-:-:S04]  /*5410*/  IMAD.HI.U32 R4, R3, R2, RZ ;  /* 0x0000000203047227 */ /* 0x000fc800078e00ff */
[----:B------:R-:W-:Y:S02]  /*5420*/  IMAD.MOV R7, RZ, RZ, -R7 ;  /* 0x000000ffff077224 */ /* 0x000fe400078e0a07 */
[----:B------:R-:W-:Y:S02]  /*5430*/  IMAD.MOV R4, RZ, RZ, -R4 ;  /* 0x000000ffff047224 */ /* 0x000fe400078e0a04 */
[C---:B------:R-:W-:Y:S02]  /*5440*/  IMAD R6, R61.reuse, R7, R6 ;  /* 0x000000073d067224 */ /* 0x040fe400078e0206 */
[----:B------:R-:W-:Y:S02]  /*5450*/  IMAD R2, R61, R4, R2 ;  /* 0x000000043d027224 */ /* 0x000fe400078e0202 */
[----:B---3--:R-:W-:Y:S02]  /*5460*/  IMAD.MOV.U32 R21, RZ, RZ, R16 ;  /* 0x000000ffff157224 */ /* 0x008fe400078e0010 */
[----:B------:R-:W3:Y:S04]  /*5470*/  LDL R16, [R1+0x21c0] ;  /* 0x0021c00001107983 */ /* 0x000ee80000100800 */
        /* <DEDUP_REMOVED lines=8> */
[----:B----4-:R-:W-:Y:S02]  /*5500*/  IMAD.MOV.U32 R28, RZ, RZ, R29 ;  /* 0x000000ffff1c7224 */ /* 0x010fe400078e001d */
[----:B------:R-:W-:-:S02]  /*5510*/  IMAD.MOV.U32 R29, RZ, RZ, R30 ;  /* 0x000000ffff1d7224 */ /* 0x000fc400078e001e */
[----:B------:R-:W-:Y:S02]  /*5520*/  IMAD.MOV.U32 R30, RZ, RZ, R26 ;  /* 0x000000ffff1e7224 */ /* 0x000fe400078e001a */
[----:B------:R-:W-:Y:S02]  /*5530*/  IMAD.MOV.U32 R26, RZ, RZ, R27 ;  /* 0x000000ffff1a7224 */ /* 0x000fe400078e001b */
[----:B------:R-:W-:Y:S02]  /*5540*/  IMAD.MOV.U32 R27, RZ, RZ, R22 ;  /* 0x000000ffff1b7224 */ /* 0x000fe400078e0016 */
[----:B------:R-:W4:Y:S01]  /*5550*/  LDL R22, [R1+0x21ec] ;  /* 0x0021ec0001167983 */ /* 0x000f220000100800 */
[----:B-1----:R-:W-:Y:S01]  /*5560*/  IABS R6, R39 ;  /* 0x0000002700067213 */ /* 0x002fe20000000000 */
[----:B------:R-:W-:-:S04]  /*5570*/  IMAD.HI.U32 R9, R3, R8, RZ ;  /* 0x0000000803097227 */ /* 0x000fc800078e00ff */
[----:B------:R-:W-:Y:S02]  /*5580*/  IMAD.MOV.U32 R39, RZ, RZ, R32 ;  /* 0x000000ffff277224 */ /* 0x000fe400078e0020 */
[----:B------:R-:W-:Y:S02]  /*5590*/  IMAD.MOV.U32 R32, RZ, RZ, R33 ;  /* 0x000000ffff207224 */ /* 0x000fe400078e0021 */
[----:B------:R-:W-:Y:S02]  /*55a0*/  IMAD.MOV.U32 R33, RZ, RZ, R34 ;  /* 0x000000ffff217224 */ /* 0x000fe400078e0022 */
[----:B------:R-:W-:Y:S02]  /*55b0*/  IMAD.MOV.U32 R34, RZ, RZ, R35 ;  /* 0x000000ffff227224 */ /* 0x000fe400078e0023 */
[----:B------:R-:W-:Y:S02]  /*55c0*/  IMAD.MOV.U32 R35, RZ, RZ, R28 ;  /* 0x000000ffff237224 */ /* 0x000fe400078e001c */
[----:B------:R-:W-:-:S02]  /*55d0*/  IMAD.MOV R9, RZ, RZ, -R9 ;  /* 0x000000ffff097224 */ /* 0x000fc400078e0a09 */
        /* <DEDUP_REMOVED lines=9> */
[----:B------:R-:W-:Y:S02]  /*5670*/  IMAD.MOV R7, RZ, RZ, -R7 ;  /* 0x000000ffff077224 */ /* 0x000fe400078e0a07 */
[----:B------:R-:W-:-:S02]  /*5680*/  IMAD.MOV R4, RZ, RZ, -R4 ;  /* 0x000000ffff047224 */ /* 0x000fc400078e0a04 */
[----:B------:R-:W-:Y:S02]  /*5690*/  IMAD.MOV.U32 R32, RZ, RZ, R33 ;  /* 0x000000ffff207224 */ /* 0x000fe400078e0021 */
[C---:B------:R-:W-:Y:S02]  /*56a0*/  IMAD R5, R61.reuse, R7, R5 ;  /* 0x000000073d057224 */ /* 0x040fe400078e0205 */
[----:B------:R-:W-:Y:S02]  /*56b0*/  IMAD R0, R61, R4, R0 ;  /* 0x000000043d007224 */ /* 0x000fe400078e0200 */
[----:B------:R-:W-:Y:S02]  /*56c0*/  IMAD.MOV.U32 R33, RZ, RZ, R34 ;  /* 0x000000ffff217224 */ /* 0x000fe400078e0022 */
[----:B------:R-:W-:Y:S02]  /*56d0*/  IMAD.MOV.U32 R34, RZ, RZ, R35 ;  /* 0x000000ffff227224 */ /* 0x000fe400078e0023 */
[----:B------:R-:W-:-:S02]  /*56e0*/  IMAD.MOV.U32 R35, RZ, RZ, R28 ;  /* 0x000000ffff237224 */ /* 0x000fc400078e001c */
[----:B------:R-:W-:Y:S02]  /*56f0*/  IMAD.MOV.U32 R28, RZ, RZ, R29 ;  /* 0x000000ffff1c7224 */ /* 0x000fe400078e001d */
[----:B------:R-:W-:Y:S02]  /*5700*/  IMAD.MOV.U32 R29, RZ, RZ, R30 ;  /* 0x000000ffff1d7224 */ /* 0x000fe400078e001e */
[----:B------:R-:W-:Y:S02]  /*5710*/  IMAD.MOV.U32 R30, RZ, RZ, R26 ;  /* 0x000000ffff1e7224 */ /* 0x000fe400078e001a */
[----:B----4-:R-:W-:Y:S02]  /*5720*/  IMAD.MOV.U32 R27, RZ, RZ, R22 ;  /* 0x000000ffff1b7224 */ /* 0x010fe400078e0016 */
[----:B------:R-:W-:Y:S02]  /*5730*/  IMAD.MOV.U32 R22, RZ, RZ, R23 ;  /* 0x000000ffff167224 */ /* 0x000fe400078e0017 */
[----:B------:R-:W-:-:S02]  /*5740*/  IMAD.MOV.U32 R23, RZ, RZ, R59 ;  /* 0x000000ffff177224 */ /* 0x000fc400078e003b */
[----:B------:R-:W4:Y:S04]  /*5750*/  LDL R59, [R1+0x2194] ;  /* 0x00219400013b7983 */ /* 0x000f280000100800 */
[----:B------:R0:W-:Y:S04]  /*5760*/  STL [R1+0x94], R8 ;  /* 0x0000940801007387 */ /* 0x0001e80000100800 */
[----:B------:R1:W-:Y:S01]  /*5770*/  STL [R1+0x90], R5 ;  /* 0x0000900501007387 */ /* 0x0003e20000100800 */
[----:B0-----:R-:W-:Y:S01]  /*5780*/  IABS R8, R39 ;  /* 0x0000002700087213 */ /* 0x001fe20000000000 */
[----:B------:R-:W-:-:S02]  /*5790*/  IMAD.MOV.U32 R39, RZ, RZ, R32 ;  /* 0x000000ffff277224 */ /* 0x000fc400078e0020 */
[----:B------:R0:W-:Y:S01]  /*57a0*/  STL [R1+0x8c], R0 ;  /* 0x00008c0001007387 */ /* 0x0001e20000100800 */
[----:B------:R-:W-:Y:S02]  /*57b0*/  IMAD.MOV.U32 R26, RZ, RZ, R27 ;  /* 0x000000ffff1a7224 */ /* 0x000fe400078e001b */
[----:B-1----:R-:W-:Y:S02]  /*57c0*/  IABS R5, R39 ;  /* 0x0000002700057213 */ /* 0x002fe40000000000 */
[----:B------:R-:W0:Y:S01]  /*57d0*/  LDL R39, [R1+0x2208] ;  /* 0x0022080001277983 */ /* 0x000e220000100800 */
[----:B------:R-:W-:Y:S02]  /*57e0*/  IMAD.MOV.U32 R27, RZ, RZ, R22 ;  /* 0x000000ffff1b7224 */ /* 0x000fe400078e0016 */
[----:B------:R-:W-:Y:S02]  /*57f0*/  IMAD.MOV.U32 R22, RZ, RZ, R23 ;  /* 0x000000ffff167224 */ /* 0x000fe400078e0017 */
[----:B------:R-:W-:-:S02]  /*5800*/  IMAD.MOV.U32 R23, RZ, RZ, R19 ;  /* 0x000000ffff177224 */ /* 0x000fc400078e0013 */
[----:B------:R-:W-:Y:S02]  /*5810*/  IMAD.MOV.U32 R19, RZ, RZ, R12 ;  /* 0x000000ffff137224 */ /* 0x000fe400078e000c */
[----:B------:R-:W-:Y:S02]  /*5820*/  IMAD.MOV.U32 R12, RZ, RZ, R13 ;  /* 0x000000ffff0c7224 */ /* 0x000fe400078e000d */
[----:B------:R-:W2:Y:S01]  /*5830*/  LDL R13, [R1+0x21b0] ;  /* 0x0021b000010d7983 */ /* 0x000ea20000100800 */
[----:B------:R-:W-:Y:S02]  /*5840*/  IMAD.MOV.U32 R32, RZ, RZ, R33 ;  /* 0x000000ffff207224 */ /* 0x000fe400078e0021 */
[----:B------:R-:W-:-:S04]  /*5850*/  IMAD.HI.U32 R7, R3, R6, RZ ;  /* 0x0000000603077227 */ /* 0x000fc800078e00ff */
[----:B------:R-:W-:Y:S02]  /*5860*/  IMAD.MOV.U32 R33, RZ, RZ, R34 ;  /* 0x000000ffff217224 */ /* 0x000fe400078e0022 */
        /* <DEDUP_REMOVED lines=10> */
[C---:B------:R-:W-:Y:S02]  /*5910*/  IMAD R6, R61.reuse, R7, R6 ;  /* 0x000000073d067224 */ /* 0x040fe400078e0206 */
[----:B------:R-:W-:Y:S02]  /*5920*/  IMAD.MOV.U32 R22, RZ, RZ, R23 ;  /* 0x000000ffff167224 */ /* 0x000fe400078e0017 */
[----:B------:R-:W-:Y:S02]  /*5930*/  IMAD R2, R61, R4, R2 ;  /* 0x000000043d027224 */ /* 0x000fe400078e0202 */
[----:B------:R-:W-:-:S02]  /*5940*/  IMAD.MOV.U32 R23, RZ, RZ, R12 ;  /* 0x000000ffff177224 */ /* 0x000fc400078e000c */
[----:B------:R-:W-:-:S04]  /*5950*/  IMAD.HI.U32 R9, R3, R8, RZ ;  /* 0x0000000803097227 */ /* 0x000fc800078e00ff */
[----:B------:R-:W-:Y:S01]  /*5960*/  IMAD.HI.U32 R7, R3, R5, RZ ;  /* 0x0000000503077227 */ /* 0x000fe200078e00ff */
[----:B0-----:R-:W-:-:S03]  /*5970*/  IABS R0, R39 ;  /* 0x0000002700007213 */ /* 0x001fc60000000000 */
[----:B------:R-:W-:Y:S02]  /*5980*/  IMAD.MOV.U32 R39, RZ, RZ, R32 ;  /* 0x000000ffff277224 */ /* 0x000fe400078e0020 */
[----:B------:R-:W-:Y:S02]  /*5990*/  IMAD.MOV.U32 R32, RZ, RZ, R33 ;  /* 0x000000ffff207224 */ /* 0x000fe400078e0021 */
[----:B------:R-:W-:Y:S02]  /*59a0*/  IMAD.MOV.U32 R33, RZ, RZ, R34 ;  /* 0x000000ffff217224 */ /* 0x000fe400078e0022 */
[----:B------:R-:W-:Y:S02]  /*59b0*/  IMAD.MOV.U32 R34, RZ, RZ, R35 ;  /* 0x000000ffff227224 */ /* 0x000fe400078e0023 */
[----:B------:R-:W-:Y:S02]  /*59c0*/  IMAD.MOV.U32 R35, RZ, RZ, R28 ;  /* 0x000000ffff237224 */ /* 0x000fe400078e001c */
[----:B------:R-:W-:-:S02]  /*59d0*/  IMAD.MOV.U32 R28, RZ, RZ, R29 ;  /* 0x000000ffff1c7224 */ /* 0x000fc400078e001d */
[----:B------:R-:W-:Y:S02]  /*59e0*/  IMAD.MOV.U32 R29, RZ, RZ, R30 ;  /* 0x000000ffff1d7224 */ /* 0x000fe400078e001e */
[----:B--2---:R-:W-:Y:S02]  /*59f0*/  IMAD.MOV.U32 R12, RZ, RZ, R13 ;  /* 0x000000ffff0c7224 */ /* 0x004fe400078e000d */
[----:B------:R-:W-:Y:S01]  /*5a00*/  IMAD.MOV.U32 R30, RZ, RZ, R27 ;  /* 0x000000ffff1e7224 */ /* 0x000fe200078e001b */
[----:B------:R-:W2:Y:S01]  /*5a10*/  LDL R13, [R1+0x21ac] ;  /* 0x0021ac00010d7983 */ /* 0x000ea20000100800 */
[----:B------:R-:W-:Y:S02]  /*5a20*/  IMAD.MOV.U32 R27, RZ, RZ, R20 ;  /* 0x000000ffff1b7224 */ /* 0x000fe400078e0014 */
[----:B------:R-:W-:Y:S01]  /*5a30*/  IMAD.MOV.U32 R20, RZ, RZ, R21 ;  /* 0x000000ffff147224 */ /* 0x000fe200078e0015 */
[----:B------:R0:W-:Y:S01]  /*5a40*/  STL [R1+0x88], R6 ;  /* 0x0000880601007387 */ /* 0x0001e20000100800 */
[----:B------:R-:W-:-:S03]  /*5a50*/  IMAD.MOV.U32 R21, RZ, RZ, R18 ;  /* 0x000000ffff157224 */ /* 0x000fc600078e0012 */
[----:B------:R1:W-:Y:S04]  /*5a60*/  STL [R1+0x84], R2 ;  /* 0x0000840201007387 */ /* 0x0003e80000100800 */
[----:B------:R-:W2:Y:S01]  /*5a70*/  LDL R18, [R1+0x21b8] ;  /* 0x0021b80001127983 */ /* 0x000ea20000100800 */
[----:B------:R-:W-:Y:S01]  /*5a80*/  IMAD.HI.U32 R4, R3, R0, RZ ;  /* 0x0000000003047227 */ /* 0x000fe200078e00ff */
[----:B0-----:R-:W-:-:S03]  /*5a90*/  IABS R6, R39 ;  /* 0x0000002700067213 */ /* 0x001fc60000000000 */
[----:B------:R-:W-:Y:S01]  /*5aa0*/  IMAD.MOV R9, RZ, RZ, -R9 ;  /* 0x000000ffff097224 */ /* 0x000fe200078e0a09 */
[----:B-1----:R-:W-:Y:S01]  /*5ab0*/  IABS R2, R32 ;  /* 0x0000002000027213 */ /* 0x002fe20000000000 */
[----:B------:R-:W-:Y:S02]  /*5ac0*/  IMAD.MOV R7, RZ, RZ, -R7 ;  /* 0x000000ffff077224 */ /* 0x000fe400078e0a07 */
[----:B------:R-:W-:Y:S02]  /*5ad0*/  IMAD.MOV R4, RZ, RZ, -R4 ;  /* 0x000000ffff047224 */ /* 0x000fe400078e0a04 */
[C---:B------:R-:W-:Y:S02]  /*5ae0*/  IMAD R8, R61.reuse, R9, R8 ;  /* 0x000000093d087224 */ /* 0x040fe400078e0208 */
[C---:B------:R-:W-:Y:S02]  /*5af0*/  IMAD R5, R61.reuse, R7, R5 ;  /* 0x000000073d057224 */ /* 0x040fe400078e0205 */
[----:B------:R-:W-:-:S02]  /*5b00*/  IMAD R0, R61, R4, R0 ;  /* 0x000000043d007224 */ /* 0x000fc400078e0200 */
[C---:B------:R-:W-:Y:S01]  /*5b10*/  IMAD.HI.U32 R7, R3.reuse, R6, RZ ;  /* 0x0000000603077227 */ /* 0x040fe200078e00ff */
[----:B------:R0:W-:Y:S03]  /*5b20*/  STL [R1+0x80], R8 ;  /* 0x0000800801007387 */ /* 0x0001e60000100800 */
[----:B------:R-:W-:Y:S01]  /*5b30*/  IMAD.HI.U32 R4, R3, R2, RZ ;  /* 0x0000000203047227 */ /* 0x000fe200078e00ff */
[----:B------:R1:W-:Y:S03]  /*5b40*/  STL [R1+0x7c], R5 ;  /* 0x00007c0501007387 */ /* 0x0003e60000100800 */
[----:B------:R-:W-:Y:S01]  /*5b50*/  IMAD.MOV R7, RZ, RZ, -R7 ;  /* 0x000000ffff077224 */ /* 0x000fe200078e0a07 */
[----:B------:R3:W-:Y:S01]  /*5b60*/  STL [R1+0x78], R0 ;  /* 0x0000780001007387 */ /* 0x0007e20000100800 */
[----:B------:R-:W-:Y:S01]  /*5b70*/  IMAD.MOV R4, RZ, RZ, -R4 ;  /* 0x000000ffff047224 */ /* 0x000fe200078e0a04 */
[----:B0-----:R-:W-:Y:S01]  /*5b80*/  IABS R8, R33 ;  /* 0x0000002100087213 */ /* 0x001fe20000000000 */
[----:B------:R-:W-:Y:S01]  /*5b90*/  IMAD R6, R61, R7, R6 ;  /* 0x000000073d067224 */ /* 0x000fe200078e0206 */
[----:B-1----:R-:W-:-:S03]  /*5ba0*/  IABS R5, R34 ;  /* 0x0000002200057213 */ /* 0x002fc60000000000 */
[----:B------:R-:W-:Y:S01]  /*5bb0*/  IMAD.HI.U32 R9, R3, R8, RZ ;  /* 0x0000000803097227 */ /* 0x000fe200078e00ff */
[----:B---3--:R-:W-:-:S03]  /*5bc0*/  IABS R0, R35 ;  /* 0x0000002300007213 */ /* 0x008fc60000000000 */
[----:B------:R-:W-:Y:S02]  /*5bd0*/  IMAD R2, R61, R4, R2 ;  /* 0x000000043d027224 */ /* 0x000fe400078e0202 */
[C---:B------:R-:W-:Y:S01]  /*5be0*/  IMAD.HI.U32 R7, R3.reuse, R5, RZ ;  /* 0x0000000503077227 */ /* 0x040fe200078e00ff */
[----:B------:R0:W-:Y:S03]  /*5bf0*/  STL [R1+0x74], R6 ;  /* 0x0000740601007387 */ /* 0x0001e60000100800 */
[----:B------:R-:W-:Y:S01]  /*5c00*/  IMAD.HI.U32 R4, R3, R0, RZ ;  /* 0x0000000003047227 */ /* 0x000fe200078e00ff */
[----:B------:R1:W-:Y:S03]  /*5c10*/  STL [R1+0x70], R2 ;  /* 0x0000700201007387 */ /* 0x0003e60000100800 */
[----:B------:R-:W-:-:S02]  /*5c20*/  IMAD.MOV R9, RZ, RZ, -R9 ;  /* 0x000000ffff097224 */ /* 0x000fc400078e0a09 */
[----:B------:R-:W-:Y:S01]  /*5c30*/  IMAD.MOV R7, RZ, RZ, -R7 ;  /* 0x000000ffff077224 */ /* 0x000fe200078e0a07 */
[----:B0-----:R-:W-:Y:S01]  /*5c40*/  IABS R6, R28 ;  /* 0x0000001c00067213 */ /* 0x001fe20000000000 */
[----:B------:R-:W-:Y:S01]  /*5c50*/  IMAD.MOV R4, RZ, RZ, -R4 ;  /* 0x000000ffff047224 */ /* 0x000fe200078e0a04 */
[----:B-1----:R-:W-:Y:S01]  /*5c60*/  IABS R2, R29 ;  /* 0x0000001d00027213 */ /* 0x002fe20000000000 */
[C---:B------:R-:W-:Y:S02]  /*5c70*/  IMAD R8, R61.reuse, R9, R8 ;  /* 0x000000093d087224 */ /* 0x040fe400078e0208 */
[C---:B------:R-:W-:Y:S02]  /*5c80*/  IMAD R5, R61.reuse, R7, R5 ;  /* 0x000000073d057224 */ /* 0x040fe400078e0205 */
[----:B------:R-:W-:Y:S02]  /*5c90*/  IMAD R0, R61, R4, R0 ;  /* 0x000000043d007224 */ /* 0x000fe400078e0200 */
        /* <DEDUP_REMOVED lines=51> */
[----:B------:R-:W-:Y:S03]  /*5fd0*/  STL [R1+0x44], R8 ;  /* 0x0000440801007387 */ /* 0x000fe60000100800 */
[----:B------:R-:W-:Y:S01]  /*5fe0*/  IMAD.HI.U32 R4, R3, R2, RZ ;  /* 0x0000000203047227 */ /* 0x000fe200078e00ff */
[----:B------:R0:W-:Y:S03]  /*5ff0*/  STL [R1+0x40], R5 ;  /* 0x0000400501007387 */ /* 0x0001e60000100800 */
[----:B------:R-:W-:Y:S01]  /*6000*/  IMAD.MOV R7, RZ, RZ, -R7 ;  /* 0x000000ffff077224 */ /* 0x000fe200078e0a07 */
[----:B------:R-:W-:Y:S01]  /*6010*/  STL [R1+0x3c], R0 ;  /* 0x00003c0001007387 */ /* 0x000fe20000100800 */
[----:B------:R-:W-:-:S02]  /*6020*/  IMAD.MOV R4, RZ, RZ, -R4 ;  /* 0x000000ffff047224 */ /* 0x000fc400078e0a04 */
[C---:B------:R-:W-:Y:S01]  /*6030*/  IMAD R6, R61.reuse, R7, R6 ;  /* 0x000000073d067224 */ /* 0x040fe200078e0206 */
[----:B0-----:R-:W-:Y:S01]  /*6040*/  IABS R5, R17 ;  /* 0x0000001100057213 */ /* 0x001fe20000000000 */
[----:B------:R-:W-:Y:S01]  /*6050*/  IMAD R2, R61, R4, R2 ;  /* 0x000000043d027224 */ /* 0x000fe200078e0202 */
[----:B------:R-:W-:-:S03]  /*6060*/  IABS R8, R16 ;  /* 0x0000001000087213 */ /* 0x000fc60000000000 */
[C---:B------:R-:W-:Y:S01]  /*6070*/  IMAD.HI.U32 R7, R3.reuse, R5, RZ ;  /* 0x0000000503077227 */ /* 0x040fe200078e00ff */
[----:B------:R0:W-:Y:S03]  /*6080*/  STL [R1+0x38], R6 ;  /* 0x0000380601007387 */ /* 0x0001e60000100800 */
[----:B------:R-:W-:Y:S01]  /*6090*/  IMAD.MOV R7, RZ, RZ, -R7 ;  /* 0x000000ffff077224 */ /* 0x000fe200078e0a07 */
[----:B------:R1:W-:Y:S01]  /*60a0*/  STL [R1+0x34], R2 ;  /* 0x0000340201007387 */ /* 0x0003e20000100800 */
[----:B------:R-:W-:Y:S01]  /*60b0*/  IMAD.HI.U32 R9, R3, R8, RZ ;  /* 0x0000000803097227 */ /* 0x000fe200078e00ff */
[----:B0-----:R-:W-:-:S03]  /*60c0*/  IABS R6, R19 ;  /* 0x0000001300067213 */ /* 0x001fc60000000000 */
[----:B------:R-:W-:Y:S01]  /*60d0*/  IMAD R5, R61, R7, R5 ;  /* 0x000000073d057224 */ /* 0x000fe200078e0205 */
[----:B-1----:R-:W-:Y:S01]  /*60e0*/  IABS R2, R12 ;  /* 0x0000000c00027213 */ /* 0x002fe20000000000 */
[----:B------:R-:W-:-:S04]  /*60f0*/  IMAD.HI.U32 R7, R3, R6, RZ ;  /* 0x0000000603077227 */ /* 0x000fc800078e00ff */
[----:B------:R-:W-:Y:S02]  /*6100*/  IMAD.MOV R9, RZ, RZ, -R9 ;  /* 0x000000ffff097224 */ /* 0x000fe400078e0a09 */
[----:B------:R-:W-:Y:S02]  /*6110*/  IMAD.MOV R7, RZ, RZ, -R7 ;  /* 0x000000ffff077224 */ /* 0x000fe400078e0a07 */
[C---:B------:R-:W-:Y:S02]  /*6120*/  IMAD R8, R61.reuse, R9, R8 ;  /* 0x000000093d087224 */ /* 0x040fe400078e0208 */
[----:B------:R-:W-:-:S03]  /*6130*/  IMAD R6, R61, R7, R6 ;  /* 0x000000073d067224 */ /* 0x000fc600078e0206 */
[----:B------:R-:W-:Y:S04]  /*6140*/  STL [R1+0x30], R8 ;  /* 0x0000300801007387 */ /* 0x000fe80000100800 */
[----:B------:R-:W-:Y:S01]  /*6150*/  STL [R1+0x2c], R5 ;  /* 0x00002c0501007387 */ /* 0x000fe20000100800 */
[----:B--2---:R-:W-:-:S05]  /*6160*/  IABS R0, R18 ;  /* 0x0000001200007213 */ /* 0x004fca0000000000 */
[----:B------:R-:W-:-:S04]  /*6170*/  IMAD.HI.U32 R4, R3, R0, RZ ;  /* 0x0000000003047227 */ /* 0x000fc800078e00ff */
[----:B------:R-:W-:-:S04]  /*6180*/  IMAD.MOV R4, RZ, RZ, -R4 ;  /* 0x000000ffff047224 */ /* 0x000fc800078e0a04 */
[----:B------:R-:W-:Y:S02]  /*6190*/  IMAD R0, R61, R4, R0 ;  /* 0x000000043d007224 */ /* 0x000fe400078e0200 */
[----:B------:R-:W-:-:S04]  /*61a0*/  IMAD.HI.U32 R4, R3, R2, RZ ;  /* 0x0000000203047227 */ /* 0x000fc800078e00ff */
[----:B------:R-:W-:Y:S01]  /*61b0*/  IMAD.MOV R4, RZ, RZ, -R4 ;  /* 0x000000ffff047224 */ /* 0x000fe200078e0a04 */
[----:B------:R-:W-:Y:S03]  /*61c0*/  STL [R1+0x28], R0 ;  /* 0x0000280001007387 */ /* 0x000fe60000100800 */
[----:B------:R-:W-:Y:S01]  /*61d0*/  IMAD R2, R61, R4, R2 ;  /* 0x000000043d027224 */ /* 0x000fe200078e0202 */
[----:B------:R0:W-:Y:S04]  /*61e0*/  STL [R1+0x24], R6 ;  /* 0x0000240601007387 */ /* 0x0001e80000100800 */
[----:B------:R1:W-:Y:S01]  /*61f0*/  STL [R1+0x20], R2 ;  /* 0x0000200201007387 */ /* 0x0003e20000100800 */
[----:B0-----:R-:W-:-:S03]  /*6200*/  IABS R6, R57 ;  /* 0x0000003900067213 */ /* 0x001fc60000000000 */
[----:B------:R-:W2:Y:S01]  /*6210*/  LDL R57, [R1+0x2188] ;  /* 0x0021880001397983 */ /* 0x000ea20000100800 */
[----:B------:R-:W-:Y:S02]  /*6220*/  IABS R8, R13 ;  /* 0x0000000d00087213 */ /* 0x000fe40000000000 */
[----:B------:R-:W-:Y:S02]  /*6230*/  IABS R5, R14 ;  /* 0x0000000e00057213 */ /* 0x000fe40000000000 */
[----:B------:R-:W-:Y:S01]  /*6240*/  IABS R0, R15 ;  /* 0x0000000f00007213 */ /* 0x000fe20000000000 */
[----:B------:R-:W-:-:S04]  /*6250*/  IMAD.HI.U32 R9, R3, R8, RZ ;  /* 0x0000000803097227 */ /* 0x000fc800078e00ff */
[----:B------:R-:W-:-:S04]  /*6260*/  IMAD.HI.U32 R7, R3, R5, RZ ;  /* 0x0000000503077227 */ /* 0x000fc800078e00ff */
[----:B------:R-:W-:-:S04]  /*6270*/  IMAD.HI.U32 R4, R3, R0, RZ ;  /* 0x0000000003047227 */ /* 0x000fc800078e00ff */
[----:B------:R-:W-:Y:S02]  /*6280*/  IMAD.MOV R9, RZ, RZ, -R9 ;  /* 0x000000ffff097224 */ /* 0x000fe400078e0a09 */
[----:B------:R-:W-:Y:S02]  /*6290*/  IMAD.MOV R7, RZ, RZ, -R7 ;  /* 0x000000ffff077224 */ /* 0x000fe400078e0a07 */
[----:B------:R-:W-:Y:S02]  /*62a0*/  IMAD.MOV R4, RZ, RZ, -R4 ;  /* 0x000000ffff047224 */ /* 0x000fe400078e0a04 */
[C---:B------:R-:W-:Y:S02]  /*62b0*/  IMAD R8, R61.reuse, R9, R8 ;  /* 0x000000093d087224 */ /* 0x040fe400078e0208 */
[C---:B------:R-:W-:Y:S02]  /*62c0*/  IMAD R5, R61.reuse, R7, R5 ;  /* 0x000000073d057224 */ /* 0x040fe400078e0205 */
[----:B------:R-:W-:Y:S01]  /*62d0*/  IMAD R0, R61, R4, R0 ;  /* 0x000000043d007224 */ /* 0x000fe200078e0200 */
[----:B-1----:R-:W-:Y:S01]  /*62e0*/  IABS R2, R56 ;  /* 0x0000003800027213 */ /* 0x002fe20000000000 */
[----:B------:R0:W-:Y:S04]  /*62f0*/  STL [R1+0x298], R8 ;  /* 0x0002980801007387 */ /* 0x0001e80000100800 */
[----:B------:R-:W3:Y:S01]  /*6300*/  LDL R56, [R1+0x2184] ;  /* 0x0021840001387983 */ /* 0x000ee20000100800 */
[----:B------:R-:W-:-:S03]  /*6310*/  IMAD.HI.U32 R7, R3, R6, RZ ;  /* 0x0000000603077227 */ /* 0x000fc600078e00ff */
[----:B------:R4:W-:Y:S01]  /*6320*/  STL [R1+0x2ac], R5 ;  /* 0x0002ac0501007387 */ /* 0x0009e20000100800 */
[----:B0-----:R-:W-:-:S03]  /*6330*/  IABS R8, R58 ;  /* 0x0000003a00087213 */ /* 0x001fc60000000000 */
[----:B------:R0:W-:Y:S04]  /*6340*/  STL [R1+0x2b0], R0 ;  /* 0x0002b00001007387 */ /* 0x0001e80000100800 */
[----:B------:R-:W3:Y:S01]  /*6350*/  LDL R58, [R1+0x2180] ;  /* 0x00218000013a7983 */ /* 0x000ee20000100800 */
[----:B----4-:R-:W-:Y:S01]  /*6360*/  IABS R5, R59 ;  /* 0x0000003b00057213 */ /* 0x010fe20000000000 */
[----:B------:R-:W-:Y:S02]  /*6370*/  IMAD.HI.U32 R4, R3, R2, RZ ;  /* 0x0000000203047227 */ /* 0x000fe400078e00ff */
[----:B------:R-:W4:Y:S02]  /*6380*/  LDL R59, [R1+0x217c] ;  /* 0x00217c00013b7983 */ /* 0x000f240000100800 */
[----:B------:R-:W-:-:S02]  /*6390*/  IMAD.MOV R7, RZ, RZ, -R7 ;  /* 0x000000ffff077224 */ /* 0x000fc400078e0a07 */
[----:B------:R-:W-:-:S04]  /*63a0*/  IMAD.HI.U32 R9, R3, R8, RZ ;  /* 0x0000000803097227 */ /* 0x000fc800078e00ff */
[----:B------:R-:W-:Y:S02]  /*63b0*/  IMAD.MOV R4, RZ, RZ, -R4 ;  /* 0x000000ffff047224 */ /* 0x000fe400078e0a04 */
[C---:B------:R-:W-:Y:S02]  /*63c0*/  IMAD R6, R61.reuse, R7, R6 ;  /* 0x000000073d067224 */ /* 0x040fe400078e0206 */
[----:B------:R-:W-:Y:S02]  /*63d0*/  IMAD.MOV R9, RZ, RZ, -R9 ;  /* 0x000000ffff097224 */ /* 0x000fe400078e0a09 */
[C---:B------:R-:W-:Y:S01]  /*63e0*/  IMAD R2, R61.reuse, R4, R2 ;  /* 0x000000043d027224 */ /* 0x040fe200078e0202 */
[----:B0-----:R-:W-:Y:S01]  /*63f0*/  IABS R0, R10 ;  /* 0x0000000a00007213 */ /* 0x001fe20000000000 */
[----:B------:R0:W-:Y:S01]  /*6400*/  STL [R1+0x29c], R6 ;  /* 0x00029c0601007387 */ /* 0x0001e20000100800 */
[----:B------:R-:W-:-:S03]  /*6410*/  IMAD R8, R61, R9, R8 ;  /* 0x000000093d087224 */ /* 0x000fc600078e0208 */
[----:B------:R-:W4:Y:S04]  /*6420*/  LDL R10, [R1+0x2178] ;  /* 0x00217800010a7983 */ /* 0x000f280000100800 */
[----:B------:R2:W-:Y:S01]  /*6430*/  STL [R1+0x2a4], R2 ;  /* 0x0002a40201007387 */ /* 0x0005e20000100800 */
[----:B0-----:R-:W-:-:S03]  /*6440*/  IABS R6, R11 ;  /* 0x0000000b00067213 */ /* 0x001fc60000000000 */
[----:B------:R-:W4:Y:S04]  /*6450*/  LDL R11, [R1+0x2174] ;  /* 0x00217400010b7983 */ /* 0x000f280000100800 */
[----:B------:R3:W-:Y:S01]  /*6460*/  STL [R1+0x278], R8 ;  /* 0x0002780801007387 */ /* 0x0007e20000100800 */
[----:B--2---:R-:W-:-:S03]  /*6470*/  IABS R2, R57 ;  /* 0x0000003900027213 */ /* 0x004fc60000000000 */
[----:B------:R-:W2:Y:S01]  /*6480*/  LDL R57, [R1+0x2170] ;  /* 0x0021700001397983 */ /* 0x000ea20000100800 */
[----:B------:R-:W-:-:S04]  /*6490*/  IMAD.HI.U32 R7, R3, R5, RZ ;  /* 0x0000000503077227 */ /* 0x000fc800078e00ff */
[----:B------:R-:W-:-:S04]  /*64a0*/  IMAD.HI.U32 R4, R3, R0, RZ ;  /* 0x0000000003047227 */ /* 0x000fc800078e00ff */
[----:B------:R-:W-:Y:S02]  /*64b0*/  IMAD.MOV R7, RZ, RZ, -R7 ;  /* 0x000000ffff077224 */ /* 0x000fe400078e0a07 */
[----:B------:R-:W-:Y:S02]  /*64c0*/  IMAD.MOV R4, RZ, RZ, -R4 ;  /* 0x000000ffff047224 */ /* 0x000fe400078e0a04 */
[----:B------:R-:W-:Y:S02]  /*64d0*/  IMAD R5, R61, R7, R5 ;  /* 0x000000073d057224 */ /* 0x000fe400078e0205 */
[----:B------:R-:W-:-:S04]  /*64e0*/  IMAD.HI.U32 R7, R3, R6, RZ ;  /* 0x0000000603077227 */ /* 0x000fc800078e00ff */
[----:B------:R-:W-:Y:S02]  /*64f0*/  IMAD R0, R61, R4, R0 ;  /* 0x000000043d007224 */ /* 0x000fe400078e0200 */
[----:B------:R-:W-:Y:S01]  /*6500*/  IMAD.MOV R7, RZ, RZ, -R7 ;  /* 0x000000ffff077224 */ /* 0x000fe200078e0a07 */
[----:B------:R0:W-:Y:S01]  /*6510*/  STL [R1+0x28c], R5 ;  /* 0x00028c0501007387 */ /* 0x0001e20000100800 */
[----:B------:R-:W-:-:S03]  /*6520*/  IMAD.HI.U32 R4, R3, R2, RZ ;  /* 0x0000000203047227 */ /* 0x000fc600078e00ff */
[----:B------:R4:W-:Y:S01]  /*6530*/  STL [R1+0x294], R0 ;  /* 0x0002940001007387 */ /* 0x0009e20000100800 */
[----:B------:R-:W-:Y:S01]  /*6540*/  IMAD R6, R61, R7, R6 ;  /* 0x000000073d067224 */ /* 0x000fe200078e0206 */
[----:B---3--:R-:W-:Y:S02]  /*6550*/  IABS R8, R56 ;  /* 0x0000003800087213 */ /* 0x008fe40000000000 */
[----:B------:R-:W3:Y:S01]  /*6560*/  LDL R56, [R1+0x2168] ;  /* 0x0021680001387983 */ /* 0x000ee20000100800 */
[----:B------:R-:W-:Y:S02]  /*6570*/  IMAD.MOV R4, RZ, RZ, -R4 ;  /* 0x000000ffff047224 */ /* 0x000fe400078e0a04 */
[----:B------:R-:W-:Y:S01]  /*6580*/  IMAD.HI.U32 R9, R3, R8, RZ ;  /* 0x0000000803097227 */ /* 0x000fe200078e00ff */
[----:B0-----:R-:W-:Y:S02]  /*6590*/  IABS R5, R58 ;  /* 0x0000003a00057213 */ /* 0x001fe40000000000 */
[----:B------:R-:W3:Y:S01]  /*65a0*/  LDL R58, [R1+0x216c] ;  /* 0x00216c00013a7983 */ /* 0x000ee20000100800 */
[----:B----4-:R-:W-:-:S03]  /*65b0*/  IABS R0, R59 ;  /* 0x0000003b00007213 */ /* 0x010fc60000000000 */
[----:B------:R0:W-:Y:S01]  /*65c0*/  STL [R1+0x27c], R6 ;  /* 0x00027c0601007387 */ /* 0x0001e20000100800 */
[----:B------:R-:W-:-:S03]  /*65d0*/  IMAD R2, R61, R4, R2 ;  /* 0x000000043d027224 */ /* 0x000fc600078e0202 */
[----:B------:R-:W4:Y:S01]  /*65e0*/  LDL R59, [R1+0x2164] ;  /* 0x00216400013b7983 */ /* 0x000f220000100800 */
[----:B------:R-:W-:-:S04]  /*65f0*/  IMAD.HI.U32 R7, R3, R5, RZ ;  /* 0x0000000503077227 */ /* 0x000fc800078e00ff */
[----:B------:R-:W-:-:S04]  /*6600*/  IMAD.HI.U32 R4, R3, R0, RZ ;  /* 0x0000000003047227 */ /* 0x000fc800078e00ff */
[----:B------:R-:W-:Y:S02]  /*6610*/  IMAD.MOV R9, RZ, RZ, -R9 ;  /* 0x000000ffff097224 */ /* 0x000fe400078e0a09 */
[----:B------:R-:W-:Y:S02]  /*6620*/  IMAD.MOV R7, RZ, RZ, -R7 ;  /* 0x000000ffff077224 */ /* 0x000fe400078e0a07 */
[----:B------:R-:W-:Y:S02]  /*6630*/  IMAD.MOV R4, RZ, RZ, -R4 ;  /* 0x000000ffff047224 */ /* 0x000fe400078e0a04 */
[C---:B------:R-:W-:Y:S01]  /*6640*/  IMAD R8, R61.reuse, R9, R8 ;  /* 0x000000093d087224 */ /* 0x040fe200078e0208 */
[----:B------:R1:W-:Y:S01]  /*6650*/  STL [R1+0x284], R2 ;  /* 0x0002840201007387 */ /* 0x0003e20000100800 */
[----:B0-----:R-:W-:Y:S01]  /*6660*/  IABS R6, R10 ;  /* 0x0000000a00067213 */ /* 0x001fe20000000000 */
[C---:B------:R-:W-:Y:S02]  /*6670*/  IMAD R5, R61.reuse, R7, R5 ;  /* 0x000000073d057224 */ /* 0x040fe400078e0205 */
[----:B------:R-:W4:Y:S01]  /*6680*/  LDL R10, [R1+0x2160] ;  /* 0x00216000010a7983 */ /* 0x000f220000100800 */
[----:B------:R-:W-:-:S03]  /*6690*/  IMAD R0, R61, R4, R0 ;  /* 0x000000043d007224 */ /* 0x000fc600078e0200 */
[----:B------:R2:W-:Y:S01]  /*66a0*/  STL [R1+0x25c], R8 ;  /* 0x00025c0801007387 */ /* 0x0005e20000100800 */
[----:B-1----:R-:W-:-:S03]  /*66b0*/  IABS R2, R11 ;  /* 0x0000000b00027213 */ /* 0x002fc60000000000 */
[----:B------:R-:W4:Y:S04]  /*66c0*/  LDL R11, [R1+0x215c] ;  /* 0x00215c00010b7983 */ /* 0x000f280000100800 */
[----:B------:R3:W-:Y:S04]  /*66d0*/  STL [R1+0x270], R5 ;  /* 0x0002700501007387 */ /* 0x0007e80000100800 */
[----:B------:R0:W-:Y:S01]  /*66e0*/  STL [R1+0x274], R0 ;  /* 0x0002740001007387 */ /* 0x0001e20000100800 */
[----:B--2---:R-:W-:-:S03]  /*66f0*/  IABS R8, R57 ;  /* 0x0000003900087213 */ /* 0x004fc60000000000 */
[----:B------:R-:W2:Y:S01]  /*6700*/  LDL R57, [R1+0x2158] ;  /* 0x0021580001397983 */ /* 0x000ea20000100800 */
[----:B------:R-:W-:-:S04]  /*6710*/  IMAD.HI.U32 R7, R3, R6, RZ ;  /* 0x0000000603077227 */ /* 0x000fc800078e00ff */
[----:B------:R-:W-:-:S04]  /*6720*/  IMAD.HI.U32 R4, R3, R2, RZ ;  /* 0x0000000203047227 */ /* 0x000fc800078e00ff */
[----:B------:R-:W-:Y:S02]  /*6730*/  IMAD.MOV R7, RZ, RZ, -R7 ;  /* 0x000000ffff077224 */ /* 0x000fe400078e0a07 */
[----:B------:R-:W-:Y:S02]  /*6740*/  IMAD.MOV R4, RZ, RZ, -R4 ;  /* 0x000000ffff047224 */ /* 0x000fe400078e0a04 */
[C---:B------:R-:W-:Y:S02]  /*6750*/  IMAD R6, R61.reuse, R7, R6 ;  /* 0x000000073d067224 */ /* 0x040fe400078e0206 */
[----:B------:R-:W-:Y:S02]  /*6760*/  IMAD R2, R61, R4, R2 ;  /* 0x000000043d027224 */ /* 0x000fe400078e0202 */
[----:B------:R-:W-:-:S04]  /*6770*/  IMAD.HI.U32 R9, R3, R8, RZ ;  /* 0x0000000803097227 */ /* 0x000fc800078e00ff */
[----:B------:R-:W-:Y:S01]  /*6780*/  IMAD.MOV R9, RZ, RZ, -R9 ;  /* 0x000000ffff097224 */ /* 0x000fe200078e0a09 */
[----:B---3--:R-:W-:Y:S02]  /*6790*/  IABS R5, R56 ;  /* 0x0000003800057213 */ /* 0x008fe40000000000 */
[----:B------:R-:W3:Y:S04]  /*67a0*/  LDL R56, [R1+0x2154] ;  /* 0x0021540001387983 */ /* 0x000ee80000100800 */
[----:B------:R4:W-:Y:S01]  /*67b0*/  STL [R1+0x260], R6 ;  /* 0x0002600601007387 */ /* 0x0009e20000100800 */
[C---:B------:R-:W-:Y:S01]  /*67c0*/  IMAD.HI.U32 R7, R3.reuse, R5, RZ ;  /* 0x0000000503077227 */ /* 0x040fe200078e00ff */
[----:B0-----:R-:W-:Y:S02]  /*67d0*/  IABS R0, R58 ;  /* 0x0000003a00007213 */ /* 0x001fe40000000000 */
[----:B------:R-:W3:Y:S04]  /*67e0*/  LDL R58, [R1+0x2150] ;  /* 0x00215000013a7983 */ /* 0x000ee80000100800 */
[----:B------:R0:W-:Y:S01]  /*67f0*/  STL [R1+0x26c], R2 ;  /* 0x00026c0201007387 */ /* 0x0001e20000100800 */
[----:B----4-:R-:W-:Y:S01]  /*6800*/  IABS R6, R59 ;  /* 0x0000003b00067213 */ /* 0x010fe20000000000 */
[----:B------:R-:W-:-:S02]  /*6810*/  IMAD.HI.U32 R4, R3, R0, RZ ;  /* 0x0000000003047227 */ /* 0x000fc400078e00ff */
[----:B------:R-:W4:Y:S02]  /*6820*/  LDL R59, [R1+0x214c] ;  /* 0x00214c00013b7983 */ /* 0x000f240000100800 */
[----:B------:R-:W-:Y:S02]  /*6830*/  IMAD.MOV R7, RZ, RZ, -R7 ;  /* 0x000000ffff077224 */ /* 0x000fe400078e0a07 */
[----:B------:R-:W-:Y:S02]  /*6840*/  IMAD.MOV R4, RZ, RZ, -R4 ;  /* 0x000000ffff047224 */ /* 0x000fe400078e0a04 */
[C---:B------:R-:W-:Y:S02]  /*6850*/  IMAD R8, R61.reuse, R9, R8 ;  /* 0x000000093d087224 */ /* 0x040fe400078e0208 */
[C---:B------:R-:W-:Y:S02]  /*6860*/  IMAD R5, R61.reuse, R7, R5 ;  /* 0x000000073d057224 */ /* 0x040fe400078e0205 */
[----:B------:R-:W-:Y:S01]  /*6870*/  IMAD R0, R61, R4, R0 ;  /* 0x000000043d007224 */ /* 0x000fe200078e0200 */
[----:B------:R1:W-:Y:S01]  /*6880*/  STL [R1+0x23c], R8 ;  /* 0x00023c0801007387 */ /* 0x0003e20000100800 */
[----:B0-----:R-:W-:-:S03]  /*6890*/  IABS R2, R10 ;  /* 0x0000000a00027213 */ /* 0x001fc60000000000 */
[----:B------:R-:W4:Y:S04]  /*68a0*/  LDL R10, [R1+0x2148] ;  /* 0x00214800010a7983 */ /* 0x000f280000100800 */
[----:B------:R2:W-:Y:S01]  /*68b0*/  STL [R1+0x250], R5 ;  /* 0x0002500501007387 */ /* 0x0005e20000100800 */
[----:B-1----:R-:W-:-:S03]  /*68c0*/  IABS R8, R11 ;  /* 0x0000000b00087213 */ /* 0x002fc60000000000 */
[----:B------:R3:W-:Y:S04]  /*68d0*/  STL [R1+0x254], R0 ;  /* 0x0002540001007387 */ /* 0x0007e80000100800 */
[----:B------:R-:W4:Y:S01]  /*68e0*/  LDL R11, [R1+0x2144] ;  /* 0x00214400010b7983 */ /* 0x000f220000100800 */
[----:B--2---:R-:W-:-:S03]  /*68f0*/  IABS R5, R57 ;  /* 0x0000003900057213 */ /* 0x004fc60000000000 */
[----:B------:R-:W2:Y:S01]  /*6900*/  LDL R57, [R1+0x2140] ;  /* 0x0021400001397983 */ /* 0x000ea20000100800 */
[----:B------:R-:W-:-:S04]  /*6910*/  IMAD.HI.U32 R7, R3, R6, RZ ;  /* 0x0000000603077227 */ /* 0x000fc800078e00ff */
[----:B------:R-:W-:-:S04]  /*6920*/  IMAD.HI.U32 R4, R3, R2, RZ ;  /* 0x0000000203047227 */ /* 0x000fc800078e00ff */
[----:B------:R-:W-:Y:S02]  /*6930*/  IMAD.MOV R7, RZ, RZ, -R7 ;  /* 0x000000ffff077224 */ /* 0x000fe400078e0a07 */
[----:B------:R-:W-:-:S04]  /*6940*/  IMAD.HI.U32 R9, R3, R8, RZ ;  /* 0x0000000803097227 */ /* 0x000fc800078e00ff */
[----:B------:R-:W-:Y:S02]  /*6950*/  IMAD.MOV R4, RZ, RZ, -R4 ;  /* 0x000000ffff047224 */ /* 0x000fe400078e0a04 */
[C---:B------:R-:W-:Y:S02]  /*6960*/  IMAD R6, R61.reuse, R7, R6 ;  /* 0x000000073d067224 */ /* 0x040fe400078e0206 */
[----:B------:R-:W-:Y:S02]  /*6970*/  IMAD.MOV R9, RZ, RZ, -R9 ;  /* 0x000000ffff097224 */ /* 0x000fe400078e0a09 */
[C---:B------:R-:W-:Y:S01]  /*6980*/  IMAD R2, R61.reuse, R4, R2 ;  /* 0x000000043d027224 */ /* 0x040fe200078e0202 */
[----:B------:R0:W-:Y:S01]  /*6990*/  STL [R1+0x240], R6 ;  /* 0x0002400601007387 */ /* 0x0001e20000100800 */
[----:B------:R-:W-:Y:S02]  /*69a0*/  IMAD R8, R61, R9, R8 ;  /* 0x000000093d087224 */ /* 0x000fe400078e0208 */
[----:B------:R-:W-:Y:S01]  /*69b0*/  IMAD.HI.U32 R7, R3, R5, RZ ;  /* 0x0000000503077227 */ /* 0x000fe200078e00ff */
[----:B---3--:R-:W-:-:S02]  /*69c0*/  IABS R0, R56 ;  /* 0x0000003800007213 */ /* 0x008fc40000000000 */
[----:B------:R-:W3:Y:S01]  /*69d0*/  LDL R56, [R1+0x213c] ;  /* 0x00213c0001387983 */ /* 0x000ee20000100800 */
[----:B------:R-:W-:-:S03]  /*69e0*/  IMAD.MOV R7, RZ, RZ, -R7 ;  /* 0x000000ffff077224 */ /* 0x000fc600078e0a07 */
[----:B------:R4:W-:Y:S01]  /*69f0*/  STL [R1+0x24c], R2 ;  /* 0x00024c0201007387 */ /* 0x0009e20000100800 */
[----:B------:R-:W-:Y:S01]  /*6a00*/  IMAD.HI.U32 R4, R3, R0, RZ ;  /* 0x0000000003047227 */ /* 0x000fe200078e00ff */
[----:B0-----:R-:W-:Y:S02]  /*6a10*/  IABS R6, R58 ;  /* 0x0000003a00067213 */ /* 0x001fe40000000000 */
[----:B------:R-:W3:Y:S04]  /*6a20*/  LDL R58, [R1+0x2138] ;  /* 0x00213800013a7983 */ /* 0x000ee80000100800 */
[----:B------:R0:W-:Y:S01]  /*6a30*/  STL [R1+0x220], R8 ;  /* 0x0002200801007387 */ /* 0x0001e20000100800 */
[----:B----4-:R-:W-:-:S03]  /*6a40*/  IABS R2, R59 ;  /* 0x0000003b00027213 */ /* 0x010fc60000000000 */
[----:B------:R-:W4:Y:S01]  /*6a50*/  LDL R59, [R1+0x2134] ;  /* 0x00213400013b7983 */ /* 0x000f220000100800 */
[----:B------:R-:W-:Y:S02]  /*6a60*/  IMAD.MOV R4, RZ, RZ, -R4 ;  /* 0x000000ffff047224 */ /* 0x000fe400078e0a04 */
[----:B------:R-:W-:Y:S02]  /*6a70*/  IMAD R5, R61, R7, R5 ;  /* 0x000000073d057224 */ /* 0x000fe400078e0205 */
[----:B------:R-:W-:-:S04]  /*6a80*/  IMAD.HI.U32 R7, R3, R6, RZ ;  /* 0x0000000603077227 */ /* 0x000fc800078e00ff */
[C---:B------:R-:W-:Y:S02]  /*6a90*/  IMAD R0, R61.reuse, R4, R0 ;  /* 0x000000043d007224 */ /* 0x040fe400078e0200 */
[----:B------:R-:W-:Y:S01]  /*6aa0*/  IMAD.MOV R7, RZ, RZ, -R7 ;  /* 0x000000ffff077224 */ /* 0x000fe200078e0a07 */
[----:B------:R1:W-:Y:S03]  /*6ab0*/  STL [R1+0x234], R5 ;  /* 0x0002340501007387 */ /* 0x0003e60000100800 */
[----:B------:R-:W-:Y:S01]  /*6ac0*/  IMAD R6, R61, R7, R6 ;  /* 0x000000073d067224 */ /* 0x000fe200078e0206 */
[----:B------:R2:W-:Y:S01]  /*6ad0*/  STL [R1+0x238], R0 ;  /* 0x0002380001007387 */ /* 0x0005e20000100800 */
[----:B0-----:R-:W-:-:S03]  /*6ae0*/  IABS R8, R10 ;  /* 0x0000000a00087213 */ /* 0x001fc60000000000 */
[----:B------:R-:W4:Y:S01]  /*6af0*/  LDL R10, [R1+0x2130] ;  /* 0x00213000010a7983 */ /* 0x000f220000100800 */
[----:B-1----:R-:W-:-:S03]  /*6b00*/  IABS R5, R11 ;  /* 0x0000000b00057213 */ /* 0x002fc60000000000 */
[----:B------:R-:W4:Y:S04]  /*6b10*/  LDL R11, [R1+0x212c] ;  /* 0x00212c00010b7983 */ /* 0x000f280000100800 */
[----:B------:R3:W-:Y:S01]  /*6b20*/  STL [R1+0x224], R6 ;  /* 0x0002240601007387 */ /* 0x0007e20000100800 */
[----:B--2---:R-:W-:-:S03]  /*6b30*/  IABS R0, R57 ;  /* 0x0000003900007213 */ /* 0x004fc60000000000 */
[----:B------:R-:W2:Y:S01]  /*6b40*/  LDL R57, [R1+0x2128] ;  /* 0x0021280001397983 */ /* 0x000ea20000100800 */
[----:B------:R-:W-:-:S04]  /*6b50*/  IMAD.HI.U32 R4, R3, R2, RZ ;  /* 0x0000000203047227 */ /* 0x000fc800078e00ff */
[----:B------:R-:W-:Y:S02]  /*6b60*/  IMAD.MOV R4, RZ, RZ, -R4 ;  /* 0x000000ffff047224 */ /* 0x000fe400078e0a04 */
[----:B------:R-:W-:-:S04]  /*6b70*/  IMAD.HI.U32 R9, R3, R8, RZ ;  /* 0x0000000803097227 */ /* 0x000fc800078e00ff */
[----:B------:R-:W-:Y:S02]  /*6b80*/  IMAD R2, R61, R4, R2 ;  /* 0x000000043d027224 */ /* 0x000fe400078e0202 */
[----:B------:R-:W-:-:S04]  /*6b90*/  IMAD.HI.U32 R7, R3, R5, RZ ;  /* 0x0000000503077227 */ /* 0x000fc800078e00ff */
[----:B------:R-:W-:-:S04]  /*6ba0*/  IMAD.HI.U32 R4, R3, R0, RZ ;  /* 0x0000000003047227 */ /* 0x000fc800078e00ff */
[----:B------:R-:W-:Y:S02]  /*6bb0*/  IMAD.MOV R9, RZ, RZ, -R9 ;  /* 0x000000ffff097224 */ /* 0x000fe400078e0a09 */
[----:B------:R-:W-:Y:S02]  /*6bc0*/  IMAD.MOV R7, RZ, RZ, -R7 ;  /* 0x000000ffff077224 */ /* 0x000fe400078e0a07 */
[----:B------:R-:W-:Y:S02]  /*6bd0*/  IMAD.MOV R4, RZ, RZ, -R4 ;  /* 0x000000ffff047224 */ /* 0x000fe400078e0a04 */
[C---:B------:R-:W-:Y:S01]  /*6be0*/  IMAD R8, R61.reuse, R9, R8 ;  /* 0x000000093d087224 */ /* 0x040fe200078e0208 */
[----:B------:R0:W-:Y:S01]  /*6bf0*/  STL [R1+0x22c], R2 ;  /* 0x00022c0201007387 */ /* 0x0001e20000100800 */
[C---:B------:R-:W-:Y:S02]  /*6c00*/  IMAD R5, R61.reuse, R7, R5 ;  /* 0x000000073d057224 */ /* 0x040fe400078e0205 */
[----:B------:R-:W-:Y:S01]  /*6c10*/  IMAD R0, R61, R4, R0 ;  /* 0x000000043d007224 */ /* 0x000fe200078e0200 */
[----:B---3--:R-:W-:-:S02]  /*6c20*/  IABS R6, R56 ;  /* 0x0000003800067213 */ /* 0x008fc40000000000 */
[----:B------:R-:W3:Y:S04]  /*6c30*/  LDL R56, [R1+0x2124] ;  /* 0x0021240001387983 */ /* 0x000ee80000100800 */
[----:B------:R4:W-:Y:S01]  /*6c40*/  STL [R1+0x200], R8 ;  /* 0x0002000801007387 */ /* 0x0009e20000100800 */
[----:B------:R-:W-:Y:S01]  /*6c50*/  IMAD.HI.U32 R7, R3, R6, RZ ;  /* 0x0000000603077227 */ /* 0x000fe200078e00ff */
[----:B0-----:R-:W-:Y:S02]  /*6c60*/  IABS R2, R58 ;  /* 0x0000003a00027213 */ /* 0x001fe40000000000 */
[----:B------:R-:W3:Y:S04]  /*6c70*/  LDL R58, [R1+0x2120] ;  /* 0x00212000013a7983 */ /* 0x000ee80000100800 */
[----:B------:R0:W-:Y:S01]  /*6c80*/  STL [R1+0x214], R5 ;  /* 0x0002140501007387 */ /* 0x0001e20000100800 */
[----:B----4-:R-:W-:-:S03]  /*6c90*/  IABS R8, R59 ;  /* 0x0000003b00087213 */ /* 0x010fc60000000000 */
[----:B------:R1:W-:Y:S04]  /*6ca0*/  STL [R1+0x21c], R0 ;  /* 0x00021c0001007387 */ /* 0x0003e80000100800 */
[----:B------:R-:W4:Y:S01]  /*6cb0*/  LDL R59, [R1+0x211c] ;  /* 0x00211c00013b7983 */ /* 0x000f220000100800 */
[----:B------:R-:W-:-:S04]  /*6cc0*/  IMAD.HI.U32 R4, R3, R2, RZ ;  /* 0x0000000203047227 */ /* 0x000fc800078e00ff */
[----:B------:R-:W-:Y:S02]  /*6cd0*/  IMAD.MOV R7, RZ, RZ, -R7 ;  /* 0x000000ffff077224 */ /* 0x000fe400078e0a07 */
[----:B------:R-:W-:Y:S02]  /*6ce0*/  IMAD.MOV R4, RZ, RZ, -R4 ;  /* 0x000000ffff047224 */ /* 0x000fe400078e0a04 */
[C---:B------:R-:W-:Y:S02]  /*6cf0*/  IMAD R6, R61.reuse, R7, R6 ;  /* 0x000000073d067224 */ /* 0x040fe400078e0206 */
[----:B------:R-:W-:Y:S01]  /*6d00*/  IMAD R2, R61, R4, R2 ;  /* 0x000000043d027224 */ /* 0x000fe200078e0202 */
[----:B0-----:R-:W-:Y:S02]  /*6d10*/  IABS R5, R10 ;  /* 0x0000000a00057213 */ /* 0x001fe40000000000 */
[----:B------:R-:W4:Y:S04]  /*6d20*/  LDL R10, [R1+0x2118] ;  /* 0x00211800010a7983 */ /* 0x000f280000100800 */
[----:B------:R2:W-:Y:S01]  /*6d30*/  STL [R1+0x204], R6 ;  /* 0x0002040601007387 */ /* 0x0005e20000100800 */
[----:B-1----:R-:W-:-:S03]  /*6d40*/  IABS R0, R11 ;  /* 0x0000000b00007213 */ /* 0x002fc60000000000 */
[----:B------:R-:W4:Y:S04]  /*6d50*/  LDL R11, [R1+0x2114] ;  /* 0x00211400010b7983 */ /* 0x000f280000100800 */
[----:B------:R3:W-:Y:S01]  /*6d60*/  STL [R1+0x20c], R2 ;  /* 0x00020c0201007387 */ /* 0x0007e20000100800 */
[----:B--2---:R-:W-:-:S03]  /*6d70*/  IABS R6, R57 ;  /* 0x0000003900067213 */ /* 0x004fc60000000000 */
[----:B------:R-:W2:Y:S01]  /*6d80*/  LDL R57, [R1+0x2110] ;  /* 0x0021100001397983 */ /* 0x000ea20000100800 */
        /* <DEDUP_REMOVED lines=9> */
[----:B------:R0:W-:Y:S01]  /*6e20*/  STL [R1+0x1e4], R8 ;  /* 0x0001e40801007387 */ /* 0x0001e20000100800 */
[----:B------:R-:W-:Y:S01]  /*6e30*/  IMAD.HI.U32 R7, R3, R6, RZ ;  /* 0x0000000603077227 */ /* 0x000fe200078e00ff */
[----:B---3--:R-:W-:-:S02]  /*6e40*/  IABS R2, R56 ;  /* 0x0000003800027213 */ /* 0x008fc40000000000 */
[----:B------:R-:W3:Y:S04]  /*6e50*/  LDL R56, [R1+0x210c] ;  /* 0x00210c0001387983 */ /* 0x000ee80000100800 */
[----:B------:R4:W-:Y:S04]  /*6e60*/  STL [R1+0x1f8], R5 ;  /* 0x0001f80501007387 */ /* 0x0009e80000100800 */
[----:B------:R1:W-:Y:S01]  /*6e70*/  STL [R1+0x1fc], R0 ;  /* 0x0001fc0001007387 */ /* 0x0003e20000100800 */
[----:B0-----:R-:W-:-:S03]  /*6e80*/  IABS R8, R58 ;  /* 0x0000003a00087213 */ /* 0x001fc60000000000 */
[----:B------:R-:W3:Y:S01]  /*6e90*/  LDL R58, [R1+0x2108] ;  /* 0x00210800013a7983 */ /* 0x000ee20000100800 */
[----:B------:R-:W-:-:S04]  /*6ea0*/  IMAD.HI.U32 R4, R3, R2, RZ ;  /* 0x0000000203047227 */ /* 0x000fc800078e00ff */
[----:B------:R-:W-:Y:S01]  /*6eb0*/  IMAD.MOV R7, RZ, RZ, -R7 ;  /* 0x000000ffff077224 */ /* 0x000fe200078e0a07 */
[----:B----4-:R-:W-:Y:S02]  /*6ec0*/  IABS R5, R59 ;  /* 0x0000003b00057213 */ /* 0x010fe40000000000 */
[----:B------:R-:W4:Y:S01]  /*6ed0*/  LDL R59, [R1+0x2104] ;  /* 0x00210400013b7983 */ /* 0x000f220000100800 */
[----:B------:R-:W-:-:S04]  /*6ee0*/  IMAD.HI.U32 R9, R3, R8, RZ ;  /* 0x0000000803097227 */ /* 0x000fc800078e00ff */
[----:B------:R-:W-:Y:S02]  /*6ef0*/  IMAD.MOV R4, RZ, RZ, -R4 ;  /* 0x000000ffff047224 */ /* 0x000fe400078e0a04 */
[C---:B------:R-:W-:Y:S02]  /*6f00*/  IMAD R6, R61.reuse, R7, R6 ;  /* 0x000000073d067224 */ /* 0x040fe400078e0206 */
[----:B------:R-:W-:Y:S02]  /*6f10*/  IMAD.MOV R9, RZ, RZ, -R9 ;  /* 0x000000ffff097224 */ /* 0x000fe400078e0a09 */
[C---:B------:R-:W-:Y:S01]  /*6f20*/  IMAD R2, R61.reuse, R4, R2 ;  /* 0x000000043d027224 */ /* 0x040fe200078e0202 */
[----:B------:R0:W-:Y:S01]  /*6f30*/  STL [R1+0x1e8], R6 ;  /* 0x0001e80601007387 */ /* 0x0001e20000100800 */
[----:B------:R-:W-:Y:S01]  /*6f40*/  IMAD R8, R61, R9, R8 ;  /* 0x000000093d087224 */ /* 0x000fe200078e0208 */
[----:B-1----:R-:W-:Y:S02]  /*6f50*/  IABS R0, R10 ;  /* 0x0000000a00007213 */ /* 0x002fe40000000000 */
        /* <DEDUP_REMOVED lines=12> */
[----:B------:R-:W-:Y:S02]  /*7020*/  IMAD.MOV R4, RZ, RZ, -R4 ;  /* 0x000000ffff047224 */ /* 0x000fe400078e0a04 */
[----:B------:R-:W-:Y:S02]  /*7030*/  IMAD.MOV R7, RZ, RZ, -R7 ;  /* 0x000000ffff077224 */ /* 0x000fe400078e0a07 */
[C---:B------:R-:W-:Y:S01]  /*7040*/  IMAD R0, R61.reuse, R4, R0 ;  /* 0x000000043d007224 */ /* 0x040fe200078e0200 */
[----:B------:R0:W-:Y:S01]  /*7050*/  STL [R1+0x1d8], R5 ;  /* 0x0001d80501007387 */ /* 0x0001e20000100800 */
[----:B------:R-:W-:Y:S02]  /*7060*/  IMAD R6, R61, R7, R6 ;  /* 0x000000073d067224 */ /* 0x000fe400078e0206 */
[----:B------:R-:W-:Y:S01]  /*7070*/  IMAD.HI.U32 R4, R3, R2, RZ ;  /* 0x0000000203047227 */ /* 0x000fe200078e00ff */
[----:B------:R4:W-:Y:S03]  /*7080*/  STL [R1+0x1dc], R0 ;  /* 0x0001dc0001007387 */ /* 0x0009e60000100800 */
[----:B------:R-:W-:Y:S01]  /*7090*/  IMAD.MOV R4, RZ, RZ, -R4 ;  /* 0x000000ffff047224 */ /* 0x000fe200078e0a04 */
[----:B---3--:R-:W-:-:S02]  /*70a0*/  IABS R8, R56 ;  /* 0x0000003800087213 */ /* 0x008fc40000000000 */
[----:B------:R-:W3:Y:S01]  /*70b0*/  LDL R56, [R1+0x20f4] ;  /* 0x0020f40001387983 */ /* 0x000ee20000100800 */
[----:B------:R-:W-:Y:S02]  /*70c0*/  IMAD R2, R61, R4, R2 ;  /* 0x000000043d027224 */ /* 0x000fe400078e0202 */
[C---:B------:R-:W-:Y:S01]  /*70d0*/  IMAD.HI.U32 R9, R3.reuse, R8, RZ ;  /* 0x0000000803097227 */ /* 0x040fe200078e00ff */
[----:B0-----:R-:W-:Y:S02]  /*70e0*/  IABS R5, R58 ;  /* 0x0000003a00057213 */ /* 0x001fe40000000000 */
[----:B------:R-:W3:Y:S04]  /*70f0*/  LDL R58, [R1+0x20f0] ;  /* 0x0020f000013a7983 */ /* 0x000ee80000100800 */
[----:B------:R0:W-:Y:S01]  /*7100*/  STL [R1+0x1cc], R6 ;  /* 0x0001cc0601007387 */ /* 0x0001e20000100800 */
[----:B------:R-:W-:Y:S01]  /*7110*/  IMAD.HI.U32 R7, R3, R5, RZ ;  /* 0x0000000503077227 */ /* 0x000fe200078e00ff */
[----:B----4-:R-:W-:-:S02]  /*7120*/  IABS R0, R59 ;  /* 0x0000003b00007213 */ /* 0x010fc40000000000 */
[----:B------:R-:W4:Y:S01]  /*7130*/  LDL R59, [R1+0x20e8] ;  /* 0x0020e800013b7983 */ /* 0x000f220000100800 */
[----:B------:R-:W-:Y:S02]  /*7140*/  IMAD.MOV R9, RZ, RZ, -R9 ;  /* 0x000000ffff097224 */ /* 0x000fe400078e0a09 */
[----:B------:R-:W-:-:S04]  /*7150*/  IMAD.HI.U32 R4, R3, R0, RZ ;  /* 0x0000000003047227 */ /* 0x000fc800078e00ff */
[----:B------:R-:W-:Y:S02]  /*7160*/  IMAD.MOV R7, RZ, RZ, -R7 ;  /* 0x000000ffff077224 */ /* 0x000fe400078e0a07 */
[----:B------:R-:W-:Y:S02]  /*7170*/  IMAD.MOV R4, RZ, RZ, -R4 ;  /* 0x000000ffff047224 */ /* 0x000fe400078e0a04 */
[C---:B------:R-:W-:Y:S01]  /*7180*/  IMAD R8, R61.reuse, R9, R8 ;  /* 0x000000093d087224 */ /* 0x040fe200078e0208 */
[----:B------:R1:W-:Y:S01]  /*7190*/  STL [R1+0x1d4], R2 ;  /* 0x0001d40201007387 */ /* 0x0003e20000100800 */
[C---:B------:R-:W-:Y:S01]  /*71a0*/  IMAD R5, R61.reuse, R7, R5 ;  /* 0x000000073d057224 */ /* 0x040fe200078e0205 */
[----:B0-----:R-:W-:Y:S01]  /*71b0*/  IABS R6, R10 ;  /* 0x0000000a00067213 */ /* 0x001fe20000000000 */
[----:B------:R-:W-:Y:S01]  /*71c0*/  IMAD R0, R61, R4, R0 ;  /* 0x000000043d007224 */ /* 0x000fe200078e0200 */
[----:B------:R-:W4:Y:S04]  /*71d0*/  LDL R10, [R1+0x20ec] ;  /* 0x0020ec00010a7983 */ /* 0x000f280000100800 */
[----:B------:R2:W-:Y:S01]  /*71e0*/  STL [R1+0x1b0], R8 ;  /* 0x0001b00801007387 */ /* 0x0005e20000100800 */
[----:B-1----:R-:W-:-:S03]  /*71f0*/  IABS R2, R11 ;  /* 0x0000000b00027213 */ /* 0x002fc60000000000 */
[----:B------:R-:W4:Y:S04]  /*7200*/  LDL R11, [R1+0x20e4] ;  /* 0x0020e400010b7983 */ /* 0x000f280000100800 */
[----:B------:R3:W-:Y:S04]  /*7210*/  STL [R1+0x1bc], R5 ;  /* 0x0001bc0501007387 */ /* 0x0007e80000100800 */
[----:B------:R0:W-:Y:S01]  /*7220*/  STL [R1+0x1c0], R0 ;  /* 0x0001c00001007387 */ /* 0x0001e20000100800 */
[----:B--2---:R-:W-:Y:S01]  /*7230*/  IABS R8, R57 ;  /* 0x0000003900087213 */ /* 0x004fe20000000000 */
[----:B------:R-:W-:-:S02]  /*7240*/  IMAD.HI.U32 R7, R3, R6, RZ ;  /* 0x0000000603077227 */ /* 0x000fc400078e00ff */
[----:B------:R-:W2:Y:S02]  /*7250*/  LDL R57, [R1+0x20e0] ;  /* 0x0020e00001397983 */ /* 0x000ea40000100800 */
[----:B------:R-:W-:Y:S02]  /*7260*/  IMAD.MOV R7, RZ, RZ, -R7 ;  /* 0x000000ffff077224 */ /* 0x000fe400078e0a07 */
[----:B------:R-:W2:Y:S01]  /*7270*/  LDL R15, [R1+0x20dc] ;  /* 0x0020dc00010f7983 */ /* 0x000ea20000100800 */
[----:B------:R-:W-:-:S04]  /*7280*/  IMAD.HI.U32 R4, R3, R2, RZ ;  /* 0x0000000203047227 */ /* 0x000fc800078e00ff */
[----:B------:R-:W-:Y:S02]  /*7290*/  IMAD R6, R61, R7, R6 ;  /* 0x000000073d067224 */ /* 0x000fe400078e0206 */
[----:B------:R-:W-:Y:S02]  /*72a0*/  IMAD.MOV R4, RZ, RZ, -R4 ;  /* 0x000000ffff047224 */ /* 0x000fe400078e0a04 */
[----:B------:R-:W-:-:S04]  /*72b0*/  IMAD.HI.U32 R9, R3, R8, RZ ;  /* 0x0000000803097227 */ /* 0x000fc800078e00ff */
[----:B------:R-:W-:-:S04]  /*72c0*/  IMAD.MOV R9, RZ, RZ, -R9 ;  /* 0x000000ffff097224 */ /* 0x000fc800078e0a09 */
[----:B------:R-:W-:Y:S01]  /*72d0*/  IMAD R8, R61, R9, R8 ;  /* 0x000000093d087224 */ /* 0x000fe200078e0208 */
[----:B---3--:R-:W-:Y:S02]  /*72e0*/  IABS R5, R56 ;  /* 0x0000003800057213 */ /* 0x008fe40000000000 */
[----:B------:R-:W3:Y:S04]  /*72f0*/  LDL R56, [R1+0x20d8] ;  /* 0x0020d80001387983 */ /* 0x000ee80000100800 */
[----:B------:R4:W-:Y:S01]  /*7300*/  STL [R1+0x1b4], R6 ;  /* 0x0001b40601007387 */ /* 0x0009e20000100800 */
[----:B------:R-:W-:Y:S01]  /*7310*/  IMAD.HI.U32 R7, R3, R5, RZ ;  /* 0x0000000503077227 */ /* 0x000fe200078e00ff */
[----:B0-----:R-:W-:-:S03]  /*7320*/  IABS R0, R58 ;  /* 0x0000003a00007213 */ /* 0x001fc60000000000 */
[----:B------:R-:W-:Y:S02]  /*7330*/  IMAD R58, R61, R4, R2 ;  /* 0x000000043d3a7224 */ /* 0x000fe400078e0202 */
[----:B------:R-:W-:Y:S01]  /*7340*/  IMAD.HI.U32 R4, R3, R0, RZ ;  /* 0x0000000003047227 */ /* 0x000fe200078e00ff */
[----:B----4-:R-:W-:Y:S02]  /*7350*/  IABS R6, R59 ;  /* 0x0000003b00067213 */ /* 0x010fe40000000000 */
[----:B------:R-:W4:Y:S01]  /*7360*/  LDL R59, [R1+0x1ea8] ;  /* 0x001ea800013b7983 */ /* 0x000f220000100800 */
[----:B------:R-:W-:Y:S02]  /*7370*/  IMAD.MOV R7, RZ, RZ, -R7 ;  /* 0x000000ffff077224 */ /* 0x000fe400078e0a07 */
[----:B------:R-:W-:Y:S02]  /*7380*/  IMAD.MOV R4, RZ, RZ, -R4 ;  /* 0x000000ffff047224 */ /* 0x000fe400078e0a04 */
[----:B------:R-:W-:-:S02]  /*7390*/  IMAD R5, R61, R7, R5 ;  /* 0x000000073d057224 */ /* 0x000fc400078e0205 */
[----:B------:R-:W-:Y:S01]  /*73a0*/  IMAD R0, R61, R4, R0 ;  /* 0x000000043d007224 */ /* 0x000fe200078e0200 */
[----:B------:R0:W-:Y:S01]  /*73b0*/  STL [R1+0x19c], R8 ;  /* 0x00019c0801007387 */ /* 0x0001e20000100800 */
[----:B------:R-:W-:-:S03]  /*73c0*/  IABS R2, R10 ;  /* 0x0000000a00027213 */ /* 0x000fc60000000000 */
[----:B------:R-:W4:Y:S04]  /*73d0*/  LDL R10, [R1+0x20d0] ;  /* 0x0020d000010a7983 */ /* 0x000f280000100800 */
[----:B------:R2:W-:Y:S04]  /*73e0*/  STL [R1+0x1a8], R5 ;  /* 0x0001a80501007387 */ /* 0x0005e80000100800 */
[----:B------:R1:W-:Y:S01]  /*73f0*/  STL [R1+0x1ac], R0 ;  /* 0x0001ac0001007387 */ /* 0x0003e20000100800 */
[----:B0-----:R-:W-:-:S03]  /*7400*/  IABS R8, R11 ;  /* 0x0000000b00087213 */ /* 0x001fc60000000000 */
        /* <DEDUP_REMOVED lines=11> */
[----:B-1----:R-:W-:Y:S01]  /*74c0*/  IABS R0, R15 ;  /* 0x0000000f00007213 */ /* 0x002fe20000000000 */
[----:B------:R3:W-:Y:S01]  /*74d0*/  STL [R1+0x1a0], R6 ;  /* 0x0001a00601007387 */ /* 0x0007e20000100800 */
[----:B------:R-:W-:Y:S02]  /*74e0*/  IMAD R8, R61, R9, R8 ;  /* 0x000000093d087224 */ /* 0x000fe400078e0208 */
[----:B------:R-:W-:Y:S01]  /*74f0*/  IMAD.HI.U32 R7, R3, R5, RZ ;  /* 0x0000000503077227 */ /* 0x000fe200078e00ff */
[----:B------:R-:W2:Y:S04]  /*7500*/  LDL R15, [R1+0x20c8] ;  /* 0x0020c800010f7983 */ /* 0x000ea80000100800 */
[----:B------:R4:W-:Y:S01]  /*7510*/  STL [R1+0x1a4], R2 ;  /* 0x0001a40201007387 */ /* 0x0009e20000100800 */
[----:B---3--:R-:W-:-:S03]  /*7520*/  IABS R6, R56 ;  /* 0x0000003800067213 */ /* 0x008fc60000000000 */
[----:B------:R-:W3:Y:S01]  /*7530*/  LDL R56, [R1+0x20c4] ;  /* 0x0020c40001387983 */ /* 0x000ee20000100800 */
[----:B------:R-:W-:Y:S02]  /*7540*/  IMAD.MOV R7, RZ, RZ, -R7 ;  /* 0x000000ffff077224 */ /* 0x000fe400078e0a07 */
[----:B------:R-:W-:Y:S01]  /*7550*/  IMAD.HI.U32 R4, R3, R0, RZ ;  /* 0x0000000003047227 */ /* 0x000fe200078e00ff */
[----:B------:R0:W-:Y:S03]  /*7560*/  STL [R1+0x188], R8 ;  /* 0x0001880801007387 */ /* 0x0001e60000100800 */
[----:B------:R-:W-:Y:S02]  /*7570*/  IMAD R5, R61, R7, R5 ;  /* 0x000000073d057224 */ /* 0x000fe400078e0205 */
[----:B------:R-:W-:Y:S02]  /*7580*/  IMAD.MOV R4, RZ, RZ, -R4 ;  /* 0x000000ffff047224 */ /* 0x000fe400078e0a04 */
[----:B------:R-:W-:Y:S01]  /*7590*/  IMAD.HI.U32 R7, R3, R6, RZ ;  /* 0x0000000603077227 */ /* 0x000fe200078e00ff */
[----:B----4-:R-:W-:-:S02]  /*75a0*/  IABS R2, R59 ;  /* 0x0000003b00027213 */ /* 0x010fc40000000000 */
[----:B------:R-:W4:Y:S01]  /*75b0*/  LDL R59, [R1+0x20c0] ;  /* 0x0020c000013b7983 */ /* 0x000f220000100800 */
        /* <DEDUP_REMOVED lines=25> */
[----:B------:R-:W2:Y:S01]  /*7750*/  LDL R15, [R1+0x20b0] ;  /* 0x0020b000010f7983 */ /* 0x000ea20000100800 */
[----:B------:R-:W-:-:S03]  /*7760*/  IMAD R0, R61, R4, R0 ;  /* 0x000000043d007224 */ /* 0x000fc600078e0200 */
[----:B------:R4:W-:Y:S01]  /*7770*/  STL [R1+0x174], R8 ;  /* 0x0001740801007387 */ /* 0x0009e20000100800 */
[----:B---3--:R-:W-:-:S03]  /*7780*/  IABS R2, R56 ;  /* 0x0000003800027213 */ /* 0x008fc60000000000 */
[----:B------:R-:W3:Y:S04]  /*7790*/  LDL R56, [R1+0x20ac] ;  /* 0x0020ac0001387983 */ /* 0x000ee80000100800 */
[----:B------:R0:W-:Y:S01]  /*77a0*/  STL [R1+0x180], R5 ;  /* 0x0001800501007387 */ /* 0x0001e20000100800 */
[----:B------:R-:W-:-:S03]  /*77b0*/  IMAD.HI.U32 R7, R3, R6, RZ ;  /* 0x0000000603077227 */ /* 0x000fc600078e00ff */
[----:B------:R1:W-:Y:S01]  /*77c0*/  STL [R1+0x184], R0 ;  /* 0x0001840001007387 */ /* 0x0003e20000100800 */
[----:B------:R-:W-:Y:S01]  /*77d0*/  IMAD.HI.U32 R4, R3, R2, RZ ;  /* 0x0000000203047227 */ /* 0x000fe200078e00ff */
[----:B----4-:R-:W-:Y:S02]  /*77e0*/  IABS R8, R59 ;  /* 0x0000003b00087213 */ /* 0x010fe40000000000 */
[----:B------:R-:W4:Y:S01]  /*77f0*/  LDL R59, [R1+0x20a8] ;  /* 0x0020a800013b7983 */ /* 0x000f220000100800 */
[----:B------:R-:W-:Y:S02]  /*7800*/  IMAD.MOV R7, RZ, RZ, -R7 ;  /* 0x000000ffff077224 */ /* 0x000fe400078e0a07 */
[----:B------:R-:W-:Y:S02]  /*7810*/  IMAD.MOV R4, RZ, RZ, -R4 ;  /* 0x000000ffff047224 */ /* 0x000fe400078e0a04 */
[C---:B------:R-:W-:Y:S02]  /*7820*/  IMAD R6, R61.reuse, R7, R6 ;  /* 0x000000073d067224 */ /* 0x040fe400078e0206 */
[----:B------:R-:W-:Y:S01]  /*7830*/  IMAD R2, R61, R4, R2 ;  /* 0x000000043d027224 */ /* 0x000fe200078e0202 */
[----:B0-----:R-:W-:-:S02]  /*7840*/  IABS R5, R10 ;  /* 0x0000000a00057213 */ /* 0x001fc40000000000 */
        /* <DEDUP_REMOVED lines=17> */
[----:B0-----:R-:W-:-:S03]  /*7960*/  IABS R2, R15 ;  /* 0x0000000f00027213 */ /* 0x001fc60000000000 */
[----:B------:R-:W2:Y:S04]  /*7970*/  LDL R15, [R1+0x2098] ;  /* 0x00209800010f7983 */ /* 0x000ea80000100800 */
[----:B------:R4:W-:Y:S01]  /*7980*/  STL [R1+0x16c], R5 ;  /* 0x00016c0501007387 */ /* 0x0009e20000100800 */
[----:B---3--:R-:W-:-:S03]  /*7990*/  IABS R8, R56 ;  /* 0x0000003800087213 */ /* 0x008fc60000000000 */
[----:B------:R0:W-:Y:S01]  /*79a0*/  STL [R1+0x170], R0 ;  /* 0x0001700001007387 */ /* 0x0001e20000100800 */
[----:B------:R-:W-:-:S03]  /*79b0*/  IMAD.HI.U32 R7, R3, R6, RZ ;  /* 0x0000000603077227 */ /* 0x000fc600078e00ff */
[----:B------:R-:W3:Y:S01]  /*79c0*/  LDL R56, [R1+0x2094] ;  /* 0x0020940001387983 */ /* 0x000ee20000100800 */
[----:B------:R-:W-:-:S04]  /*79d0*/  IMAD.HI.U32 R4, R3, R2, RZ ;  /* 0x0000000203047227 */ /* 0x000fc800078e00ff */
[----:B------:R-:W-:Y:S02]  /*79e0*/  IMAD.MOV R7, RZ, RZ, -R7 ;  /* 0x000000ffff077224 */ /* 0x000fe400078e0a07 */
[----:B------:R-:W-:Y:S01]  /*79f0*/  IMAD.HI.U32 R9, R3, R8, RZ ;  /* 0x0000000803097227 */ /* 0x000fe200078e00ff */
[----:B----4-:R-:W-:Y:S02]  /*7a00*/  IABS R5, R59 ;  /* 0x0000003b00057213 */ /* 0x010fe40000000000 */
[----:B------:R-:W4:Y:S01]  /*7a10*/  LDL R59, [R1+0x2090] ;  /* 0x00209000013b7983 */ /* 0x000f220000100800 */
[----:B------:R-:W-:Y:S02]  /*7a20*/  IMAD.MOV R4, RZ, RZ, -R4 ;  /* 0x000000ffff047224 */ /* 0x000fe400078e0a04 */
[----:B------:R-:W-:Y:S02]  /*7a30*/  IMAD R6, R61, R7, R6 ;  /* 0x000000073d067224 */ /* 0x000fe400078e0206 */
[----:B------:R-:W-:-:S02]  /*7a40*/  IMAD.MOV R9, RZ, RZ, -R9 ;  /* 0x000000ffff097224 */ /* 0x000fc400078e0a09 */
[C---:B------:R-:W-:Y:S01]  /*7a50*/  IMAD R2, R61.reuse, R4, R2 ;  /* 0x000000043d027224 */ /* 0x040fe200078e0202 */
[----:B------:R1:W-:Y:S01]  /*7a60*/  STL [R1+0x164], R6 ;  /* 0x0001640601007387 */ /* 0x0003e20000100800 */
        /* <DEDUP_REMOVED lines=15> */
[C---:B------:R-:W-:Y:S01]  /*7b60*/  IMAD.HI.U32 R7, R3.reuse, R6, RZ ;  /* 0x0000000603077227 */ /* 0x040fe200078e00ff */
[----:B------:R3:W-:Y:S03]  /*7b70*/  STL [R1+0x158], R5 ;  /* 0x0001580501007387 */ /* 0x0007e60000100800 */
[----:B------:R-:W-:Y:S01]  /*7b80*/  IMAD.HI.U32 R4, R3, R2, RZ ;  /* 0x0000000203047227 */ /* 0x000fe200078e00ff */
[----:B------:R4:W-:Y:S03]  /*7b90*/  STL [R1+0x15c], R0 ;  /* 0x00015c0001007387 */ /* 0x0009e60000100800 */
[----:B------:R-:W-:Y:S01]  /*7ba0*/  IMAD.MOV R7, RZ, RZ, -R7 ;  /* 0x000000ffff077224 */ /* 0x000fe200078e0a07 */
[----:B------:R-:W2:Y:S01]  /*7bb0*/  LDL R14, [R1+0x2080] ;  /* 0x00208000010e7983 */ /* 0x000ea20000100800 */
[----:B------:R-:W-:Y:S01]  /*7bc0*/  IMAD.MOV R4, RZ, RZ, -R4 ;  /* 0x000000ffff047224 */ /* 0x000fe200078e0a04 */
[----:B0-----:R-:W-:Y:S01]  /*7bd0*/  IABS R8, R15 ;  /* 0x0000000f00087213 */ /* 0x001fe20000000000 */
[----:B------:R-:W-:-:S02]  /*7be0*/  IMAD R6, R61, R7, R6 ;  /* 0x000000073d067224 */ /* 0x000fc400078e0206 */
[----:B------:R-:W-:Y:S02]  /*7bf0*/  IMAD R2, R61, R4, R2 ;  /* 0x000000043d027224 */ /* 0x000fe400078e0202 */
[C---:B------:R-:W-:Y:S01]  /*7c00*/  IMAD.HI.U32 R9, R3.reuse, R8, RZ ;  /* 0x0000000803097227 */ /* 0x040fe200078e00ff */
[----:B---3--:R-:W-:Y:S02]  /*7c10*/  IABS R5, R56 ;  /* 0x0000003800057213 */ /* 0x008fe40000000000 */
[----:B------:R-:W3:Y:S01]  /*7c20*/  LDL R56, [R1+0x207c] ;  /* 0x00207c0001387983 */ /* 0x000ee20000100800 */
[----:B------:R-:W-:Y:S02]  /*7c30*/  IMAD.MOV R9, RZ, RZ, -R9 ;  /* 0x000000ffff097224 */ /* 0x000fe400078e0a09 */
[----:B------:R-:W-:Y:S01]  /*7c40*/  IMAD.HI.U32 R7, R3, R5, RZ ;  /* 0x0000000503077227 */ /* 0x000fe200078e00ff */
[----:B------:R0:W-:Y:S01]  /*7c50*/  STL [R1+0x150], R6 ;  /* 0x0001500601007387 */ /* 0x0001e20000100800 */
[----:B----4-:R-:W-:-:S02]  /*7c60*/  IABS R0, R59 ;  /* 0x0000003b00007213 */ /* 0x010fc40000000000 */
[----:B------:R-:W-:Y:S01]  /*7c70*/  IMAD.MOV R7, RZ, RZ, -R7 ;  /* 0x000000ffff077224 */ /* 0x000fe200078e0a07 */
[----:B------:R-:W4:Y:S02]  /*7c80*/  LDL R59, [R1+0x2078] ;  /* 0x00207800013b7983 */ /* 0x000f240000100800 */
[----:B------:R-:W-:-:S04]  /*7c90*/  IMAD.HI.U32 R4, R3, R0, RZ ;  /* 0x0000000003047227 */ /* 0x000fc800078e00ff */
[----:B------:R-:W-:Y:S02]  /*7ca0*/  IMAD.MOV R4, RZ, RZ, -R4 ;  /* 0x000000ffff047224 */ /* 0x000fe400078e0a04 */
[C---:B------:R-:W-:Y:S01]  /*7cb0*/  IMAD R8, R61.reuse, R9, R8 ;  /* 0x000000093d087224 */ /* 0x040fe200078e0208 */
[----:B------:R-:W-:Y:S01]  /*7cc0*/  STL [R1+0x154], R2 ;  /* 0x0001540201007387 */ /* 0x000fe20000100800 */
[C---:B------:R-:W-:Y:S02]  /*7cd0*/  IMAD R5, R61.reuse, R7, R5 ;  /* 0x000000073d057224 */ /* 0x040fe400078e0205 */
[----:B------:R-:W-:Y:S01]  /*7ce0*/  IMAD R0, R61, R4, R0 ;  /* 0x000000043d007224 */ /* 0x000fe200078e0200 */
[----:B------:R-:W4:Y:S01]  /*7cf0*/  LDL R15, [R1+0x2074] ;  /* 0x00207400010f7983 */ /* 0x000f220000100800 */
[----:B0-----:R-:W-:-:S03]  /*7d00*/  IABS R6, R10 ;  /* 0x0000000a00067213 */ /* 0x001fc60000000000 */
[----:B------:R2:W-:Y:S04]  /*7d10*/  STL [R1+0x138], R8 ;  /* 0x0001380801007387 */ /* 0x0005e80000100800 */
[----:B------:R-:W4:Y:S04]  /*7d20*/  LDL R10, [R1+0x2070] ;  /* 0x00207000010a7983 */ /* 0x000f280000100800 */
[----:B------:R0:W-:Y:S04]  /*7d30*/  STL [R1+0x144], R5 ;  /* 0x0001440501007387 */ /* 0x0001e80000100800 */
[----:B------:R3:W-:Y:S01]  /*7d40*/  STL [R1+0x148], R0 ;  /* 0x0001480001007387 */ /* 0x0007e20000100800 */
[----:B--2---:R-:W-:-:S03]  /*7d50*/  IABS R8, R57 ;  /* 0x0000003900087213 */ /* 0x004fc60000000000 */
[----:B------:R-:W2:Y:S01]  /*7d60*/  LDL R57, [R1+0x2068] ;  /* 0x0020680001397983 */ /* 0x000ea20000100800 */
[----:B------:R-:W-:Y:S01]  /*7d70*/  IABS R2, R11 ;  /* 0x0000000b00027213 */ /* 0x000fe20000000000 */
[C---:B------:R-:W-:Y:S02]  /*7d80*/  IMAD.HI.U32 R7, R3.reuse, R6, RZ ;  /* 0x0000000603077227 */ /* 0x040fe400078e00ff */
[----:B------:R-:W2:Y:S02]  /*7d90*/  LDL R11, [R1+0x206c] ;  /* 0x00206c00010b7983 */ /* 0x000ea40000100800 */
[----:B------:R-:W-:-:S04]  /*7da0*/  IMAD.HI.U32 R4, R3, R2, RZ ;  /* 0x0000000203047227 */ /* 0x000fc800078e00ff */
[----:B------:R-:W-:Y:S02]  /*7db0*/  IMAD.MOV R7, RZ, RZ, -R7 ;  /* 0x000000ffff077224 */ /* 0x000fe400078e0a07 */
[----:B------:R-:W-:Y:S02]  /*7dc0*/  IMAD.MOV R4, RZ, RZ, -R4 ;  /* 0x000000ffff047224 */ /* 0x000fe400078e0a04 */
[----:B------:R-:W-:Y:S02]  /*7dd0*/  IMAD R6, R61, R7, R6 ;  /* 0x000000073d067224 */ /* 0x000fe400078e0206 */
[----:B------:R-:W-:Y:S01]  /*7de0*/  IMAD.HI.U32 R9, R3, R8, RZ ;  /* 0x0000000803097227 */ /* 0x000fe200078e00ff */
[----:B0-----:R-:W-:-:S03]  /*7df0*/  IABS R5, R14 ;  /* 0x0000000e00057213 */ /* 0x001fc60000000000 */
[----:B------:R-:W-:Y:S01]  /*7e00*/  IMAD R2, R61, R4, R2 ;  /* 0x000000043d027224 */ /* 0x000fe200078e0202 */
[----:B------:R4:W-:Y:S01]  /*7e10*/  STL [R1+0x13c], R6 ;  /* 0x00013c0601007387 */ /* 0x0009e20000100800 */
[----:B------:R-:W-:-:S04]  /*7e20*/  IMAD.HI.U32 R7, R3, R5, RZ ;  /* 0x0000000503077227 */ /* 0x000fc800078e00ff */
[----:B------:R-:W-:Y:S01]  /*7e30*/  IMAD.MOV R9, RZ, RZ, -R9 ;  /* 0x000000ffff097224 */ /* 0x000fe200078e0a09 */
[----:B---3--:R-:W-:Y:S01]  /*7e40*/  IABS R0, R56 ;  /* 0x0000003800007213 */ /* 0x008fe20000000000 */
[----:B------:R-:W-:Y:S01]  /*7e50*/  IMAD.MOV R7, RZ, RZ, -R7 ;  /* 0x000000ffff077224 */ /* 0x000fe200078e0a07 */
[----:B------:R-:W3:Y:S03]  /*7e60*/  LDL R56, [R1+0x2064] ;  /* 0x0020640001387983 */ /* 0x000ee60000100800 */
[----:B------:R-:W-:Y:S01]  /*7e70*/  IMAD.HI.U32 R4, R3, R0, RZ ;  /* 0x0000000003047227 */ /* 0x000fe200078e00ff */
[----:B------:R0:W-:Y:S03]  /*7e80*/  STL [R1+0x140], R2 ;  /* 0x0001400201007387 */ /* 0x0001e60000100800 */
[----:B------:R-:W-:-:S02]  /*7e90*/  IMAD.MOV R4, RZ, RZ, -R4 ;  /* 0x000000ffff047224 */ /* 0x000fc400078e0a04 */
[C---:B------:R-:W-:Y:S01]  /*7ea0*/  IMAD R8, R61.reuse, R9, R8 ;  /* 0x000000093d087224 */ /* 0x040fe200078e0208 */
[----:B----4-:R-:W-:Y:S02]  /*7eb0*/  IABS R6, R59 ;  /* 0x0000003b00067213 */ /* 0x010fe40000000000 */
[----:B------:R-:W4:Y:S01]  /*7ec0*/  LDL R59, [R1+0x2060] ;  /* 0x00206000013b7983 */ /* 0x000f220000100800 */
[C---:B------:R-:W-:Y:S02]  /*7ed0*/  IMAD R5, R61.reuse, R7, R5 ;  /* 0x000000073d057224 */ /* 0x040fe400078e0205 */
[----:B------:R-:W-:Y:S01]  /*7ee0*/  IMAD R0, R61, R4, R0 ;  /* 0x000000043d007224 */ /* 0x000fe200078e0200 */
[----:B------:R1:W-:Y:S04]  /*7ef0*/  STL [R1+0x124], R8 ;  /* 0x0001240801007387 */ /* 0x0003e80000100800 */
[----:B------:R2:W-:Y:S04]  /*7f00*/  STL [R1+0x130], R5 ;  /* 0x0001300501007387 */ /* 0x0005e80000100800 */
[----:B------:R2:W-:Y:S01]  /*7f10*/  STL [R1+0x134], R0 ;  /* 0x0001340001007387 */ /* 0x0005e20000100800 */
[----:B0-----:R-:W-:Y:S01]  /*7f20*/  IABS R2, R15 ;  /* 0x0000000f00027213 */ /* 0x001fe20000000000 */
[----:B------:R-:W-:-:S02]  /*7f30*/  IMAD.HI.U32 R7, R3, R6, RZ ;  /* 0x0000000603077227 */ /* 0x000fc400078e00ff */
[----:B------:R-:W4:Y:S01]  /*7f40*/  LDL R14, [R1+0x2050] ;  /* 0x00205000010e7983 */ /* 0x000f220000100800 */
[----:B-1----:R-:W-:-:S03]  /*7f50*/  IABS R8, R10 ;  /* 0x0000000a00087213 */ /* 0x002fc60000000000 */
[----:B------:R-:W4:Y:S01]  /*7f60*/  LDL R10, [R1+0x2058] ;  /* 0x00205800010a7983 */ /* 0x000f220000100800 */
[----:B--2---:R-:W-:-:S03]  /*7f70*/  IABS R5, R57 ;  /* 0x0000003900057213 */ /* 0x004fc60000000000 */
[----:B------:R-:W2:Y:S01]  /*7f80*/  LDL R57, [R1+0x205c] ;  /* 0x00205c0001397983 */ /* 0x000ea20000100800 */
[----:B------:R-:W-:-:S04]  /*7f90*/  IMAD.HI.U32 R4, R3, R2, RZ ;  /* 0x0000000203047227 */ /* 0x000fc800078e00ff */
[----:B------:R-:W-:Y:S02]  /*7fa0*/  IMAD.MOV R7, RZ, RZ, -R7 ;  /* 0x000000ffff077224 */ /* 0x000fe400078e0a07 */
[----:B------:R-:W-:Y:S02]  /*7fb0*/  IMAD.MOV R4, RZ, RZ, -R4 ;  /* 0x000000ffff047224 */ /* 0x000fe400078e0a04 */
[C---:B------:R-:W-:Y:S02]  /*7fc0*/  IMAD R6, R61.reuse, R7, R6 ;  /* 0x000000073d067224 */ /* 0x040fe400078e0206 */
[----:B------:R-:W-:-:S03]  /*7fd0*/  IMAD R2, R61, R4, R2 ;  /* 0x000000043d027224 */ /* 0x000fc600078e0202 */
[----:B------:R3:W-:Y:S01]  /*7fe0*/  STL [R1+0x128], R6 ;  /* 0x0001280601007387 */ /* 0x0007e20000100800 */
[----:B------:R-:W-:-:S03]  /*7ff0*/  IABS R0, R11 ;  /* 0x0000000b00007213 */ /* 0x000fc60000000000 */
[----:B------:R4:W-:Y:S01]  /*8000*/  STL [R1+0x12c], R2 ;  /* 0x00012c0201007387 */ /* 0x0009e20000100800 */
[----:B------:R-:W-:-:S03]  /*8010*/  IMAD.HI.U32 R9, R3, R8, RZ ;  /* 0x0000000803097227 */ /* 0x000fc600078e00ff */
[----:B------:R-:W2:Y:S01]  /*8020*/  LDL R15, [R1+0x2054] ;  /* 0x00205400010f7983 */ /* 0x000ea20000100800 */
[----:B------:R-:W-:-:S03]  /*8030*/  IMAD.HI.U32 R7, R3, R5, RZ ;  /* 0x0000000503077227 */ /* 0x000fc600078e00ff */
[----:B------:R-:W2:Y:S01]  /*8040*/  LDL R11, [R1+0x204c] ;  /* 0x00204c00010b7983 */ /* 0x000ea20000100800 */
[----:B------:R-:W-:-:S04]  /*8050*/  IMAD.HI.U32 R4, R3, R0, RZ ;  /* 0x0000000003047227 */ /* 0x000fc800078e00ff */
[----:B------:R-:W-:Y:S02]  /*8060*/  IMAD.MOV R9, RZ, RZ, -R9 ;  /* 0x000000ffff097224 */ /* 0x000fe400078e0a09 */
[----:B------:R-:W-:Y:S02]  /*8070*/  IMAD.MOV R7, RZ, RZ, -R7 ;  /* 0x000000ffff077224 */ /* 0x000fe400078e0a07 */
[----:B------:R-:W-:Y:S02]  /*8080*/  IMAD.MOV R4, RZ, RZ, -R4 ;  /* 0x000000ffff047224 */ /* 0x000fe400078e0a04 */
[C---:B------:R-:W-:Y:S02]  /*8090*/  IMAD R8, R61.reuse, R9, R8 ;  /* 0x000000093d087224 */ /* 0x040fe400078e0208 */
[----:B------:R-:W-:-:S03]  /*80a0*/  IMAD R0, R61, R4, R0 ;  /* 0x000000043d007224 */ /* 0x000fc600078e0200 */
[----:B------:R0:W-:Y:S01]  /*80b0*/  STL [R1+0x110], R8 ;  /* 0x0001100801007387 */ /* 0x0001e20000100800 */
[----:B---3--:R-:W-:Y:S02]  /*80c0*/  IABS R6, R56 ;  /* 0x0000003800067213 */ /* 0x008fe40000000000 */
[----:B----4-:R-:W-:Y:S01]  /*80d0*/  IABS R2, R59 ;  /* 0x0000003b00027213 */ /* 0x010fe20000000000 */
[----:B------:R-:W-:-:S05]  /*80e0*/  IMAD R59, R61, R7, R5 ;  /* 0x000000073d3b7224 */ /* 0x000fca00078e0205 */
[----:B------:R-:W-:Y:S04]  /*80f0*/  STL [R1+0x23fc], R59 ;  /* 0x0023fc3b01007387 */ /* 0x000fe80000100800 */
[----:B------:R-:W3:Y:S04]  /*8100*/  LDL R56, [R1+0x2048] ;  /* 0x0020480001387983 */ /* 0x000ee80000100800 */
        /* <DEDUP_REMOVED lines=8> */
[----:B------:R-:W-:Y:S02]  /*8190*/  IMAD.MOV R4, RZ, RZ, -R4 ;  /* 0x000000ffff047224 */ /* 0x000fe400078e0a04 */
[----:B------:R-:W-:Y:S02]  /*81a0*/  IMAD R6, R61, R7, R6 ;  /* 0x000000073d067224 */ /* 0x000fe400078e0206 */
[----:B------:R-:W-:Y:S01]  /*81b0*/  IMAD.HI.U32 R9, R3, R8, RZ ;  /* 0x0000000803097227 */ /* 0x000fe200078e00ff */
[----:B-1----:R-:W-:-:S03]  /*81c0*/  IABS R0, R14 ;  /* 0x0000000e00007213 */ /* 0x002fc60000000000 */
[----:B------:R-:W-:Y:S01]  /*81d0*/  IMAD R2, R61, R4, R2 ;  /* 0x000000043d027224 */ /* 0x000fe200078e0202 */
[----:B------:R0:W-:Y:S01]  /*81e0*/  STL [R1+0x114], R6 ;  /* 0x0001140601007387 */ /* 0x0001e20000100800 */
[----:B------:R-:W-:-:S03]  /*81f0*/  IMAD.MOV R9, RZ, RZ, -R9 ;  /* 0x000000ffff097224 */ /* 0x000fc600078e0a09 */
[----:B------:R-:W2:Y:S01]  /*8200*/  LDL R14, [R1+0x203c] ;  /* 0x00203c00010e7983 */ /* 0x000ea20000100800 */
[----:B------:R-:W-:Y:S02]  /*8210*/  IMAD R8, R61, R9, R8 ;  /* 0x000000093d087224 */ /* 0x000fe400078e0208 */
[----:B------:R-:W-:Y:S01]  /*8220*/  IMAD.HI.U32 R7, R3, R5, RZ ;  /* 0x0000000503077227 */ /* 0x000fe200078e00ff */
[----:B------:R1:W-:Y:S01]  /*8230*/  STL [R1+0x118], R2 ;  /* 0x0001180201007387 */ /* 0x0003e20000100800 */
[----:B0-----:R-:W-:-:S03]  /*8240*/  IABS R6, R15 ;  /* 0x0000000f00067213 */ /* 0x001fc60000000000 */
[----:B------:R-:W2:Y:S01]  /*8250*/  LDL R15, [R1+0x2038] ;  /* 0x00203800010f7983 */ /* 0x000ea20000100800 */
[----:B------:R-:W-:-:S03]  /*8260*/  IMAD.HI.U32 R4, R3, R0, RZ ;  /* 0x0000000003047227 */ /* 0x000fc600078e00ff */
[----:B------:R3:W-:Y:S01]  /*8270*/  STL [R1+0xfc], R8 ;  /* 0x0000fc0801007387 */ /* 0x0007e20000100800 */
[----:B------:R-:W-:Y:S01]  /*8280*/  IMAD.MOV R7, RZ, RZ, -R7 ;  /* 0x000000ffff077224 */ /* 0x000fe200078e0a07 */
[----:B-1----:R-:W-:Y:S02]  /*8290*/  IABS R2, R11 ;  /* 0x0000000b00027213 */ /* 0x002fe40000000000 */
[----:B------:R-:W2:Y:S01]  /*82a0*/  LDL R11, [R1+0x2034] ;  /* 0x00203400010b7983 */ /* 0x000ea20000100800 */
        /* <DEDUP_REMOVED lines=8> */
[----:B---3--:R-:W-:-:S03]  /*8330*/  IABS R8, R56 ;  /* 0x0000003800087213 */ /* 0x008fc60000000000 */
[----:B------:R-:W3:Y:S01]  /*8340*/  LDL R56, [R1+0x2030] ;  /* 0x0020300001387983 */ /* 0x000ee20000100800 */
[----:B----4-:R-:W-:-:S03]  /*8350*/  IABS R5, R10 ;  /* 0x0000000a00057213 */ /* 0x010fc60000000000 */
        /* <DEDUP_REMOVED lines=10> */
[----:B------:R-:W-:Y:S01]  /*8400*/  IMAD.HI.U32 R4, R3, R0, RZ ;  /* 0x0000000003047227 */ /* 0x000fe200078e00ff */
[----:B------:R1:W-:Y:S03]  /*8410*/  STL [R1+0x104], R2 ;  /* 0x0001040201007387 */ /* 0x0003e60000100800 */
[----:B------:R-:W-:Y:S02]  /*8420*/  IMAD.MOV R7, RZ, RZ, -R7 ;  /* 0x000000ffff077224 */ /* 0x000fe400078e0a07 */
[C---:B------:R-:W-:Y:S01]  /*8430*/  IMAD R8, R61.reuse, R9, R8 ;  /* 0x000000093d087224 */ /* 0x040fe200078e0208 */
[----:B0-----:R-:W-:Y:S01]  /*8440*/  IABS R6, R14 ;  /* 0x0000000e00067213 */ /* 0x001fe20000000000 */
[----:B------:R-:W-:Y:S01]  /*8450*/  IMAD.MOV R4, RZ, RZ, -R4 ;  /* 0x000000ffff047224 */ /* 0x000fe200078e0a04 */
[----:B------:R-:W2:Y:S01]  /*8460*/  LDL R14, [R1+0x2024] ;  /* 0x00202400010e7983 */ /* 0x000ea20000100800 */
[C---:B------:R-:W-:Y:S01]  /*8470*/  IMAD R5, R61.reuse, R7, R5 ;  /* 0x000000073d057224 */ /* 0x040fe200078e0205 */
[----:B-1----:R-:W-:Y:S01]  /*8480*/  IABS R2, R15 ;  /* 0x0000000f00027213 */ /* 0x002fe20000000000 */
[----:B------:R-:W-:Y:S01]  /*8490*/  IMAD R0, R61, R4, R0 ;  /* 0x000000043d007224 */ /* 0x000fe200078e0200 */
[----:B------:R0:W-:Y:S04]  /*84a0*/  STL [R1+0xe8], R8 ;  /* 0x0000e80801007387 */ /* 0x0001e80000100800 */
[----:B------:R-:W2:Y:S01]  /*84b0*/  LDL R15, [R1+0x2020] ;  /* 0x00202000010f7983 */ /* 0x000ea20000100800 */
[----:B------:R-:W-:-:S03]  /*84c0*/  IMAD.HI.U32 R7, R3, R6, RZ ;  /* 0x0000000603077227 */ /* 0x000fc600078e00ff */
[----:B------:R3:W-:Y:S01]  /*84d0*/  STL [R1+0xf4], R5 ;  /* 0x0000f40501007387 */ /* 0x0007e20000100800 */
[----:B0-----:R-:W-:-:S03]  /*84e0*/  IABS R8, R11 ;  /* 0x0000000b00087213 */ /* 0x001fc60000000000 */
[----:B------:R4:W-:Y:S04]  /*84f0*/  STL [R1+0xf8], R0 ;  /* 0x0000f80001007387 */ /* 0x0009e80000100800 */
[----:B------:R-:W2:Y:S01]  /*8500*/  LDL R11, [R1+0x201c] ;  /* 0x00201c00010b7983 */ /* 0x000ea20000100800 */
[----:B------:R-:W-:-:S04]  /*8510*/  IMAD.HI.U32 R4, R3, R2, RZ ;  /* 0x0000000203047227 */ /* 0x000fc800078e00ff */
[----:B------:R-:W-:Y:S02]  /*8520*/  IMAD.MOV R7, RZ, RZ, -R7 ;  /* 0x000000ffff077224 */ /* 0x000fe400078e0a07 */
[----:B------:R-:W-:Y:S02]  /*8530*/  IMAD.MOV R4, RZ, RZ, -R4 ;  /* 0x000000ffff047224 */ /* 0x000fe400078e0a04 */
[C---:B------:R-:W-:Y:S02]  /*8540*/  IMAD R6, R61.reuse, R7, R6 ;  /* 0x000000073d067224 */ /* 0x040fe400078e0206 */
[----:B------:R-:W-:Y:S01]  /*8550*/  IMAD R2, R61, R4, R2 ;  /* 0x000000043d027224 */ /* 0x000fe200078e0202 */
[----:B---3--:R-:W-:Y:S02]  /*8560*/  IABS R5, R56 ;  /* 0x0000003800057213 */ /* 0x008fe40000000000 */
[----:B------:R-:W3:Y:S04]  /*8570*/  LDL R56, [R1+0x2018] ;  /* 0x0020180001387983 */ /* 0x000ee80000100800 */
[----:B------:R2:W-:Y:S01]  /*8580*/  STL [R1+0xec], R6 ;  /* 0x0000ec0601007387 */ /* 0x0005e20000100800 */
[----:B----4-:R-:W-:-:S03]  /*8590*/  IABS R0, R10 ;  /* 0x0000000a00007213 */ /* 0x010fc60000000000 */
        /* <DEDUP_REMOVED lines=17> */
[----:B-1----:R-:W-:-:S03]  /*86b0*/  IABS R8, R15 ;  /* 0x0000000f00087213 */ /* 0x002fc60000000000 */
[----:B------:R3:W-:Y:S01]  /*86c0*/  STL [R1+0x37c], R0 ;  /* 0x00037c0001007387 */ /* 0x0007e20000100800 */
[----:B------:R-:W-:-:S03]  /*86d0*/  IMAD.HI.U32 R7, R3, R6, RZ ;  /* 0x0000000603077227 */ /* 0x000fc600078e00ff */
[----:B------:R-:W2:Y:S01]  /*86e0*/  LDL R15, [R1+0x2008] ;  /* 0x00200800010f7983 */ /* 0x000ea20000100800 */
[C---:B------:R-:W-:Y:S01]  /*86f0*/  IMAD.HI.U32 R4, R3.reuse, R2, RZ ;  /* 0x0000000203047227 */ /* 0x040fe200078e00ff */
[----:B0-----:R-:W-:Y:S02]  /*8700*/  IABS R5, R11 ;  /* 0x0000000b00057213 */ /* 0x001fe40000000000 */
[----:B------:R-:W2:Y:S01]  /*8710*/  LDL R11, [R1+0x2004] ;  /* 0x00200400010b7983 */ /* 0x000ea20000100800 */
[----:B------:R-:W-:Y:S02]  /*8720*/  IMAD.MOV R7, RZ, RZ, -R7 ;  /* 0x000000ffff077224 */ /* 0x000fe400078e0a07 */
[----:B------:R-:W-:-:S04]  /*8730*/  IMAD.HI.U32 R9, R3, R8, RZ ;  /* 0x0000000803097227 */ /* 0x000fc800078e00ff */
[----:B------:R-:W-:Y:S02]  /*8740*/  IMAD.MOV R4, RZ, RZ, -R4 ;  /* 0x000000ffff047224 */ /* 0x000fe400078e0a04 */
[C---:B------:R-:W-:Y:S02]  /*8750*/  IMAD R6, R61.reuse, R7, R6 ;  /* 0x000000073d067224 */ /* 0x040fe400078e0206 */
[----:B------:R-:W-:Y:S02]  /*8760*/  IMAD.MOV R9, RZ, RZ, -R9 ;  /* 0x000000ffff097224 */ /* 0x000fe400078e0a09 */
[C---:B------:R-:W-:Y:S01]  /*8770*/  IMAD R2, R61.reuse, R4, R2 ;  /* 0x000000043d027224 */ /* 0x040fe200078e0202 */
[----:B------:R4:W-:Y:S01]  /*8780*/  STL [R1+0xe0], R6 ;  /* 0x0000e00601007387 */ /* 0x0009e20000100800 */
        /* <DEDUP_REMOVED lines=15> */
[----:B------:R-:W-:Y:S01]  /*8880*/  IMAD.HI.U32 R7, R3, R6, RZ ;  /* 0x0000000603077227 */ /* 0x000fe200078e00ff */
[----:B------:R1:W-:Y:S03]  /*8890*/  STL [R1+0x364], R5 ;  /* 0x0003640501007387 */ /* 0x0003e60000100800 */
[----:B------:R-:W-:Y:S01]  /*88a0*/  IMAD.MOV R7, RZ, RZ, -R7 ;  /* 0x000000ffff077224 */ /* 0x000fe200078e0a07 */
[----:B------:R1:W-:Y:S01]  /*88b0*/  STL [R1+0x368], R0 ;  /* 0x0003680001007387 */ /* 0x0003e20000100800 */
[----:B0-----:R-:W-:-:S03]  /*88c0*/  IABS R8, R14 ;  /* 0x0000000e00087213 */ /* 0x001fc60000000000 */
[----:B------:R-:W2:Y:S01]  /*88d0*/  LDL R14, [R1+0x1ff4] ;  /* 0x001ff400010e7983 */ /* 0x000ea20000100800 */
[----:B------:R-:W-:Y:S02]  /*88e0*/  IMAD R6, R61, R7, R6 ;  /* 0x000000073d067224 */ /* 0x000fe400078e0206 */
[----:B------:R-:W-:Y:S01]  /*88f0*/  IMAD.HI.U32 R4, R3, R2, RZ ;  /* 0x0000000203047227 */ /* 0x000fe200078e00ff */
[----:B-1----:R-:W-:Y:S02]  /*8900*/  IABS R5, R15 ;  /* 0x0000000f00057213 */ /* 0x002fe40000000000 */
[----:B------:R-:W2:Y:S01]  /*8910*/  LDL R15, [R1+0x1ff0] ;  /* 0x001ff000010f7983 */ /* 0x000ea20000100800 */
[----:B------:R-:W-:-:S03]  /*8920*/  IMAD.MOV R4, RZ, RZ, -R4 ;  /* 0x000000ffff047224 */ /* 0x000fc600078e0a04 */
[----:B------:R3:W-:Y:S01]  /*8930*/  STL [R1+0x354], R6 ;  /* 0x0003540601007387 */ /* 0x0007e20000100800 */
[----:B------:R-:W-:Y:S01]  /*8940*/  IABS R0, R11 ;  /* 0x0000000b00007213 */ /* 0x000fe20000000000 */
[----:B------:R-:W-:Y:S02]  /*8950*/  IMAD.HI.U32 R9, R3, R8, RZ ;  /* 0x0000000803097227 */ /* 0x000fe400078e00ff */
[----:B------:R-:W2:Y:S02]  /*8960*/  LDL R11, [R1+0x1fe8] ;  /* 0x001fe800010b7983 */ /* 0x000ea40000100800 */
        /* <DEDUP_REMOVED lines=8> */
[----:B---3--:R-:W-:Y:S01]  /*89f0*/  IABS R6, R56 ;  /* 0x0000003800067213 */ /* 0x008fe20000000000 */
[C---:B------:R-:W-:Y:S02]  /*8a00*/  IMAD R5, R61.reuse, R7, R5 ;  /* 0x000000073d057224 */ /* 0x040fe400078e0205 */
[----:B------:R-:W3:Y:S01]  /*8a10*/  LDL R56, [R1+0x1fec] ;  /* 0x001fec0001387983 */ /* 0x000ee20000100800 */
[----:B------:R-:W-:-:S03]  /*8a20*/  IMAD R0, R61, R4, R0 ;  /* 0x000000043d007224 */ /* 0x000fc600078e0200 */
[----:B------:R2:W-:Y:S01]  /*8a30*/  STL [R1+0x32c], R8 ;  /* 0x00032c0801007387 */ /* 0x0005e20000100800 */
[----:B----4-:R-:W-:-:S03]  /*8a40*/  IABS R2, R10 ;  /* 0x0000000a00027213 */ /* 0x010fc60000000000 */
[----:B------:R-:W4:Y:S04]  /*8a50*/  LDL R10, [R1+0x1fe4] ;  /* 0x001fe400010a7983 */ /* 0x000f280000100800 */
[----:B------:R0:W-:Y:S04]  /*8a60*/  STL [R1+0x344], R5 ;  /* 0x0003440501007387 */ /* 0x0001e80000100800 */
[----:B------:R1:W-:Y:S01]  /*8a70*/  STL [R1+0x348], R0 ;  /* 0x0003480001007387 */ /* 0x0003e20000100800 */
[----:B--2---:R-:W-:-:S03]  /*8a80*/  IABS R8, R57 ;  /* 0x0000003900087213 */ /* 0x004fc60000000000 */
[----:B------:R-:W2:Y:S01]  /*8a90*/  LDL R57, [R1+0x1fe0] ;  /* 0x001fe00001397983 */ /* 0x000ea20000100800 */
[----:B------:R-:W-:-:S04]  /*8aa0*/  IMAD.HI.U32 R7, R3, R6, RZ ;  /* 0x0000000603077227 */ /* 0x000fc800078e00ff */
[----:B------:R-:W-:Y:S02]  /*8ab0*/  IMAD.MOV R7, RZ, RZ, -R7 ;  /* 0x000000ffff077224 */ /* 0x000fe400078e0a07 */
[----:B------:R-:W-:-:S04]  /*8ac0*/  IMAD.HI.U32 R4, R3, R2, RZ ;  /* 0x0000000203047227 */ /* 0x000fc800078e00ff */
[----:B------:R-:W-:Y:S02]  /*8ad0*/  IMAD R6, R61, R7, R6 ;  /* 0x000000073d067224 */ /* 0x000fe400078e0206 */
[----:B------:R-:W-:-:S04]  /*8ae0*/  IMAD.MOV R4, RZ, RZ, -R4 ;  /* 0x000000ffff047224 */ /* 0x000fc800078e0a04 */
[----:B------:R-:W-:Y:S02]  /*8af0*/  IMAD R2, R61, R4, R2 ;  /* 0x000000043d027224 */ /* 0x000fe400078e0202 */
[----:B------:R-:W-:Y:S01]  /*8b00*/  IMAD.HI.U32 R9, R3, R8, RZ ;  /* 0x0000000803097227 */ /* 0x000fe200078e00ff */
[----:B0-----:R-:W-:Y:S02]  /*8b10*/  IABS R5, R14 ;  /* 0x0000000e00057213 */ /* 0x001fe40000000000 */
[----:B------:R-:W2:Y:S04]  /*8b20*/  LDL R14, [R1+0x1fd8] ;  /* 0x001fd800010e7983 */ /* 0x000ea80000100800 */
[----:B------:R0:W-:Y:S01]  /*8b30*/  STL [R1+0x334], R6 ;  /* 0x0003340601007387 */ /* 0x0001e20000100800 */
[----:B-1----:R-:W-:-:S03]  /*8b40*/  IABS R0, R15 ;  /* 0x0000000f00007213 */ /* 0x002fc60000000000 */
[----:B------:R-:W2:Y:S01]  /*8b50*/  LDL R15, [R1+0x1fdc] ;  /* 0x001fdc00010f7983 */ /* 0x000ea20000100800 */
[----:B------:R-:W-:-:S03]  /*8b60*/  IMAD.HI.U32 R7, R3, R5, RZ ;  /* 0x0000000503077227 */ /* 0x000fc600078e00ff */
[----:B------:R3:W-:Y:S01]  /*8b70*/  STL [R1+0x338], R2 ;  /* 0x0003380201007387 */ /* 0x0007e20000100800 */
[----:B0-----:R-:W-:Y:S01]  /*8b80*/  IABS R6, R11 ;  /* 0x0000000b00067213 */ /* 0x001fe20000000000 */
[----:B------:R-:W-:Y:S02]  /*8b90*/  IMAD.HI.U32 R4, R3, R0, RZ ;  /* 0x0000000003047227 */ /* 0x000fe400078e00ff */
[----:B------:R-:W2:Y:S02]  /*8ba0*/  LDL R11, [R1+0x1fd0] ;  /* 0x001fd000010b7983 */ /* 0x000ea40000100800 */
[----:B------:R-:W-:Y:S02]  /*8bb0*/  IMAD.MOV R9, RZ, RZ, -R9 ;  /* 0x000000ffff097224 */ /* 0x000fe400078e0a09 */
[----:B------:R-:W-:Y:S02]  /*8bc0*/  IMAD.MOV R7, RZ, RZ, -R7 ;  /* 0x000000ffff077224 */ /* 0x000fe400078e0a07 */
[----:B------:R-:W-:-:S02]  /*8bd0*/  IMAD.MOV R4, RZ, RZ, -R4 ;  /* 0x000000ffff047224 */ /* 0x000fc400078e0a04 */
[C---:B------:R-:W-:Y:S02]  /*8be0*/  IMAD R8, R61.reuse, R9, R8 ;  /* 0x000000093d087224 */ /* 0x040fe400078e0208 */
[C---:B------:R-:W-:Y:S02]  /*8bf0*/  IMAD R5, R61.reuse, R7, R5 ;  /* 0x000000073d057224 */ /* 0x040fe400078e0205 */
[----:B------:R-:W-:Y:S01]  /*8c00*/  IMAD R0, R61, R4, R0 ;  /* 0x000000043d007224 */ /* 0x000fe200078e0200 */
[----:B------:R4:W-:Y:S01]  /*8c10*/  STL [R1+0x30c], R8 ;  /* 0x00030c0801007387 */ /* 0x0009e20000100800 */
[----:B---3--:R-:W-:-:S03]  /*8c20*/  IABS R2, R56 ;  /* 0x0000003800027213 */ /* 0x008fc60000000000 */
[----:B------:R-:W3:Y:S04]  /*8c30*/  LDL R56, [R1+0x1fd4] ;  /* 0x001fd40001387983 */ /* 0x000ee80000100800 */
[----:B------:R2:W-:Y:S01]  /*8c40*/  STL [R1+0x320], R5 ;  /* 0x0003200501007387 */ /* 0x0005e20000100800 */
[----:B----4-:R-:W-:-:S03]  /*8c50*/  IABS R8, R10 ;  /* 0x0000000a00087213 */ /* 0x010fc60000000000 */
        /* <DEDUP_REMOVED lines=11> */
[C---:B------:R-:W-:Y:S02]  /*8d10*/  IMAD R60, R61.reuse, R7, R6 ;  /* 0x000000073d3c7224 */ /* 0x040fe400078e0206 */
[----:B------:R-:W-:Y:S01]  /*8d20*/  IMAD R8, R61, R9, R8 ;  /* 0x000000093d087224 */ /* 0x000fe200078e0208 */
[----:B0-----:R-:W-:Y:S02]  /*8d30*/  IABS R0, R14 ;  /* 0x0000000e00007213 */ /* 0x001fe40000000000 */
[----:B------:R-:W2:Y:S01]  /*8d40*/  LDL R14, [R1+0x1fc4] ;  /* 0x001fc400010e7983 */ /* 0x000ea20000100800 */
[----:B------:R-:W-:-:S03]  /*8d50*/  IMAD.HI.U32 R7, R3, R5, RZ ;  /* 0x0000000503077227 */ /* 0x000fc600078e00ff */
[----:B------:R0:W-:Y:S01]  /*8d60*/  STL [R1+0x318], R2 ;  /* 0x0003180201007387 */ /* 0x0001e20000100800 */
[----:B------:R-:W-:Y:S01]  /*8d70*/  IMAD.HI.U32 R4, R3, R0, RZ ;  /* 0x0000000003047227 */ /* 0x000fe200078e00ff */
[----:B------:R-:W-:Y:S02]  /*8d80*/  IABS R6, R15 ;  /* 0x0000000f00067213 */ /* 0x000fe40000000000 */
[----:B------:R-:W2:Y:S01]  /*8d90*/  LDL R15, [R1+0x1fc0] ;  /* 0x001fc000010f7983 */ /* 0x000ea20000100800 */
[----:B------:R-:W-:-:S03]  /*8da0*/  IMAD.MOV R7, RZ, RZ, -R7 ;  /* 0x000000ffff077224 */ /* 0x000fc600078e0a07 */
[----:B------:R3:W-:Y:S01]  /*8db0*/  STL [R1+0x2e8], R8 ;  /* 0x0002e80801007387 */ /* 0x0007e20000100800 */
[----:B0-----:R-:W-:-:S03]  /*8dc0*/  IABS R2, R11 ;  /* 0x0000000b00027213 */ /* 0x001fc60000000000 */
        /* <DEDUP_REMOVED lines=29> */
[----:B------:R-:W-:-:S02]  /*8fa0*/  IMAD R5, R61, R7, R5 ;  /* 0x000000073d057224 */ /* 0x000fc400078e0205 */
[----:B------:R-:W-:Y:S01]  /*8fb0*/  IMAD R0, R61, R4, R0 ;  /* 0x000000043d007224 */ /* 0x000fe200078e0200 */
[----:B------:R0:W-:Y:S01]  /*8fc0*/  STL [R1+0x2c8], R8 ;  /* 0x0002c80801007387 */ /* 0x0001e20000100800 */
[----:B-1----:R-:W-:-:S03]  /*8fd0*/  IABS R2, R15 ;  /* 0x0000000f00027213 */ /* 0x002fc60000000000 */
        /* <DEDUP_REMOVED lines=31> */
[----:B------:R0:W-:Y:S04]  /*91d0*/  STL [R1+0x2bc], R5 ;  /* 0x0002bc0501007387 */ /* 0x0001e80000100800 */
[----:B------:R3:W-:Y:S01]  /*91e0*/  STL [R1+0x2c0], R0 ;  /* 0x0002c00001007387 */ /* 0x0007e20000100800 */
[----:B-1----:R-:W-:-:S03]  /*91f0*/  IABS R8, R15 ;  /* 0x0000000f00087213 */ /* 0x002fc60000000000 */
[----:B------:R-:W2:Y:S01]  /*9200*/  LDL R15, [R1+0x1f90] ;  /* 0x001f9000010f7983 */ /* 0x000ea20000100800 */
[----:B------:R-:W-:-:S04]  /*9210*/  IMAD.HI.U32 R7, R3, R6, RZ ;  /* 0x0000000603077227 */ /* 0x000fc800078e00ff */
        /* <DEDUP_REMOVED lines=24> */
[----:B------:R-:W-:-:S03]  /*93a0*/  IMAD R0, R61, R4, R0 ;  /* 0x000000043d007224 */ /* 0x000fc600078e0200 */
[----:B------:R1:W-:Y:S01]  /*93b0*/  STL [R1+0x280], R5 ;  /* 0x0002800501007387 */ /* 0x0003e20000100800 */
[----:B------:R-:W-:-:S03]  /*93c0*/  IMAD.HI.U32 R7, R3, R6, RZ ;  /* 0x0000000603077227 */ /* 0x000fc600078e00ff */
[----:B------:R1:W-:Y:S01]  /*93d0*/  STL [R1+0x288], R0 ;  /* 0x0002880001007387 */ /* 0x0003e20000100800 */
[C---:B------:R-:W-:Y:S01]  /*93e0*/  IMAD.HI.U32 R4, R3.reuse, R2, RZ ;  /* 0x0000000203047227 */ /* 0x040fe200078e00ff */
[----:B0-----:R-:W-:Y:S02]  /*93f0*/  IABS R8, R14 ;  /* 0x0000000e00087213 */ /* 0x001fe40000000000 */
[----:B------:R-:W2:Y:S01]  /*9400*/  LDL R14, [R1+0x1f7c] ;  /* 0x001f7c00010e7983 */ /* 0x000ea20000100800 */
[----:B------:R-:W-:Y:S02]  /*9410*/  IMAD.MOV R7, RZ, RZ, -R7 ;  /* 0x000000ffff077224 */ /* 0x000fe400078e0a07 */
[----:B------:R-:W-:Y:S01]  /*9420*/  IMAD.MOV R4, RZ, RZ, -R4 ;  /* 0x000000ffff047224 */ /* 0x000fe200078e0a04 */
[----:B-1----:R-:W-:Y:S02]  /*9430*/  IABS R5, R15 ;  /* 0x0000000f00057213 */ /* 0x002fe40000000000 */
[----:B------:R-:W2:Y:S01]  /*9440*/  LDL R15, [R1+0x1f78] ;  /* 0x001f7800010f7983 */ /* 0x000ea20000100800 */
[----:B------:R-:W-:-:S04]  /*9450*/  IMAD.HI.U32 R9, R3, R8, RZ ;  /* 0x0000000803097227 */ /* 0x000fc800078e00ff */
[C---:B------:R-:W-:Y:S01]  /*9460*/  IMAD R6, R61.reuse, R7, R6 ;  /* 0x000000073d067224 */ /* 0x040fe200078e0206 */
[----:B------:R-:W-:Y:S01]  /*9470*/  IABS R0, R11 ;  /* 0x0000000b00007213 */ /* 0x000fe20000000000 */
[----:B------:R-:W-:Y:S02]  /*9480*/  IMAD R2, R61, R4, R2 ;  /* 0x000000043d027224 */ /* 0x000fe400078e0202 */
[----:B------:R-:W-:-:S04]  /*9490*/  IMAD.HI.U32 R7, R3, R5, RZ ;  /* 0x0000000503077227 */ /* 0x000fc800078e00ff */
[----:B------:R-:W-:-:S04]  /*94a0*/  IMAD.HI.U32 R4, R3, R0, RZ ;  /* 0x0000000003047227 */ /* 0x000fc800078e00ff */
[----:B------:R-:W-:Y:S02]  /*94b0*/  IMAD.MOV R9, RZ, RZ, -R9 ;  /* 0x000000ffff097224 */ /* 0x000fe400078e0a09 */
[----:B------:R-:W-:Y:S01]  /*94c0*/  IMAD.MOV R7, RZ, RZ, -R7 ;  /* 0x000000ffff077224 */ /* 0x000fe200078e0a07 */
[----:B------:R3:W-:Y:S01]  /*94d0*/  STL [R1+0x264], R6 ;  /* 0x0002640601007387 */ /* 0x0007e20000100800 */
[----:B------:R-:W-:Y:S02]  /*94e0*/  IMAD.MOV R4, RZ, RZ, -R4 ;  /* 0x000000ffff047224 */ /* 0x000fe400078e0a04 */
[C---:B------:R-:W-:Y:S01]  /*94f0*/  IMAD R8, R61.reuse, R9, R8 ;  /* 0x000000093d087224 */ /* 0x040fe200078e0208 */
[----:B------:R-:W2:Y:S01]  /*9500*/  LDL R11, [R1+0x1f74] ;  /* 0x001f7400010b7983 */ /* 0x000ea20000100800 */
[C---:B------:R-:W-:Y:S02]  /*9510*/  IMAD R5, R61.reuse, R7, R5 ;  /* 0x000000073d057224 */ /* 0x040fe400078e0205 */
[----:B------:R-:W-:Y:S01]  /*9520*/  IMAD R0, R61, R4, R0 ;  /* 0x000000043d007224 */ /* 0x000fe200078e0200 */
[----:B------:R4:W-:Y:S01]  /*9530*/  STL [R1+0x268], R2 ;  /* 0x0002680201007387 */ /* 0x0009e20000100800 */
[----:B---3--:R-:W-:-:S03]  /*9540*/  IABS R6, R56 ;  /* 0x0000003800067213 */ /* 0x008fc60000000000 */
[----:B------:R-:W3:Y:S04]  /*9550*/  LDL R56, [R1+0x1f70] ;  /* 0x001f700001387983 */ /* 0x000ee80000100800 */
        /* <DEDUP_REMOVED lines=8> */
[----:B------:R-:W-:-:S04]  /*95e0*/  IMAD.MOV R7, RZ, RZ, -R7 ;  /* 0x000000ffff077224 */ /* 0x000fc800078e0a07 */
[----:B------:R-:W-:Y:S02]  /*95f0*/  IMAD R6, R61, R7, R6 ;  /* 0x000000073d067224 */ /* 0x000fe400078e0206 */
[----:B------:R-:W-:-:S04]  /*9600*/  IMAD.HI.U32 R4, R3, R2, RZ ;  /* 0x0000000203047227 */ /* 0x000fc800078e00ff */
[----:B------:R-:W-:Y:S02]  /*9610*/  IMAD.MOV R4, RZ, RZ, -R4 ;  /* 0x000000ffff047224 */ /* 0x000fe400078e0a04 */
[----:B------:R-:W-:Y:S01]  /*9620*/  IMAD.HI.U32 R9, R3, R8, RZ ;  /* 0x0000000803097227 */ /* 0x000fe200078e00ff */
[----:B0-----:R-:W-:Y:S02]  /*9630*/  IABS R5, R14 ;  /* 0x0000000e00057213 */ /* 0x001fe40000000000 */
[----:B------:R-:W4:Y:S04]  /*9640*/  LDL R14, [R1+0x1f64] ;  /* 0x001f6400010e7983 */ /* 0x000f280000100800 */
[----:B------:R0:W-:Y:S01]  /*9650*/  STL [R1+0x228], R6 ;  /* 0x0002280601007387 */ /* 0x0001e20000100800 */
[----:B-1----:R-:W-:-:S03]  /*9660*/  IABS R0, R15 ;  /* 0x0000000f00007213 */ /* 0x002fc60000000000 */
[----:B------:R-:W4:Y:S01]  /*9670*/  LDL R15, [R1+0x1f60] ;  /* 0x001f6000010f7983 */ /* 0x000f220000100800 */
[----:B------:R-:W-:Y:S02]  /*9680*/  IMAD R2, R61, R4, R2 ;  /* 0x000000043d027224 */ /* 0x000fe400078e0202 */
[----:B------:R-:W-:-:S04]  /*9690*/  IMAD.HI.U32 R7, R3, R5, RZ ;  /* 0x0000000503077227 */ /* 0x000fc800078e00ff */
[----:B------:R-:W-:-:S04]  /*96a0*/  IMAD.HI.U32 R4, R3, R0, RZ ;  /* 0x0000000003047227 */ /* 0x000fc800078e00ff */
[----:B------:R-:W-:Y:S02]  /*96b0*/  IMAD.MOV R9, RZ, RZ, -R9 ;  /* 0x000000ffff097224 */ /* 0x000fe400078e0a09 */
[----:B------:R-:W-:Y:S01]  /*96c0*/  IMAD.MOV R7, RZ, RZ, -R7 ;  /* 0x000000ffff077224 */ /* 0x000fe200078e0a07 */
[----:B------:R3:W-:Y:S01]  /*96d0*/  STL [R1+0x230], R2 ;  /* 0x0002300201007387 */ /* 0x0007e20000100800 */
[----:B------:R-:W-:Y:S02]  /*96e0*/  IMAD.MOV R4, RZ, RZ, -R4 ;  /* 0x000000ffff047224 */ /* 0x000fe400078e0a04 */
[C---:B------:R-:W-:Y:S02]  /*96f0*/  IMAD R8, R61.reuse, R9, R8 ;  /* 0x000000093d087224 */ /* 0x040fe400078e0208 */
[C---:B------:R-:W-:Y:S02]  /*9700*/  IMAD R5, R61.reuse, R7, R5 ;  /* 0x000000073d057224 */ /* 0x040fe400078e0205 */
[----:B------:R-:W-:Y:S01]  /*9710*/  IMAD R0, R61, R4, R0 ;  /* 0x000000043d007224 */ /* 0x000fe200078e0200 */
[----:B0-----:R-:W-:-:S02]  /*9720*/  IABS R6, R11 ;  /* 0x0000000b00067213 */ /* 0x001fc40000000000 */
[----:B------:R-:W4:Y:S04]  /*9730*/  LDL R11, [R1+0x1f58] ;  /* 0x001f5800010b7983 */ /* 0x000f280000100800 */
[----:B------:R-:W-:Y:S01]  /*9740*/  STL [R1+0x1e0], R8 ;  /* 0x0001e00801007387 */ /* 0x000fe20000100800 */
[----:B---3--:R-:W-:-:S03]  /*9750*/  IABS R2, R56 ;  /* 0x0000003800027213 */ /* 0x008fc60000000000 */
[----:B------:R-:W3:Y:S04]  /*9760*/  LDL R56, [R1+0x1f5c] ;  /* 0x001f5c0001387983 */ /* 0x000ee80000100800 */
[----:B------:R2:W-:Y:S04]  /*9770*/  STL [R1+0x208], R5 ;  /* 0x0002080501007387 */ /* 0x0005e80000100800 */
[----:B------:R0:W-:Y:S01]  /*9780*/  STL [R1+0x210], R0 ;  /* 0x0002100001007387 */ /* 0x0001e20000100800 */
[----:B--2---:R-:W-:-:S03]  /*9790*/  IABS R5, R57 ;  /* 0x0000003900057213 */ /* 0x004fc60000000000 */
[----:B------:R-:W2:Y:S01]  /*97a0*/  LDL R57, [R1+0x1f54] ;  /* 0x001f540001397983 */ /* 0x000ea20000100800 */
[C---:B------:R-:W-:Y:S01]  /*97b0*/  IMAD.HI.U32 R7, R3.reuse, R6, RZ ;  /* 0x0000000603077227 */ /* 0x040fe200078e00ff */
[----:B----4-:R-:W-:Y:S02]  /*97c0*/  IABS R8, R10 ;  /* 0x0000000a00087213 */ /* 0x010fe40000000000 */
[----:B------:R-:W4:Y:S01]  /*97d0*/  LDL R10, [R1+0x1f50] ;  /* 0x001f5000010a7983 */ /* 0x000f220000100800 */
[----:B------:R-:W-:-:S04]  /*97e0*/  IMAD.HI.U32 R4, R3, R2, RZ ;  /* 0x0000000203047227 */ /* 0x000fc800078e00ff */
[----:B------:R-:W-:Y:S02]  /*97f0*/  IMAD.MOV R7, RZ, RZ, -R7 ;  /* 0x000000ffff077224 */ /* 0x000fe400078e0a07 */
[----:B------:R-:W-:Y:S02]  /*9800*/  IMAD.MOV R4, RZ, RZ, -R4 ;  /* 0x000000ffff047224 */ /* 0x000fe400078e0a04 */
[C---:B------:R-:W-:Y:S02]  /*9810*/  IMAD R6, R61.reuse, R7, R6 ;  /* 0x000000073d067224 */ /* 0x040fe400078e0206 */
[----:B------:R-:W-:Y:S02]  /*9820*/  IMAD R2, R61, R4, R2 ;  /* 0x000000043d027224 */ /* 0x000fe400078e0202 */
[C---:B------:R-:W-:Y:S01]  /*9830*/  IMAD.HI.U32 R9, R3.reuse, R8, RZ ;  /* 0x0000000803097227 */ /* 0x040fe200078e00ff */
[----:B------:R1:W-:Y:S03]  /*9840*/  STL [R1+0x1ec], R6 ;  /* 0x0001ec0601007387 */ /* 0x0003e60000100800 */
[----:B------:R-:W-:Y:S01]  /*9850*/  IMAD.MOV R9, RZ, RZ, -R9 ;  /* 0x000000ffff097224 */ /* 0x000fe200078e0a09 */
[----:B------:R-:W-:Y:S01]  /*9860*/  STL [R1+0x1f0], R2 ;  /* 0x0001f00201007387 */ /* 0x000fe20000100800 */
[----:B0-----:R-:W-:Y:S01]  /*9870*/  IABS R0, R14 ;  /* 0x0000000e00007213 */ /* 0x001fe20000000000 */
[----:B------:R-:W-:-:S02]  /*9880*/  IMAD.HI.U32 R7, R3, R5, RZ ;  /* 0x0000000503077227 */ /* 0x000fc400078e00ff */
[----:B------:R-:W4:Y:S02]  /*9890*/  LDL R13, [R1+0x1f4c] ;  /* 0x001f4c00010d7983 */ /* 0x000f240000100800 */
[----:B------:R-:W-:Y:S02]  /*98a0*/  IMAD R8, R61, R9, R8 ;  /* 0x000000093d087224 */ /* 0x000fe400078e0208 */
[----:B------:R-:W-:Y:S01]  /*98b0*/  IMAD.HI.U32 R4, R3, R0, RZ ;  /* 0x0000000003047227 */ /* 0x000fe200078e00ff */
[----:B-1----:R-:W-:Y:S02]  /*98c0*/  IABS R6, R15 ;  /* 0x0000000f00067213 */ /* 0x002fe40000000000 */
[----:B------:R-:W4:Y:S01]  /*98d0*/  LDL R15, [R1+0x1f48] ;  /* 0x001f4800010f7983 */ /* 0x000f220000100800 */
[----:B------:R-:W-:Y:S02]  /*98e0*/  IMAD.MOV R7, RZ, RZ, -R7 ;  /* 0x000000ffff077224 */ /* 0x000fe400078e0a07 */
[----:B------:R-:W-:Y:S01]  /*98f0*/  IMAD.MOV R4, RZ, RZ, -R4 ;  /* 0x000000ffff047224 */ /* 0x000fe200078e0a04 */
[----:B------:R0:W-:Y:S01]  /*9900*/  STL [R1+0x1c], R8 ;  /* 0x00001c0801007387 */ /* 0x0001e20000100800 */
[----:B------:R-:W-:-:S02]  /*9910*/  IMAD R5, R61, R7, R5 ;  /* 0x000000073d057224 */ /* 0x000fc400078e0205 */
[----:B------:R-:W-:Y:S02]  /*9920*/  IMAD R0, R61, R4, R0 ;  /* 0x000000043d007224 */ /* 0x000fe400078e0200 */
[----:B0-----:R-:W-:-:S04]  /*9930*/  IMAD.HI.U32 R8, R3, R6, RZ ;  /* 0x0000000603087227 */ /* 0x001fc800078e00ff */
[----:B------:R-:W-:-:S04]  /*9940*/  IMAD.MOV R8, RZ, RZ, -R8 ;  /* 0x000000ffff087224 */ /* 0x000fc800078e0a08 */
[----:B------:R-:W-:Y:S01]  /*9950*/  IMAD R8, R61, R8, R6 ;  /* 0x000000083d087224 */ /* 0x000fe200078e0206 */
[----:B------:R-:W-:Y:S02]  /*9960*/  IABS R2, R11 ;  /* 0x0000000b00027213 */ /* 0x000fe40000000000 */
[----:B------:R-:W4:Y:S04]  /*9970*/  LDL R11, [R1+0x1f44] ;  /* 0x001f4400010b7983 */ /* 0x000f280000100800 */
[----:B------:R-:W-:Y:S04]  /*9980*/  STL [R1+0x1c8], R5 ;  /* 0x0001c80501007387 */ /* 0x000fe80000100800 */
[----:B------:R3:W-:Y:S04]  /*9990*/  STL [R1+0x1d0], R0 ;  /* 0x0001d00001007387 */ /* 0x0007e80000100800 */
[----:B------:R-:W4:Y:S01]  /*99a0*/  LDL R14, [R1+0x1f3c] ;  /* 0x001f3c00010e7983 */ /* 0x000f220000100800 */
[----:B---3--:R-:W-:-:S03]  /*99b0*/  IABS R0, R56 ;  /* 0x0000003800007213 */ /* 0x008fc60000000000 */
[----:B------:R-:W3:Y:S04]  /*99c0*/  LDL R56, [R1+0x1f40] ;  /* 0x001f400001387983 */ /* 0x000ee80000100800 */
        /* <DEDUP_REMOVED lines=9> */
[----:B------:R-:W-:Y:S02]  /*9a60*/  IMAD R2, R61, R7, R2 ;  /* 0x000000073d027224 */ /* 0x000fe400078e0202 */
[----:B0-----:R-:W-:-:S04]  /*9a70*/  IMAD.HI.U32 R8, R3, R5, RZ ;  /* 0x0000000503087227 */ /* 0x001fc800078e00ff */
[----:B------:R-:W-:-:S04]  /*9a80*/  IMAD.HI.U32 R7, R3, R4, RZ ;  /* 0x0000000403077227 */ /* 0x000fc800078e00ff */
[C---:B------:R-:W-:Y:S02]  /*9a90*/  IMAD R6, R61.reuse, R6, R0 ;  /* 0x000000063d067224 */ /* 0x040fe400078e0200 */
[----:B------:R-:W-:Y:S02]  /*9aa0*/  IMAD.MOV R8, RZ, RZ, -R8 ;  /* 0x000000ffff087224 */ /* 0x000fe400078e0a08 */
[----:B------:R-:W-:Y:S01]  /*9ab0*/  IMAD.MOV R7, RZ, RZ, -R7 ;  /* 0x000000ffff077224 */ /* 0x000fe200078e0a07 */
[----:B------:R0:W-:Y:S01]  /*9ac0*/  STL [R1+0x14], R2 ;  /* 0x0000140201007387 */ /* 0x0001e20000100800 */
[----:B------:R-:W-:-:S03]  /*9ad0*/  IMAD R8, R61, R8, R5 ;  /* 0x000000083d087224 */ /* 0x000fc600078e0205 */
[----:B------:R1:W-:Y:S01]  /*9ae0*/  STL [R1+0x10], R6 ;  /* 0x0000100601007387 */ /* 0x0003e20000100800 */
[----:B------:R-:W-:Y:S02]  /*9af0*/  IABS R9, R15 ;  /* 0x0000000f00097213 */ /* 0x000fe40000000000 */
[----:B0-----:R-:W-:Y:S01]  /*9b00*/  IABS R2, R13 ;  /* 0x0000000d00027213 */ /* 0x001fe20000000000 */
[----:B-1----:R-:W-:Y:S02]  /*9b10*/  IMAD R6, R61, R7, R4 ;  /* 0x000000073d067224 */ /* 0x002fe400078e0204 */
[----:B------:R-:W-:Y:S01]  /*9b20*/  IMAD.MOV.U32 R0, RZ, RZ, R9 ;  /* 0x000000ffff007224 */ /* 0x000fe200078e0009 */
[----:B------:R0:W-:Y:S01]  /*9b30*/  STL [R1+0xc], R8 ;  /* 0x00000c0801007387 */ /* 0x0001e20000100800 */
[----:B------:R-:W-:-:S03]  /*9b40*/  IMAD.HI.U32 R5, R3, R2, RZ ;  /* 0x0000000203057227 */ /* 0x000fc600078e00ff */
[----:B------:R3:W-:Y:S01]  /*9b50*/  STL [R1+0x8], R6 ;  /* 0x0000080601007387 */ /* 0x0007e20000100800 */
[----:B------:R-:W-:-:S03]  /*9b60*/  IMAD.HI.U32 R7, R3, R0, RZ ;  /* 0x0000000003077227 */ /* 0x000fc600078e00ff */
[----:B------:R-:W4:Y:S01]  /*9b70*/  LDL R15, [R1+0x1f30] ;  /* 0x001f3000010f7983 */ /* 0x000f220000100800 */
[----:B------:R-:W-:Y:S02]  /*9b80*/  IMAD.MOV R9, RZ, RZ, -R5 ;  /* 0x000000ffff097224 */ /* 0x000fe400078e0a05 */
[----:B------:R-:W-:Y:S02]  /*9b90*/  IMAD.MOV R7, RZ, RZ, -R7 ;  /* 0x000000ffff077224 */ /* 0x000fe400078e0a07 */
[C---:B------:R-:W-:Y:S02]  /*9ba0*/  IMAD R2, R61.reuse, R9, R2 ;  /* 0x000000093d027224 */ /* 0x040fe400078e0202 */
[----:B------:R-:W-:Y:S01]  /*9bb0*/  IMAD R7, R61, R7, R0 ;  /* 0x000000073d077224 */ /* 0x000fe200078e0200 */
[----:B------:R-:W-:Y:S02]  /*9bc0*/  IABS R4, R11 ;  /* 0x0000000b00047213 */ /* 0x000fe40000000000 */
[----:B------:R-:W4:Y:S01]  /*9bd0*/  LDL R11, [R1+0x1f2c] ;  /* 0x001f2c00010b7983 */ /* 0x000f220000100800 */
[----:B0-----:R-:W-:-:S02]  /*9be0*/  IABS R8, R14 ;  /* 0x0000000e00087213 */ /* 0x001fc40000000000 */
[----:B---3--:R-:W-:Y:S02]  /*9bf0*/  IABS R6, R56 ;  /* 0x0000003800067213 */ /* 0x008fe40000000000 */
[----:B------:R-:W3:Y:S04]  /*9c00*/  LDL R56, [R1+0x1f28] ;  /* 0x001f280001387983 */ /* 0x000ee80000100800 */
[----:B------:R0:W-:Y:S04]  /*9c10*/  STL [R1+0x4], R2 ;  /* 0x0000040201007387 */ /* 0x0001e80000100800 */
[----:B------:R1:W-:Y:S04]  /*9c20*/  STL [R1], R7 ;  /* 0x0000000701007387 */ /* 0x0003e80000100800 */
[----:B------:R-:W3:Y:S01]  /*9c30*/  LDL R14, [R1+0x1f24] ;  /* 0x001f2400010e7983 */ /* 0x000ee20000100800 */
[----:B--2---:R-:W-:-:S03]  /*9c40*/  IABS R9, R57 ;  /* 0x0000003900097213 */ /* 0x004fc60000000000 */
[----:B------:R-:W2:Y:S01]  /*9c50*/  LDL R57, [R1+0x1f20] ;  /* 0x001f200001397983 */ /* 0x000ea20000100800 */
[----:B------:R-:W-:Y:S02]  /*9c60*/  IMAD.MOV.U32 R5, RZ, RZ, R6 ;  /* 0x000000ffff057224 */ /* 0x000fe400078e0006 */
[----:B------:R-:W-:Y:S02]  /*9c70*/  IMAD.MOV.U32 R6, RZ, RZ, R8 ;  /* 0x000000ffff067224 */ /* 0x000fe400078e0008 */
[----:B------:R-:W-:-:S04]  /*9c80*/  IMAD.HI.U32 R8, R3, R4, RZ ;  /* 0x0000000403087227 */ /* 0x000fc800078e00ff */
[----:B0-----:R-:W-:-:S04]  /*9c90*/  IMAD.HI.U32 R2, R3, R5, RZ ;  /* 0x0000000503027227 */ /* 0x001fc800078e00ff */
[----:B------:R-:W-:-:S04]  /*9ca0*/  IMAD.HI.U32 R0, R3, R6, RZ ;  /* 0x0000000603007227 */ /* 0x000fc800078e00ff */
[----:B-1----:R-:W-:Y:S02]  /*9cb0*/  IMAD.MOV R7, RZ, RZ, -R8 ;  /* 0x000000ffff077224 */ /* 0x002fe400078e0a08 */
[----:B------:R-:W-:Y:S02]  /*9cc0*/  IMAD.MOV R2, RZ, RZ, -R2 ;  /* 0x000000ffff027224 */ /* 0x000fe400078e0a02 */
[----:B------:R-:W-:Y:S02]  /*9cd0*/  IMAD.MOV R8, RZ, RZ, -R0 ;  /* 0x000000ffff087224 */ /* 0x000fe400078e0a00 */
[C---:B------:R-:W-:Y:S02]  /*9ce0*/  IMAD R0, R61.reuse, R7, R4 ;  /* 0x000000073d007224 */ /* 0x040fe400078e0204 */
[C---:B------:R-:W-:Y:S01]  /*9cf0*/  IMAD R2, R61.reuse, R2, R5 ;  /* 0x000000023d027224 */ /* 0x040fe200078e0205 */
[----:B----4-:R-:W-:Y:S01]  /*9d00*/  IABS R10, R10 ;  /* 0x0000000a000a7213 */ /* 0x010fe20000000000 */
[----:B------:R-:W-:Y:S01]  /*9d10*/  IMAD R4, R61, R8, R6 ;  /* 0x000000083d047224 */ /* 0x000fe200078e0206 */
[----:B------:R-:W-:Y:S01]  /*9d20*/  STL [R1+0x23b8], R0 ;  /* 0x0023b80001007387 */ /* 0x000fe20000100800 */
[----:B------:R-:W-:-:S03]  /*9d30*/  IMAD.HI.U32 R6, R3, R9, RZ ;  /* 0x0000000903067227 */ /* 0x000fc600078e00ff */
[----:B------:R0:W-:Y:S01]  /*9d40*/  STL [R1+0x23bc], R2 ;  /* 0x0023bc0201007387 */ /* 0x0001e20000100800 */
[----:B------:R-:W-:-:S03]  /*9d50*/  IMAD.HI.U32 R5, R3, R10, RZ ;  /* 0x0000000a03057227 */ /* 0x000fc600078e00ff */
[----:B------:R-:W-:Y:S01]  /*9d60*/  STL [R1+0x23c0], R4 ;  /* 0x0023c00401007387 */ /* 0x000fe20000100800 */
[----:B------:R-:W-:Y:S02]  /*9d70*/  IMAD.MOV R5, RZ, RZ, -R5 ;  /* 0x000000ffff057224 */ /* 0x000fe400078e0a05 */
[----:B------:R-:W-:Y:S01]  /*9d80*/  IMAD.MOV R6, RZ, RZ, -R6 ;  /* 0x000000ffff067224 */ /* 0x000fe200078e0a06 */
[----:B------:R-:W4:Y:S01]  /*9d90*/  LDL R18, [R1+0x1f18] ;  /* 0x001f180001127983 */ /* 0x000f220000100800 */
[C---:B------:R-:W-:Y:S01]  /*9da0*/  IMAD R5, R61.reuse, R5, R10 ;  /* 0x000000053d057224 */ /* 0x040fe200078e020a */
[----:B------:R-:W-:Y:S02]  /*9db0*/  IABS R7, R15 ;  /* 0x0000000f00077213 */ /* 0x000fe40000000000 */
[----:B------:R-:W4:Y:S01]  /*9dc0*/  LDL R15, [R1+0x1f1c] ;  /* 0x001f1c00010f7983 */ /* 0x000f220000100800 */
[----:B------:R-:W-:Y:S01]  /*9dd0*/  IMAD R6, R61, R6, R9 ;  /* 0x000000063d067224 */ /* 0x000fe200078e0209 */
[----:B------:R-:W-:-:S02]  /*9de0*/  IABS R8, R11 ;  /* 0x0000000b00087213 */ /* 0x000fc40000000000 */
[----:B---3--:R-:W-:Y:S02]  /*9df0*/  IABS R11, R56 ;  /* 0x00000038000b7213 */ /* 0x008fe40000000000 */
[----:B------:R-:W3:Y:S04]  /*9e00*/  LDL R56, [R1+0x1f14] ;  /* 0x001f140001387983 */ /* 0x000ee80000100800 */
[----:B------:R-:W-:Y:S04]  /*9e10*/  STL [R1+0x23c4], R5 ;  /* 0x0023c40501007387 */ /* 0x000fe80000100800 */
[----:B------:R-:W-:Y:S01]  /*9e20*/  STL [R1+0x23c8], R6 ;  /* 0x0023c80601007387 */ /* 0x000fe20000100800 */
[----:B------:R-:W-:Y:S01]  /*9e30*/  IABS R10, R14 ;  /* 0x0000000e000a7213 */ /* 0x000fe20000000000 */
[----:B------:R-:W-:-:S02]  /*9e40*/  IMAD.HI.U32 R13, R3, R7, RZ ;  /* 0x00000007030d7227 */ /* 0x000fc400078e00ff */
[----:B------:R-:W3:Y:S01]  /*9e50*/  LDL R19, [R1+0x1f10] ;  /* 0x001f100001137983 */ /* 0x000ee20000100800 */
[----:B--2---:R-:W-:-:S03]  /*9e60*/  IABS R14, R57 ;  /* 0x00000039000e7213 */ /* 0x004fc60000000000 */
[----:B------:R-:W2:Y:S01]  /*9e70*/  LDL R57, [R1+0x1f0c] ;  /* 0x001f0c0001397983 */ /* 0x000ea20000100800 */
[----:B------:R-:W-:-:S04]  /*9e80*/  IMAD.HI.U32 R12, R3, R8, RZ ;  /* 0x00000008030c7227 */ /* 0x000fc800078e00ff */
[----:B------:R-:W-:-:S04]  /*9e90*/  IMAD.HI.U32 R9, R3, R11, RZ ;  /* 0x0000000b03097227 */ /* 0x000fc800078e00ff */
[----:B------:R-:W-:Y:S02]  /*9ea0*/  IMAD.MOV R13, RZ, RZ, -R13 ;  /* 0x000000ffff0d7224 */ /* 0x000fe400078e0a0d */
[----:B------:R-:W-:Y:S02]  /*9eb0*/  IMAD.MOV R12, RZ, RZ, -R12 ;  /* 0x000000ffff0c7224 */ /* 0x000fe400078e0a0c */
[----:B------:R-:W-:Y:S02]  /*9ec0*/  IMAD.MOV R9, RZ, RZ, -R9 ;  /* 0x000000ffff097224 */ /* 0x000fe400078e0a09 */
[C---:B------:R-:W-:Y:S02]  /*9ed0*/  IMAD R7, R61.reuse, R13, R7 ;  /* 0x0000000d3d077224 */ /* 0x040fe400078e0207 */
[C---:B------:R-:W-:Y:S02]  /*9ee0*/  IMAD R8, R61.reuse, R12, R8 ;  /* 0x0000000c3d087224 */ /* 0x040fe400078e0208 */
[----:B------:R-:W-:-:S02]  /*9ef0*/  IMAD R9, R61, R9, R11 ;  /* 0x000000093d097224 */ /* 0x000fc400078e020b */
[----:B------:R-:W-:Y:S01]  /*9f00*/  IMAD.HI.U32 R11, R3, R10, RZ ;  /* 0x0000000a030b7227 */ /* 0x000fe200078e00ff */
[----:B------:R-:W-:Y:S03]  /*9f10*/  STL [R1+0x23cc], R7 ;  /* 0x0023cc0701007387 */ /* 0x000fe60000100800 */
[----:B------:R-:W-:Y:S01]  /*9f20*/  IMAD.MOV R17, RZ, RZ, -R11 ;  /* 0x000000ffff117224 */ /* 0x000fe200078e0a0b */
[----:B------:R-:W-:Y:S04]  /*9f30*/  STL [R1+0x23d0], R8 ;  /* 0x0023d00801007387 */ /* 0x000fe80000100800 */
[----:B------:R-:W-:Y:S01]  /*9f40*/  STL [R1+0x23a4], R9 ;  /* 0x0023a40901007387 */ /* 0x000fe20000100800 */
[----:B------:R-:W-:-:S03]  /*9f50*/  IMAD R10, R61, R17, R10 ;  /* 0x000000113d0a7224 */ /* 0x000fc600078e020a */
[----:B------:R-:W2:Y:S04]  /*9f60*/  LDL R21, [R1+0x1f08] ;  /* 0x001f080001157983 */ /* 0x000ea80000100800 */
[----:B------:R-:W2:Y:S01]  /*9f70*/  LDL R22, [R1+0x1f04] ;  /* 0x001f040001167983 */ /* 0x000ea20000100800 */
[----:B----4-:R-:W-:Y:S01]  /*9f80*/  IABS R12, R15 ;  /* 0x0000000f000c7213 */ /* 0x010fe20000000000 */
[----:B------:R-:W-:-:S04]  /*9f90*/  IMAD.HI.U32 R15, R3, R14, RZ ;  /* 0x0000000e030f7227 */ /* 0x000fc800078e00ff */
[----:B------:R-:W-:-:S04]  /*9fa0*/  IMAD.MOV R11, RZ, RZ, -R15 ;  /* 0x000000ffff0b7224 */ /* 0x000fc800078e0a0f */
[----:B------:R-:W-:Y:S01]  /*9fb0*/  IMAD R11, R61, R11, R14 ;  /* 0x0000000b3d0b7224 */ /* 0x000fe200078e020e */
[----:B------:R-:W-:Y:S02]  /*9fc0*/  IABS R13, R18 ;  /* 0x00000012000d7213 */ /* 0x000fe40000000000 */
[----:B---3--:R-:W-:Y:S02]  /*9fd0*/  IABS R16, R56 ;  /* 0x0000003800107213 */ /* 0x008fe40000000000 */
[----:B------:R-:W3:Y:S04]  /*9fe0*/  LDL R56, [R1+0x1f00] ;  /* 0x001f000001387983 */ /* 0x000ee80000100800 */
[----:B------:R-:W-:Y:S04]  /*9ff0*/  STL [R1+0x23a8], R10 ;  /* 0x0023a80a01007387 */ /* 0x000fe80000100800 */
[----:B------:R1:W-:Y:S04]  /*a000*/  STL [R1+0x23ac], R11 ;  /* 0x0023ac0b01007387 */ /* 0x0003e80000100800 */
[----:B------:R-:W4:Y:S01]  /*a010*/  LDL R23, [R1+0x1efc] ;  /* 0x001efc0001177983 */ /* 0x000f220000100800 */
[----:B--2---:R-:W-:-:S03]  /*a020*/  IABS R18, R57 ;  /* 0x0000003900127213 */ /* 0x004fc60000000000 */
[----:B------:R-:W2:Y:S01]  /*a030*/  LDL R57, [R1+0x1ef8] ;  /* 0x001ef80001397983 */ /* 0x000ea20000100800 */
[----:B------:R-:W-:Y:S02]  /*a040*/  IMAD.MOV.U32 R15, RZ, RZ, R16 ;  /* 0x000000ffff0f7224 */ /* 0x000fe400078e0010 */
[----:B------:R-:W-:-:S04]  /*a050*/  IMAD.HI.U32 R17, R3, R12, RZ ;  /* 0x0000000c03117227 */ /* 0x000fc800078e00ff */
[----:B------:R-:W-:-:S04]  /*a060*/  IMAD.HI.U32 R16, R3, R13, RZ ;  /* 0x0000000d03107227 */ /* 0x000fc800078e00ff */
[----:B------:R-:W-:Y:S01]  /*a070*/  IMAD.HI.U32 R14, R3, R15, RZ ;  /* 0x0000000f030e7227 */ /* 0x000fe200078e00ff */
[----:B------:R-:W-:-:S03]  /*a080*/  IABS R19, R19 ;  /* 0x0000001300137213 */ /* 0x000fc60000000000 */
[----:B------:R-:W-:Y:S02]  /*a090*/  IMAD.MOV R17, RZ, RZ, -R17 ;  /* 0x000000ffff117224 */ /* 0x000fe400078e0a11 */
[----:B------:R-:W-:Y:S02]  /*a0a0*/  IMAD.MOV R20, RZ, RZ, -R16 ;  /* 0x000000ffff147224 */ /* 0x000fe400078e0a10 */
[----:B------:R-:W-:Y:S02]  /*a0b0*/  IMAD.MOV R14, RZ, RZ, -R14 ;  /* 0x000000ffff0e7224 */ /* 0x000fe400078e0a0e */
[C---:B------:R-:W-:Y:S02]  /*a0c0*/  IMAD R12, R61.reuse, R17, R12 ;  /* 0x000000113d0c7224 */ /* 0x040fe400078e020c */
[----:B------:R-:W-:Y:S02]  /*a0d0*/  IMAD.MOV.U32 R16, RZ, RZ, R18 ;  /* 0x000000ffff107224 */ /* 0x000fe400078e0012 */
[----:B------:R-:W-:-:S02]  /*a0e0*/  IMAD R13, R61, R20, R13 ;  /* 0x000000143d0d7224 */ /* 0x000fc400078e020d */
[----:B------:R-:W-:Y:S02]  /*a0f0*/  IMAD R14, R61, R14, R15 ;  /* 0x0000000e3d0e7224 */ /* 0x000fe400078e020f */
[C---:B------:R-:W-:Y:S01]  /*a100*/  IMAD.HI.U32 R15, R3.reuse, R19, RZ ;  /* 0x00000013030f7227 */ /* 0x040fe200078e00ff */
[----:B------:R-:W-:Y:S03]  /*a110*/  STL [R1+0x23b0], R12 ;  /* 0x0023b00c01007387 */ /* 0x000fe60000100800 */
[----:B------:R-:W-:Y:S01]  /*a120*/  IMAD.HI.U32 R20, R3, R16, RZ ;  /* 0x0000001003147227 */ /* 0x000fe200078e00ff */
[----:B------:R-:W-:Y:S01]  /*a130*/  STL [R1+0x23b4], R13 ;  /* 0x0023b40d01007387 */ /* 0x000fe20000100800 */
[----:B------:R-:W-:Y:S02]  /*a140*/  IABS R17, R21 ;  /* 0x0000001500117213 */ /* 0x000fe40000000000 */
[----:B------:R-:W-:Y:S01]  /*a150*/  IMAD.MOV R15, RZ, RZ, -R15 ;  /* 0x000000ffff0f7224 */ /* 0x000fe200078e0a0f */
[----:B------:R-:W-:Y:S01]  /*a160*/  STL [R1+0x23d4], R14 ;  /* 0x0023d40e01007387 */ /* 0x000fe20000100800 */
[----:B------:R-:W-:-:S03]  /*a170*/  IMAD.MOV R21, RZ, RZ, -R20 ;  /* 0x000000ffff157224 */ /* 0x000fc600078e0a14 */
[----:B------:R-:W2:Y:S01]  /*a180*/  LDL R26, [R1+0x1ef4] ;  /* 0x001ef400011a7983 */ /* 0x000ea20000100800 */
[C---:B------:R-:W-:Y:S01]  /*a190*/  IMAD R15, R61.reuse, R15, R19 ;  /* 0x0000000f3d0f7224 */ /* 0x040fe200078e0213 */
[----:B------:R-:W-:Y:S01]  /*a1a0*/  IABS R18, R22 ;  /* 0x0000001600127213 */ /* 0x000fe20000000000 */
[----:B------:R-:W-:Y:S01]  /*a1b0*/  IMAD R16, R61, R21, R16 ;  /* 0x000000153d107224 */ /* 0x000fe200078e0210 */
[----:B------:R-:W2:Y:S01]  /*a1c0*/  LDL R27, [R1+0x1ef0] ;  /* 0x001ef000011b7983 */ /* 0x000ea20000100800 */
[----:B---3--:R-:W-:-:S03]  /*a1d0*/  IABS R22, R56 ;  /* 0x0000003800167213 */ /* 0x008fc60000000000 */
[----:B------:R-:W3:Y:S04]  /*a1e0*/  LDL R56, [R1+0x1ee8] ;  /* 0x001ee80001387983 */ /* 0x000ee80000100800 */
[----:B------:R-:W-:Y:S04]  /*a1f0*/  STL [R1+0x23d8], R15 ;  /* 0x0023d80f01007387 */ /* 0x000fe80000100800 */
[----:B------:R-:W-:Y:S01]  /*a200*/  STL [R1+0x23dc], R16 ;  /* 0x0023dc1001007387 */ /* 0x000fe20000100800 */
[----:B----4-:R-:W-:Y:S01]  /*a210*/  IABS R24, R23 ;  /* 0x0000001700187213 */ /* 0x010fe20000000000 */
[----:B------:R-:W-:-:S02]  /*a220*/  IMAD.MOV.U32 R20, RZ, RZ, R22 ;  /* 0x000000ffff147224 */ /* 0x000fc400078e0016 */
[----:B------:R-:W4:Y:S01]  /*a230*/  LDL R30, [R1+0x1ee4] ;  /* 0x001ee400011e7983 */ /* 0x000f220000100800 */
[----:B--2---:R-:W-:-:S03]  /*a240*/  IABS R23, R57 ;  /* 0x0000003900177213 */ /* 0x004fc60000000000 */
[----:B------:R-:W2:Y:S01]  /*a250*/  LDL R57, [R1+0x1eec] ;  /* 0x001eec0001397983 */ /* 0x000ea20000100800 */
[----:B------:R-:W-:-:S04]  /*a260*/  IMAD.HI.U32 R19, R3, R20, RZ ;  /* 0x0000001403137227 */ /* 0x000fc800078e00ff */
[----:B------:R-:W-:-:S04]  /*a270*/  IMAD.HI.U32 R21, R3, R18, RZ ;  /* 0x0000001203157227 */ /* 0x000fc800078e00ff */
[----:B------:R-:W-:-:S04]  /*a280*/  IMAD.HI.U32 R22, R3, R17, RZ ;  /* 0x0000001103167227 */ /* 0x000fc800078e00ff */
[----:B------:R-:W-:Y:S02]  /*a290*/  IMAD.MOV R19, RZ, RZ, -R19 ;  /* 0x000000ffff137224 */ /* 0x000fe400078e0a13 */
[----:B------:R-:W-:Y:S02]  /*a2a0*/  IMAD.MOV R25, RZ, RZ, -R21 ;  /* 0x000000ffff197224 */ /* 0x000fe400078e0a15 */
[----:B------:R-:W-:Y:S02]  /*a2b0*/  IMAD.MOV.U32 R21, RZ, RZ, R23 ;  /* 0x000000ffff157224 */ /* 0x000fe400078e0017 */
[----:B------:R-:W-:Y:S02]  /*a2c0*/  IMAD.MOV R22, RZ, RZ, -R22 ;  /* 0x000000ffff167224 */ /* 0x000fe400078e0a16 */
[C---:B------:R-:W-:Y:S02]  /*a2d0*/  IMAD R19, R61.reuse, R19, R20 ;  /* 0x000000133d137224 */ /* 0x040fe400078e0214 */
[----:B------:R-:W-:-:S02]  /*a2e0*/  IMAD R18, R61, R25, R18 ;  /* 0x000000193d127224 */ /* 0x000fc400078e0212 */
[----:B------:R-:W-:-:S04]  /*a2f0*/  IMAD.HI.U32 R20, R3, R24, RZ ;  /* 0x0000001803147227 */ /* 0x000fc800078e00ff */
[----:B------:R-:W-:-:S04]  /*a300*/  IMAD.HI.U32 R25, R3, R21, RZ ;  /* 0x0000001503197227 */ /* 0x000fc800078e00ff */
[C---:B------:R-:W-:Y:S02]  /*a310*/  IMAD R17, R61.reuse, R22, R17 ;  /* 0x000000163d117224 */ /* 0x040fe400078e0211 */
[----:B------:R-:W-:Y:S01]  /*a320*/  IMAD.MOV R20, RZ, RZ, -R20 ;  /* 0x000000ffff147224 */ /* 0x000fe200078e0a14 */
[----:B------:R-:W-:Y:S01]  /*a330*/  IABS R22, R26 ;  /* 0x0000001a00167213 */ /* 0x000fe20000000000 */
[----:B------:R-:W-:Y:S01]  /*a340*/  IMAD.MOV R26, RZ, RZ, -R25 ;  /* 0x000000ffff1a7224 */ /* 0x000fe200078e0a19 */
[----:B------:R-:W-:Y:S01]  /*a350*/  STL [R1+0x23e0], R17 ;  /* 0x0023e01101007387 */ /* 0x000fe20000100800 */
[C---:B------:R-:W-:Y:S01]  /*a360*/  IMAD R20, R61.reuse, R20, R24 ;  /* 0x000000143d147224 */ /* 0x040fe200078e0218 */
[----:B------:R-:W-:Y:S01]  /*a370*/  IABS R23, R27 ;  /* 0x0000001b00177213 */ /* 0x000fe20000000000 */
[----:B------:R-:W-:Y:S01]  /*a380*/  IMAD R21, R61, R26, R21 ;  /* 0x0000001a3d157224 */ /* 0x000fe200078e0215 */
[----:B------:R-:W-:Y:S04]  /*a390*/  STL [R1+0x23e4], R18 ;  /* 0x0023e41201007387 */ /* 0x000fe80000100800 */
[----:B------:R-:W-:Y:S04]  /*a3a0*/  STL [R1+0x23e8], R19 ;  /* 0x0023e81301007387 */ /* 0x000fe80000100800 */
[----:B------:R-:W4:Y:S04]  /*a3b0*/  LDL R34, [R1+0x1ee0] ;  /* 0x001ee00001227983 */ /* 0x000f280000100800 */
[----:B------:R-:W4:Y:S01]  /*a3c0*/  LDL R31, [R1+0x1ed8] ;  /* 0x001ed800011f7983 */ /* 0x000f220000100800 */
[----:B---3--:R-:W-:-:S03]  /*a3d0*/  IABS R27, R56 ;  /* 0x00000038001b7213 */ /* 0x008fc60000000000 */
[----:B------:R-:W3:Y:S04]  /*a3e0*/  LDL R56, [R1+0x1edc] ;  /* 0x001edc0001387983 */ /* 0x000ee80000100800 */
[----:B------:R0:W-:Y:S04]  /*a3f0*/  STL [R1+0x23ec], R20 ;  /* 0x0023ec1401007387 */ /* 0x0001e80000100800 */
[----:B------:R-:W-:Y:S01]  /*a400*/  STL [R1+0x23f0], R21 ;  /* 0x0023f01501007387 */ /* 0x000fe20000100800 */
[----:B--2---:R-:W-:Y:S01]  /*a410*/  IABS R29, R57 ;  /* 0x00000039001d7213 */ /* 0x004fe20000000000 */
[----:B------:R-:W-:-:S02]  /*a420*/  IMAD.MOV.U32 R25, RZ, RZ, R27 ;  /* 0x000000ffff197224 */ /* 0x000fc400078e001b */
[----:B------:R-:W2:Y:S01]  /*a430*/  LDL R57, [R1+0x1ed0] ;  /* 0x001ed00001397983 */ /* 0x000ea20000100800 */
[----:B------:R-:W-:-:S03]  /*a440*/  IMAD.HI.U32 R27, R3, R22, RZ ;  /* 0x00000016031b7227 */ /* 0x000fc600078e00ff */
[----:B------:R-:W2:Y:S01]  /*a450*/  LDL R35, [R1+0x1ed4] ;  /* 0x001ed40001237983 */ /* 0x000ea20000100800 */
[----:B------:R-:W-:-:S03]  /*a460*/  IMAD.MOV R27, RZ, RZ, -R27 ;  /* 0x000000ffff1b7224 */ /* 0x000fc600078e0a1b */
[----:B------:R-:W2:Y:S01]  /*a470*/  LDL R37, [R1+0x1ecc] ;  /* 0x001ecc0001257983 */ /* 0x000ea20000100800 */
[----:B------:R-:W-:-:S05]  /*a480*/  IMAD R22, R61, R27, R22 ;  /* 0x0000001b3d167224 */ /* 0x000fca00078e0216 */
[----:B------:R-:W-:Y:S04]  /*a490*/  STL [R1+0x23f4], R22 ;  /* 0x0023f41601007387 */ /* 0x000fe80000100800 */
[----:B------:R-:W2:Y:S04]  /*a4a0*/  LDL R38, [R1+0x1ec8] ;  /* 0x001ec80001267983 */ /* 0x000ea80000100800 */
[----:B------:R-:W2:Y:S01]  /*a4b0*/  LDL R39, [R1+0x1ec4] ;  /* 0x001ec40001277983 */ /* 0x000ea20000100800 */
[----:B------:R-:W-:Y:S01]  /*a4c0*/  IMAD.HI.U32 R26, R3, R23, RZ ;  /* 0x00000017031a7227 */ /* 0x000fe200078e00ff */
[----:B----4-:R-:W-:-:S02]  /*a4d0*/  IABS R28, R30 ;  /* 0x0000001e001c7213 */ /* 0x010fc40000000000 */
[----:B------:R-:W4:Y:S01]  /*a4e0*/  LDL R42, [R1+0x1eb0] ;  /* 0x001eb000012a7983 */ /* 0x000f220000100800 */
[----:B------:R-:W-:-:S03]  /*a4f0*/  IABS R27, R34 ;  /* 0x00000022001b7213 */ /* 0x000fc60000000000 */
[----:B------:R-:W4:Y:S04]  /*a500*/  LDL R47, [R1+0x1eb8] ;  /* 0x001eb800012f7983 */ /* 0x000f280000100800 */
[----:B------:R-:W4:Y:S04]  /*a510*/  LDL R41, [R1+0x1eb4] ;  /* 0x001eb40001297983 */ /* 0x000f280000100800 */
[----:B------:R-:W4:Y:S04]  /*a520*/  LDL R43, [R1+0x1eac] ;  /* 0x001eac00012b7983 */ /* 0x000f280000100800 */
[----:B------:R-:W4:Y:S04]  /*a530*/  LDL R46, [R1+0x1e9c] ;  /* 0x001e9c00012e7983 */ /* 0x000f280000100800 */
[----:B------:R-:W4:Y:S04]  /*a540*/  LDL R50, [R1+0x1e90] ;  /* 0x001e900001327983 */ /* 0x000f280000100800 */
[----:B------:R-:W4:Y:S04]  /*a550*/  LDL R51, [R1+0x1e8c] ;  /* 0x001e8c0001337983 */ /* 0x000f280000100800 */
[----:B------:R-:W4:Y:S04]  /*a560*/  LDL R49, [R1+0x1e94] ;  /* 0x001e940001317983 */ /* 0x000f280000100800 */
[----:B------:R-:W4:Y:S04]  /*a570*/  LDL R54, [R1+0x1e80] ;  /* 0x001e800001367983 */ /* 0x000f280000100800 */
[----:B------:R-:W4:Y:S01]  /*a580*/  LDL R55, [R1+0x1e7c] ;  /* 0x001e7c0001377983 */ /* 0x000f220000100800 */
[----:B---3--:R-:W-:-:S03]  /*a590*/  IABS R32, R56 ;  /* 0x0000003800207213 */ /* 0x008fc60000000000 */
[----:B------:R-:W3:Y:S04]  /*a5a0*/  LDL R56, [R1+0x1ec0] ;  /* 0x001ec00001387983 */ /* 0x000ee80000100800 */
[----:B------:R-:W4:Y:S01]  /*a5b0*/  LDL R59, [R1+0x1e78] ;  /* 0x001e7800013b7983 */ /* 0x000f220000100800 */
[----:B--2---:R-:W-:-:S03]  /*a5c0*/  IABS R34, R57 ;  /* 0x0000003900227213 */ /* 0x004fc60000000000 */
[----:B------:R-:W2:Y:S01]  /*a5d0*/  LDL R57, [R1+0x1ebc] ;  /* 0x001ebc0001397983 */ /* 0x000ea20000100800 */
[----:B------:R-:W-:Y:S02]  /*a5e0*/  IMAD.MOV R30, RZ, RZ, -R26 ;  /* 0x000000ffff1e7224 */ /* 0x000fe400078e0a1a */
[----:B------:R-:W-:Y:S02]  /*a5f0*/  IMAD.MOV.U32 R26, RZ, RZ, R28 ;  /* 0x000000ffff1a7224 */ /* 0x000fe400078e001c */
[----:B------:R-:W-:Y:S02]  /*a600*/  IMAD R23, R61, R30, R23 ;  /* 0x0000001e3d177224 */ /* 0x000fe400078e0217 */
[----:B------:R-:W-:Y:S01]  /*a610*/  IMAD.HI.U32 R30, R3, R26, RZ ;  /* 0x0000001a031e7227 */ /* 0x000fe200078e00ff */
[----:B------:R-:W-:-:S03]  /*a620*/  IABS R28, R31 ;  /* 0x0000001f001c7213 */ /* 0x000fc60000000000 */
[----:B------:R-:W-:Y:S02]  /*a630*/  IMAD.MOV R31, RZ, RZ, -R30 ;  /* 0x000000ffff1f7224 */ /* 0x000fe400078e0a1e */
[----:B------:R-:W-:Y:S02]  /*a640*/  IMAD.MOV.U32 R30, RZ, RZ, R32 ;  /* 0x000000ffff1e7224 */ /* 0x000fe400078e0020 */
[----:B------:R-:W-:Y:S01]  /*a650*/  IMAD.HI.U32 R32, R3, R27, RZ ;  /* 0x0000001b03207227 */ /* 0x000fe200078e00ff */
[----:B------:R-:W-:-:S03]  /*a660*/  IABS R33, R35 ;  /* 0x0000002300217213 */ /* 0x000fc60000000000 */
[----:B------:R-:W-:Y:S02]  /*a670*/  IMAD R26, R61, R31, R26 ;  /* 0x0000001f3d1a7224 */ /* 0x000fe400078e021a */
[----:B------:R-:W-:-:S04]  /*a680*/  IMAD.HI.U32 R31, R3, R28, RZ ;  /* 0x0000001c031f7227 */ /* 0x000fc800078e00ff */
[----:B------:R-:W-:Y:S02]  /*a690*/  IMAD.MOV R32, RZ, RZ, -R32 ;  /* 0x000000ffff207224 */ /* 0x000fe400078e0a20 */
[----:B------:R-:W-:Y:S02]  /*a6a0*/  IMAD.MOV R35, RZ, RZ, -R31 ;  /* 0x000000ffff237224 */ /* 0x000fe400078e0a1f */
[----:B------:R-:W-:Y:S01]  /*a6b0*/  IMAD R27, R61, R32, R27 ;  /* 0x000000203d1b7224 */ /* 0x000fe200078e021b */
[----:B------:R-:W-:Y:S01]  /*a6c0*/  IABS R32, R37 ;  /* 0x0000002500207213 */ /* 0x000fe20000000000 */
[----:B------:R-:W-:Y:S01]  /*a6d0*/  IMAD.MOV.U32 R31, RZ, RZ, R33 ;  /* 0x000000ffff1f7224 */ /* 0x000fe200078e0021 */
[----:B------:R-:W-:Y:S02]  /*a6e0*/  IABS R33, R38 ;  /* 0x0000002600217213 */ /* 0x000fe40000000000 */
[----:B------:R-:W-:Y:S02]  /*a6f0*/  IABS R37, R39 ;  /* 0x0000002700257213 */ /* 0x000fe40000000000 */
[----:B---3--:R-:W-:-:S02]  /*a700*/  IABS R39, R56 ;  /* 0x0000003800277213 */ /* 0x008fc40000000000 */
[----:B------:R-:W3:Y:S01]  /*a710*/  LDL R56, [R1+0x1ea4] ;  /* 0x001ea40001387983 */ /* 0x000ee20000100800 */
[----:B--2---:R-:W-:-:S03]  /*a720*/  IABS R38, R57 ;  /* 0x0000003900267213 */ /* 0x004fc60000000000 */
[----:B------:R-:W2:Y:S01]  /*a730*/  LDL R57, [R1+0x1ea0] ;  /* 0x001ea00001397983 */ /* 0x000ea20000100800 */
[----:B------:R-:W-:Y:S02]  /*a740*/  IMAD R28, R61, R35, R28 ;  /* 0x000000233d1c7224 */ /* 0x000fe400078e021c */
[----:B------:R-:W-:-:S04]  /*a750*/  IMAD.HI.U32 R35, R3, R31, RZ ;  /* 0x0000001f03237227 */ /* 0x000fc800078e00ff */
[----:B------:R-:W-:Y:S02]  /*a760*/  IMAD.MOV R36, RZ, RZ, -R35 ;  /* 0x000000ffff247224 */ /* 0x000fe400078e0a23 */
[----:B------:R-:W-:Y:S02]  /*a770*/  IMAD.MOV.U32 R35, RZ, RZ, R37 ;  /* 0x000000ffff237224 */ /* 0x000fe400078e0025 */
[----:B------:R-:W-:Y:S02]  /*a780*/  IMAD R31, R61, R36, R31 ;  /* 0x000000243d1f7224 */ /* 0x000fe400078e021f */
[----:B------:R-:W-:-:S04]  /*a790*/  IMAD.HI.U32 R36, R3, R33, RZ ;  /* 0x0000002103247227 */ /* 0x000fc800078e00ff */
[----:B------:R-:W-:-:S04]  /*a7a0*/  IMAD.HI.U32 R37, R3, R32, RZ ;  /* 0x0000002003257227 */ /* 0x000fc800078e00ff */
[----:B------:R-:W-:Y:S02]  /*a7b0*/  IMAD.MOV R40, RZ, RZ, -R36 ;  /* 0x000000ffff287224 */ /* 0x000fe400078e0a24 */
[----:B------:R-:W-:Y:S02]  /*a7c0*/  IMAD.MOV R37, RZ, RZ, -R37 ;  /* 0x000000ffff257224 */ /* 0x000fe400078e0a25 */
[----:B------:R-:W-:Y:S01]  /*a7d0*/  IMAD.MOV.U32 R36, RZ, RZ, R38 ;  /* 0x000000ffff247224 */ /* 0x000fe200078e0026 */
[----:B----4-:R-:W-:Y:S01]  /*a7e0*/  IABS R42, R42 ;  /* 0x0000002a002a7213 */ /* 0x010fe20000000000 */
[C---:B------:R-:W-:Y:S02]  /*a7f0*/  IMAD R33, R61.reuse, R40, R33 ;  /* 0x000000283d217224 */ /* 0x040fe400078e0221 */
[----:B------:R-:W-:Y:S01]  /*a800*/  IMAD R32, R61, R37, R32 ;  /* 0x000000253d207224 */ /* 0x000fe200078e0220 */
[----:B------:R-:W-:Y:S01]  /*a810*/  IABS R37, R47 ;  /* 0x0000002f00257213 */ /* 0x000fe20000000000 */
[----:B------:R-:W-:Y:S01]  /*a820*/  IMAD.HI.U32 R40, R3, R36, RZ ;  /* 0x0000002403287227 */ /* 0x000fe200078e00ff */
[----:B------:R-:W-:Y:S01]  /*a830*/  IABS R38, R41 ;  /* 0x0000002900267213 */ /* 0x000fe20000000000 */
[----:B------:R-:W4:Y:S02]  /*a840*/  LDL R47, [R1+0x1e98] ;  /* 0x001e9800012f7983 */ /* 0x000f240000100800 */
[----:B------:R-:W-:-:S02]  /*a850*/  IMAD.MOV R41, RZ, RZ, -R40 ;  /* 0x000000ffff297224 */ /* 0x000fc400078e0a28 */
[----:B------:R-:W-:Y:S02]  /*a860*/  IMAD.MOV.U32 R40, RZ, RZ, R42 ;  /* 0x000000ffff287224 */ /* 0x000fe400078e002a */
[----:B------:R-:W-:-:S04]  /*a870*/  IMAD.HI.U32 R42, R3, R37, RZ ;  /* 0x00000025032a7227 */ /* 0x000fc800078e00ff */
[----:B------:R-:W-:Y:S01]  /*a880*/  IMAD.MOV R42, RZ, RZ, -R42 ;  /* 0x000000ffff2a7224 */ /* 0x000fe200078e0a2a */
[----:B------:R-:W-:-:S03]  /*a890*/  IABS R44, R43 ;  /* 0x0000002b002c7213 */ /* 0x000fc60000000000 */
[----:B------:R-:W-:Y:S01]  /*a8a0*/  IMAD R37, R61, R42, R37 ;  /* 0x0000002a3d257224 */ /* 0x000fe200078e0225 */
[----:B---3--:R-:W-:Y:S02]  /*a8b0*/  IABS R43, R56 ;  /* 0x00000038002b7213 */ /* 0x008fe40000000000 */
        /* <DEDUP_REMOVED lines=8> */
[----:B------:R-:W-:Y:S01]  /*a940*/  IMAD.HI.U32 R45, R3, R41, RZ ;  /* 0x00000029032d7227 */ /* 0x000fe200078e00ff */
[----:B------:R-:W-:-:S03]  /*a950*/  IABS R43, R46 ;  /* 0x0000002e002b7213 */ /* 0x000fc60000000000 */
[----:B------:R-:W-:Y:S01]  /*a960*/  IMAD.MOV R46, RZ, RZ, -R45 ;  /* 0x000000ffff2e7224 */ /* 0x000fe200078e0a2d */
[----:B------:R-:W-:-:S03]  /*a970*/  IABS R48, R50 ;  /* 0x0000003200307213 */ /* 0x000fc60000000000 */
[----:B------:R-:W-:Y:S02]  /*a980*/  IMAD R41, R61, R46, R41 ;  /* 0x0000002e3d297224 */ /* 0x000fe400078e0229 */
[----:B------:R-:W-:-:S04]  /*a990*/  IMAD.HI.U32 R46, R3, R43, RZ ;  /* 0x0000002b032e7227 */ /* 0x000fc800078e00ff */
[----:B------:R-:W-:Y:S02]  /*a9a0*/  IMAD.MOV R50, RZ, RZ, -R46 ;  /* 0x000000ffff327224 */ /* 0x000fe400078e0a2e */
[----:B------:R-:W-:Y:S01]  /*a9b0*/  IMAD.MOV.U32 R46, RZ, RZ, R48 ;  /* 0x000000ffff2e7224 */ /* 0x000fe200078e0030 */
[----:B---3--:R-:W-:Y:S02]  /*a9c0*/  IABS R48, R56 ;  /* 0x0000003800307213 */ /* 0x008fe40000000000 */
[----:B------:R-:W3:Y:S01]  /*a9d0*/  LDL R56, [R1+0x1e74] ;  /* 0x001e740001387983 */ /* 0x000ee20000100800 */
[----:B--2--5:R-:W-:-:S03]  /*a9e0*/  IABS R52, R57 ;  /* 0x0000003900347213 */ /* 0x024fc60000000000 */
[----:B------:R-:W2:Y:S04]  /*a9f0*/  LDL R57, [R1+0x1e70] ;  /* 0x001e700001397983 */ /* 0x000ea80000100800 */
[----:B0-----:R-:W2:Y:S04]  /*aa00*/  LDL.LU R2, [R1+0xd4] ;  /* 0x0000d40001027983 */ /* 0x001ea80000300800 */
[----:B-1----:R-:W2:Y:S04]  /*aa10*/  LDL.LU R11, [R1+0xd0] ;  /* 0x0000d000010b7983 */ /* 0x002ea80000300800 */
[----:B------:R-:W2:Y:S04]  /*aa20*/  LDL.LU R10, [R1+0xcc] ;  /* 0x0000cc00010a7983 */ /* 0x000ea80000300800 */
[----:B------:R-:W2:Y:S04]  /*aa30*/  LDL.LU R6, [R1+0xc8] ;  /* 0x0000c80001067983 */ /* 0x000ea80000300800 */
[----:B------:R-:W2:Y:S04]  /*aa40*/  LDL.LU R4, [R1+0xc4] ;  /* 0x0000c40001047983 */ /* 0x000ea80000300800 */
[----:B------:R-:W2:Y:S04]  /*aa50*/  LDL.LU R0, [R1+0xc0] ;  /* 0x0000c00001007983 */ /* 0x000ea80000300800 */
[----:B------:R-:W2:Y:S04]  /*aa60*/  LDL R7, [R1+0x1e6c] ;  /* 0x001e6c0001077983 */ /* 0x000ea80000100800 */
[----:B------:R-:W2:Y:S04]  /*aa70*/  LDL.LU R20, [R1+0xbc] ;  /* 0x0000bc0001147983 */ /* 0x000ea80000300800 */
[----:B------:R-:W2:Y:S04]  /*aa80*/  LDL.LU R18, [R1+0xb8] ;  /* 0x0000b80001127983 */ /* 0x000ea80000300800 */
[----:B------:R-:W2:Y:S04]  /*aa90*/  LDL.LU R17, [R1+0xb4] ;  /* 0x0000b40001117983 */ /* 0x000ea80000300800 */
[----:B------:R-:W2:Y:S04]  /*aaa0*/  LDL.LU R16, [R1+0xb0] ;  /* 0x0000b00001107983 */ /* 0x000ea80000300800 */
[----:B------:R-:W2:Y:S01]  /*aab0*/  LDL.LU R15, [R1+0xac] ;  /* 0x0000ac00010f7983 */ /* 0x000ea20000300800 */
[----:B------:R-:W-:Y:S01]  /*aac0*/  IMAD.HI.U32 R24, R3, R25, RZ ;  /* 0x0000001903187227 */ /* 0x000fe200078e00ff */
[----:B----4-:R-:W-:-:S02]  /*aad0*/  IABS R47, R47 ;  /* 0x0000002f002f7213 */ /* 0x010fc40000000000 */
[----:B------:R-:W-:Y:S01]  /*aae0*/  IABS R49, R49 ;  /* 0x0000003100317213 */ /* 0x000fe20000000000 */
[----:B------:R-:W-:Y:S01]  /*aaf0*/  IMAD.MOV R24, RZ, RZ, -R24 ;  /* 0x000000ffff187224 */ /* 0x000fe200078e0a18 */
[----:B------:R-:W4:Y:S03]  /*ab00*/  LDL.LU R14, [R1+0xa8] ;  /* 0x0000a800010e7983 */ /* 0x000f260000300800 */
[----:B------:R-:W-:Y:S02]  /*ab10*/  IMAD R24, R61, R24, R25 ;  /* 0x000000183d187224 */ /* 0x000fe400078e0219 */
[----:B------:R-:W-:-:S04]  /*ab20*/  IMAD.HI.U32 R25, R3, R29, RZ ;  /* 0x0000001d03197227 */ /* 0x000fc800078e00ff */
[----:B------:R-:W-:-:S04]  /*ab30*/  IMAD.MOV R25, RZ, RZ, -R25 ;  /* 0x000000ffff197224 */ /* 0x000fc800078e0a19 */
        /* <DEDUP_REMOVED lines=14> */
[----:B------:R-:W-:Y:S02]  /*ac20*/  IMAD.MOV.U32 R45, RZ, RZ, R47 ;  /* 0x000000ffff2d7224 */ /* 0x000fe400078e002f */
[----:B------:R-:W-:Y:S02]  /*ac30*/  IMAD.MOV R39, RZ, RZ, -R39 ;  /* 0x000000ffff277224 */ /* 0x000fe400078e0a27 */
[----:B------:R-:W-:-:S04]  /*ac40*/  IMAD.HI.U32 R47, R3, R42, RZ ;  /* 0x0000002a032f7227 */ /* 0x000fc800078e00ff */
[----:B------:R-:W-:Y:S02]  /*ac50*/  IMAD R39, R61, R39, R40 ;  /* 0x000000273d277224 */ /* 0x000fe400078e0228 */
[----:B------:R-:W-:Y:S02]  /*ac60*/  IMAD.MOV R47, RZ, RZ, -R47 ;  /* 0x000000ffff2f7224 */ /* 0x000fe400078e0a2f */
[----:B------:R-:W-:-:S04]  /*ac70*/  IMAD.HI.U32 R40, R3, R44, RZ ;  /* 0x0000002c03287227 */ /* 0x000fc800078e00ff */
[C---:B------:R-:W-:Y:S02]  /*ac80*/  IMAD R43, R61.reuse, R50, R43 ;  /* 0x000000323d2b7224 */ /* 0x040fe400078e022b */
[----:B------:R-:W-:Y:S01]  /*ac90*/  IMAD R42, R61, R47, R42 ;  /* 0x0000002f3d2a7224 */ /* 0x000fe200078e022a */
[----:B------:R-:W-:Y:S01]  /*aca0*/  IABS R47, R51 ;  /* 0x00000033002f7213 */ /* 0x000fe20000000000 */
[----:B------:R-:W-:-:S04]  /*acb0*/  IMAD.HI.U32 R50, R3, R46, RZ ;  /* 0x0000002e03327227 */ /* 0x000fc800078e00ff */
[----:B------:R-:W-:Y:S02]  /*acc0*/  IMAD.MOV R40, RZ, RZ, -R40 ;  /* 0x000000ffff287224 */ /* 0x000fe400078e0a28 */
[----:B------:R-:W-:Y:S02]  /*acd0*/  IMAD.MOV R51, RZ, RZ, -R50 ;  /* 0x000000ffff337224 */ /* 0x000fe400078e0a32 */
[----:B------:R-:W-:Y:S02]  /*ace0*/  IMAD R40, R61, R40, R44 ;  /* 0x000000283d287224 */ /* 0x000fe400078e022c */
[----:B------:R-:W-:Y:S02]  /*acf0*/  IMAD.MOV.U32 R50, RZ, RZ, R52 ;  /* 0x000000ffff327224 */ /* 0x000fe400078e0034 */
[----:B------:R-:W-:-:S04]  /*ad00*/  IMAD.HI.U32 R44, R3, R45, RZ ;  /* 0x0000002d032c7227 */ /* 0x000fc800078e00ff */
[----:B------:R-:W-:-:S04]  /*ad10*/  IMAD.HI.U32 R52, R3, R47, RZ ;  /* 0x0000002f03347227 */ /* 0x000fc800078e00ff */
[----:B------:R-:W-:Y:S02]  /*ad20*/  IMAD.MOV R44, RZ, RZ, -R44 ;  /* 0x000000ffff2c7224 */ /* 0x000fe400078e0a2c */
[----:B------:R-:W-:Y:S02]  /*ad30*/  IMAD.MOV R52, RZ, RZ, -R52 ;  /* 0x000000ffff347224 */ /* 0x000fe400078e0a34 */
[C---:B------:R-:W-:Y:S02]  /*ad40*/  IMAD R44, R61.reuse, R44, R45 ;  /* 0x0000002c3d2c7224 */ /* 0x040fe400078e022d */
[----:B------:R-:W-:Y:S01]  /*ad50*/  IMAD R47, R61, R52, R47 ;  /* 0x000000343d2f7224 */ /* 0x000fe200078e022f */
[----:B------:R-:W-:Y:S01]  /*ad60*/  IABS R52, R59 ;  /* 0x0000003b00347213 */ /* 0x000fe20000000000 */
[----:B------:R-:W-:Y:S01]  /*ad70*/  IMAD.HI.U32 R45, R3, R49, RZ ;  /* 0x00000031032d7227 */ /* 0x000fe200078e00ff */
[----:B------:R-:W4:Y:S03]  /*ad80*/  LDL.LU R59, [R1+0xa4] ;  /* 0x0000a400013b7983 */ /* 0x000f260000300800 */
[----:B------:R-:W-:Y:S01]  /*ad90*/  IMAD.MOV R45, RZ, RZ, -R45 ;  /* 0x000000ffff2d7224 */ /* 0x000fe200078e0a2d */
[----:B------:R-:W-:Y:S01]  /*ada0*/  IABS R53, R55 ;  /* 0x0000003700357213 */ /* 0x000fe20000000000 */
[C---:B------:R-:W-:Y:S01]  /*adb0*/  IMAD R46, R61.reuse, R51, R46 ;  /* 0x000000333d2e7224 */ /* 0x040fe200078e022e */
[----:B------:R-:W-:Y:S01]  /*adc0*/  IABS R54, R54 ;  /* 0x0000003600367213 */ /* 0x000fe20000000000 */
[----:B------:R-:W-:Y:S01]  /*add0*/  IMAD R45, R61, R45, R49 ;  /* 0x0000002d3d2d7224 */ /* 0x000fe200078e0231 */
[----:B------:R-:W4:Y:S01]  /*ade0*/  LDL.LU R5, [R1+0xa0] ;  /* 0x0000a00001057983 */ /* 0x000f220000300800 */
[----:B------:R-:W-:-:S03]  /*adf0*/  IMAD.HI.U32 R51, R3, R48, RZ ;  /* 0x0000003003337227 */ /* 0x000fc600078e00ff */
[----:B------:R-:W4:Y:S01]  /*ae00*/  LDL.LU R13, [R1+0x9c] ;  /* 0x00009c00010d7983 */ /* 0x000f220000300800 */
[----:B------:R-:W-:-:S03]  /*ae10*/  IMAD.HI.U32 R49, R3, R50, RZ ;  /* 0x0000003203317227 */ /* 0x000fc600078e00ff */
[----:B------:R-:W4:Y:S01]  /*ae20*/  LDL.LU R9, [R1+0x98] ;  /* 0x0000980001097983 */ /* 0x000f220000300800 */
[----:B------:R-:W-:Y:S02]  /*ae30*/  IMAD.MOV R55, RZ, RZ, -R51 ;  /* 0x000000ffff377224 */ /* 0x000fe400078e0a33 */
[----:B------:R-:W-:Y:S01]  /*ae40*/  IMAD.MOV R49, RZ, RZ, -R49 ;  /* 0x000000ffff317224 */ /* 0x000fe200078e0a31 */
[----:B------:R-:W4:Y:S01]  /*ae50*/  LDL.LU R8, [R1+0x94] ;  /* 0x0000940001087983 */ /* 0x000f220000300800 */
[----:B------:R-:W-:Y:S02]  /*ae60*/  IMAD.MOV.U32 R51, RZ, RZ, R53 ;  /* 0x000000ffff337224 */ /* 0x000fe400078e0035 */
[C---:B------:R-:W-:Y:S02]  /*ae70*/  IMAD R48, R61.reuse, R55, R48 ;  /* 0x000000373d307224 */ /* 0x040fe400078e0230 */
[----:B------:R-:W-:Y:S02]  /*ae80*/  IMAD R49, R61, R49, R50 ;  /* 0x000000313d317224 */ /* 0x000fe400078e0232 */
[----:B------:R-:W-:Y:S01]  /*ae90*/  IMAD.HI.U32 R50, R3, R54, RZ ;  /* 0x0000003603327227 */ /* 0x000fe200078e00ff */
[----:B---3--:R-:W-:-:S03]  /*aea0*/  IABS R53, R56 ;  /* 0x0000003800357213 */ /* 0x008fc60000000000 */
[----:B------:R-:W-:-:S04]  /*aeb0*/  IMAD.HI.U32 R55, R3, R51, RZ ;  /* 0x0000003303377227 */ /* 0x000fc800078e00ff */
[----:B------:R-:W-:Y:S02]  /*aec0*/  IMAD.MOV R50, RZ, RZ, -R50 ;  /* 0x000000ffff327224 */ /* 0x000fe400078e0a32 */
[----:B------:R-:W-:Y:S02]  /*aed0*/  IMAD.MOV R56, RZ, RZ, -R55 ;  /* 0x000000ffff387224 */ /* 0x000fe400078e0a37 */
[C---:B------:R-:W-:Y:S01]  /*aee0*/  IMAD R50, R61.reuse, R50, R54 ;  /* 0x000000323d327224 */ /* 0x040fe200078e0236 */
[C---:B--2---:R-:W-:Y:S02]  /*aef0*/  ISETP.GT.U32.AND P4, PT, R61.reuse, R2, PT ;  /* 0x000000023d00720c */ /* 0x044fe40003f84070 */
[C---:B------:R-:W-:Y:S02]  /*af00*/  ISETP.GT.U32.AND P3, PT, R61.reuse, R11, PT ;  /* 0x0000000b3d00720c */ /* 0x040fe40003f64070 */
[C---:B------:R-:W-:Y:S02]  /*af10*/  ISETP.GT.U32.AND P2, PT, R61.reuse, R10, PT ;  /* 0x0000000a3d00720c */ /* 0x040fe40003f44070 */
[----:B------:R-:W-:-:S07]  /*af20*/  ISETP.GT.U32.AND P1, PT, R61, R6, PT ;  /* 0x000000063d00720c */ /* 0x000fce0003f24070 */
[--C-:B------:R-:W-:Y:S02]  /*af30*/  @!P4 IMAD.IADD R2, R2, 0x1, -R61.reuse ;  /* 0x000000010202c824 */ /* 0x100fe400078e0a3d */
[--C-:B------:R-:W-:Y:S02]  /*af40*/  @!P3 IMAD.IADD R11, R11, 0x1, -R61.reuse ;  /* 0x000000010b0bb824 */ /* 0x100fe400078e0a3d */
[----:B------:R-:W-:Y:S01]  /*af50*/  @!P2 IMAD.IADD R10, R10, 0x1, -R61 ;  /* 0x000000010a0aa824 */ /* 0x000fe200078e0a3d */
[C---:B------:R-:W-:Y:S02]  /*af60*/  ISETP.GT.U32.AND P6, PT, R61.reuse, R20, PT ;  /* 0x000000143d00720c */ /* 0x040fe40003fc4070 */
[C---:B------:R-:W-:Y:S02]  /*af70*/  ISETP.GT.U32.AND P4, PT, R61.reuse, R18, PT ;  /* 0x000000123d00720c */ /* 0x040fe40003f84070 */
[C---:B------:R-:W-:Y:S02]  /*af80*/  ISETP.GT.U32.AND P3, PT, R61.reuse, R17, PT ;  /* 0x000000113d00720c */ /* 0x040fe40003f64070 */
[----:B------:R-:W-:-:S07]  /*af90*/  ISETP.GT.U32.AND P2, PT, R61, R16, PT ;  /* 0x000000103d00720c */ /* 0x000fce0003f44070 */
[--C-:B------:R-:W-:Y:S01]  /*afa0*/  @!P6 IMAD.IADD R20, R20, 0x1, -R61.reuse ;  /* 0x000000011414e824 */ /* 0x100fe200078e0a3d */
[----:B------:R-:W-:Y:S02]  /*afb0*/  IABS R57, R57 ;  /* 0x0000003900397213 */ /* 0x000fe40000000000 */
[C---:B------:R-:W-:Y:S01]  /*afc0*/  ISETP.GT.U32.AND P0, PT, R61.reuse, R4, PT ;  /* 0x000000043d00720c */ /* 0x040fe20003f04070 */
[--C-:B------:R-:W-:Y:S01]  /*afd0*/  @!P1 IMAD.IADD R6, R6, 0x1, -R61.reuse ;  /* 0x0000000106069824 */ /* 0x100fe200078e0a3d */
[C---:B------:R-:W-:Y:S01]  /*afe0*/  ISETP.GT.U32.AND P6, PT, R61.reuse, R2, PT ;  /* 0x000000023d00720c */ /* 0x040fe20003fc4070 */
[----:B------:R-:W-:Y:S01]  /*aff0*/  @!P4 IMAD.IADD R18, R18, 0x1, -R61 ;  /* 0x000000011212c824 */ /* 0x000fe200078e0a3d */
[C---:B------:R-:W-:Y:S01]  /*b000*/  ISETP.GT.U32.AND P4, PT, R61.reuse, R11, PT ;  /* 0x0000000b3d00720c */ /* 0x040fe20003f84070 */
[----:B------:R-:W-:Y:S01]  /*b010*/  IMAD.MOV.U32 R55, RZ, RZ, R57 ;  /* 0x000000ffff377224 */ /* 0x000fe200078e0039 */
[----:B------:R-:W-:Y:S01]  /*b020*/  ISETP.GT.U32.AND P1, PT, R61, R15, PT ;  /* 0x0000000f3d00720c */ /* 0x000fe20003f24070 */
[--C-:B------:R-:W-:Y:S01]  /*b030*/  @!P3 IMAD.IADD R17, R17, 0x1, -R61.reuse ;  /* 0x000000011111b824 */ /* 0x100fe200078e0a3d */
[C---:B------:R-:W-:Y:S01]  /*b040*/  ISETP.GT.U32.AND P3, PT, R61.reuse, R10, PT ;  /* 0x0000000a3d00720c */ /* 0x040fe20003f64070 */
[----:B------:R-:W-:Y:S01]  /*b050*/  @!P2 IMAD.IADD R16, R16, 0x1, -R61 ;  /* 0x000000011010a824 */ /* 0x000fe200078e0a3d */
[----:B------:R-:W-:Y:S01]  /*b060*/  ISETP.GT.U32.AND P2, PT, R61, R6, PT ;  /* 0x000000063d00720c */ /* 0x000fe20003f44070 */
[----:B------:R-:W-:-:S04]  /*b070*/  IMAD.HI.U32 R54, R3, R55, RZ ;  /* 0x0000003703367227 */ /* 0x000fc800078e00ff */
[----:B------:R-:W-:Y:S02]  /*b080*/  IMAD.MOV R54, RZ, RZ, -R54 ;  /* 0x000000ffff367224 */ /* 0x000fe400078e0a36 */
[--C-:B------:R-:W-:Y:S02]  /*b090*/  @!P0 IMAD.IADD R4, R4, 0x1, -R61.reuse ;  /* 0x0000000104048824 */ /* 0x100fe400078e0a3d */
[----:B------:R-:W-:Y:S02]  /*b0a0*/  @!P6 IMAD.IADD R2, R2, 0x1, -R61 ;  /* 0x000000010202e824 */ /* 0x000fe400078e0a3d */
[----:B------:R-:W-:Y:S01]  /*b0b0*/  IMAD R54, R61, R54, R55 ;  /* 0x000000363d367224 */ /* 0x000fe200078e0237 */
[----:B------:R-:W-:Y:S01]  /*b0c0*/  IABS R55, R7 ;  /* 0x0000000700377213 */ /* 0x000fe20000000000 */
[--C-:B------:R-:W-:Y:S01]  /*b0d0*/  @!P4 IMAD.IADD R11, R11, 0x1, -R61.reuse ;  /* 0x000000010b0bc824 */ /* 0x100fe200078e0a3d */
[----:B------:R-:W2:Y:S01]  /*b0e0*/  LDL.LU R7, [R1+0x90] ;  /* 0x0000900001077983 */ /* 0x000ea20000300800 */
[--C-:B------:R-:W-:Y:S01]  /*b0f0*/  @!P1 IMAD.IADD R15, R15, 0x1, -R61.reuse ;  /* 0x000000010f0f9824 */ /* 0x100fe200078e0a3d */
[----:B------:R-:W-:Y:S01]  /*b100*/  ISETP.GT.U32.AND P1, PT, R61, R4, PT ;  /* 0x000000043d00720c */ /* 0x000fe20003f24070 */
[--C-:B------:R-:W-:Y:S01]  /*b110*/  @!P3 IMAD.IADD R10, R10, 0x1, -R61.reuse ;  /* 0x000000010a0ab824 */ /* 0x100fe200078e0a3d */
[----:B------:R0:W-:Y:S01]  /*b120*/  STL [R1+0xd4], R2 ;  /* 0x0000d40201007387 */ /* 0x0001e20000100800 */
[----:B------:R-:W-:-:S03]  /*b130*/  @!P2 IMAD.IADD R6, R6, 0x1, -R61 ;  /* 0x000000010606a824 */ /* 0x000fc600078e0a3d */
[----:B0-----:R-:W3:Y:S04]  /*b140*/  LDL.LU R2, [R1+0x8c] ;  /* 0x00008c0001027983 */ /* 0x001ee80000300800 */
[----:B------:R0:W-:Y:S04]  /*b150*/  STL [R1+0xd0], R11 ;  /* 0x0000d00b01007387 */ /* 0x0001e80000100800 */
[----:B------:R-:W3:Y:S04]  /*b160*/  LDL.LU R19, [R1+0x88] ;  /* 0x0000880001137983 */ /* 0x000ee80000300800 */
[----:B------:R1:W-:Y:S04]  /*b170*/  STL [R1+0xcc], R10 ;  /* 0x0000cc0a01007387 */ /* 0x0003e80000100800 */
[----:B------:R-:W3:Y:S04]  /*b180*/  LDL.LU R12, [R1+0x84] ;  /* 0x00008400010c7983 */ /* 0x000ee80000300800 */
[----:B------:R1:W-:Y:S04]  /*b190*/  STL [R1+0xc8], R6 ;  /* 0x0000c80601007387 */ /* 0x0003e80000100800 */
[----:B0-----:R-:W3:Y:S01]  /*b1a0*/  LDL.LU R11, [R1+0x80] ;  /* 0x00008000010b7983 */ /* 0x001ee20000300800 */
[----:B------:R-:W-:-:S03]  /*b1b0*/  @!P1 IMAD.IADD R4, R4, 0x1, -R61 ;  /* 0x0000000104049824 */ /* 0x000fc600078e0a3d */
[----:B-1----:R-:W3:Y:S04]  /*b1c0*/  LDL.LU R10, [R1+0x7c] ;  /* 0x00007c00010a7983 */ /* 0x002ee80000300800 */
[----:B------:R0:W-:Y:S04]  /*b1d0*/  STL [R1+0xc4], R4 ;  /* 0x0000c40401007387 */ /* 0x0001e80000100800 */
[----:B------:R-:W3:Y:S01]  /*b1e0*/  LDL.LU R6, [R1+0x78] ;  /* 0x0000780001067983 */ /* 0x000ee20000300800 */
[C---:B------:R-:W-:Y:S02]  /*b1f0*/  ISETP.GT.U32.AND P5, PT, R61.reuse, R0, PT ;  /* 0x000000003d00720c */ /* 0x040fe40003fa4070 */
[----:B----4-:R-:W-:-:S02]  /*b200*/  ISETP.GT.U32.AND P0, PT, R61, R14, PT ;  /* 0x0000000e3d00720c */ /* 0x010fc40003f04070 */
[----:B------:R-:W-:Y:S01]  /*b210*/  ISETP.GT.U32.AND P4, PT, R61, R18, PT ;  /* 0x000000123d00720c */ /* 0x000fe20003f84070 */
[----:B0-----:R-:W4:Y:S08]  /*b220*/  LDL.LU R4, [R1+0x74] ;  /* 0x0000740001047983 */ /* 0x001f300000300800 */
[--C-:B------:R-:W-:Y:S02]  /*b230*/  @!P5 IMAD.IADD R0, R0, 0x1, -R61.reuse ;  /* 0x000000010000d824 */ /* 0x100fe400078e0a3d */
[----:B------:R-:W-:-:S03]  /*b240*/  @!P0 IMAD.IADD R14, R14, 0x1, -R61 ;  /* 0x000000010e0e8824 */ /* 0x000fc600078e0a3d */
[C---:B------:R-:W-:Y:S02]  /*b250*/  ISETP.GT.U32.AND P0, PT, R61.reuse, R0, PT ;  /* 0x000000003d00720c */ /* 0x040fe40003f04070 */
[C---:B------:R-:W-:Y:S02]  /*b260*/  ISETP.GT.U32.AND P3, PT, R61.reuse, R17, PT ;  /* 0x000000113d00720c */ /* 0x040fe40003f64070 */
[----:B------:R-:W-:-:S13]  /*b270*/  ISETP.GT.U32.AND P5, PT, R61, R59, PT ;  /* 0x0000003b3d00720c */ /* 0x000fda0003fa4070 */
[--C-:B------:R-:W-:Y:S01]  /*b280*/  @!P5 IMAD.IADD R59, R59, 0x1, -R61.reuse ;  /* 0x000000013b3bd824 */ /* 0x100fe200078e0a3d */
[C---:B------:R-:W-:Y:S02]  /*b290*/  ISETP.GT.U32.AND P5, PT, R61.reuse, R20, PT ;  /* 0x000000143d00720c */ /* 0x040fe40003fa4070 */
[C---:B------:R-:W-:Y:S02]  /*b2a0*/  ISETP.GT.U32.AND P2, PT, R61.reuse, R16, PT ;  /* 0x000000103d00720c */ /* 0x040fe40003f44070 */
[C---:B------:R-:W-:Y:S01]  /*b2b0*/  ISETP.GT.U32.AND P6, PT, R61.reuse, R59, PT ;  /* 0x0000003b3d00720c */ /* 0x040fe20003fc4070 */
[--C-:B------:R-:W-:Y:S02]  /*b2c0*/  @!P0 IMAD.IADD R0, R0, 0x1, -R61.reuse ;  /* 0x0000000100008824 */ /* 0x100fe400078e0a3d */
[----:B------:R-:W-:Y:S01]  /*b2d0*/  @!P4 IMAD.IADD R18, R18, 0x1, -R61 ;  /* 0x000000011212c824 */ /* 0x000fe200078e0a3d */
[----:B------:R-:W-:-:S05]  /*b2e0*/  ISETP.GT.U32.AND P4, PT, R61, R13, PT ;  /* 0x0000000d3d00720c */ /* 0x000fca0003f84070 */
[--C-:B------:R-:W-:Y:S01]  /*b2f0*/  @!P5 IMAD.IADD R20, R20, 0x1, -R61.reuse ;  /* 0x000000011414d824 */ /* 0x100fe200078e0a3d */
[----:B------:R-:W-:Y:S01]  /*b300*/  ISETP.GT.U32.AND P5, PT, R61, R5, PT ;  /* 0x000000053d00720c */ /* 0x000fe20003fa4070 */
[--C-:B------:R-:W-:Y:S01]  /*b310*/  @!P3 IMAD.IADD R17, R17, 0x1, -R61.reuse ;  /* 0x000000011111b824 */ /* 0x100fe200078e0a3d */
[C---:B------:R-:W-:Y:S01]  /*b320*/  ISETP.GT.U32.AND P3, PT, R61.reuse, R9, PT ;  /* 0x000000093d00720c */ /* 0x040fe20003f64070 */
[----:B------:R0:W-:Y:S01]  /*b330*/  STL [R1+0xc0], R0 ;  /* 0x0000c00001007387 */ /* 0x0001e20000100800 */
[----:B------:R-:W-:Y:S01]  /*b340*/  ISETP.GT.U32.AND P1, PT, R61, R15, PT ;  /* 0x0000000f3d00720c */ /* 0x000fe20003f24070 */
[--C-:B------:R-:W-:Y:S02]  /*b350*/  @!P6 IMAD.IADD R59, R59, 0x1, -R61.reuse ;  /* 0x000000013b3be824 */ /* 0x100fe400078e0a3d */
[----:B------:R-:W-:Y:S01]  /*b360*/  @!P2 IMAD.IADD R16, R16, 0x1, -R61 ;  /* 0x000000011010a824 */ /* 0x000fe200078e0a3d */
[----:B0-----:R-:W4:Y:S01]  /*b370*/  LDL.LU R0, [R1+0x70] ;  /* 0x0000700001007983 */ /* 0x001f220000300800 */
[----:B------:R-:W-:-:S04]  /*b380*/  ISETP.GT.U32.AND P2, PT, R61, R8, PT ;  /* 0x000000083d00720c */ /* 0x000fc80003f44070 */
[--C-:B------:R-:W-:Y:S01]  /*b390*/  @!P5 IMAD.IADD R5, R5, 0x1, -R61.reuse ;  /* 0x000000010505d824 */ /* 0x100fe200078e0a3d */
[----:B------:R-:W-:Y:S01]  /*b3a0*/  ISETP.GT.U32.AND P0, PT, R61, R14, PT ;  /* 0x0000000e3d00720c */ /* 0x000fe20003f04070 */
[--C-:B------:R-:W-:Y:S02]  /*b3b0*/  @!P4 IMAD.IADD R13, R13, 0x1, -R61.reuse ;  /* 0x000000010d0dc824 */ /* 0x100fe400078e0a3d */
[--C-:B------:R-:W-:Y:S02]  /*b3c0*/  @!P3 IMAD.IADD R9, R9, 0x1, -R61.reuse ;  /* 0x000000010909b824 */ /* 0x100fe400078e0a3d */
[--C-:B------:R-:W-:Y:S01]  /*b3d0*/  @!P1 IMAD.IADD R15, R15, 0x1, -R61.reuse ;  /* 0x000000010f0f9824 */ /* 0x100fe200078e0a3d */
[----:B------:R-:W-:Y:S02]  /*b3e0*/  STL [R1+0xbc], R20 ;  /* 0x0000bc1401007387 */ /* 0x000fe40000100800 */
[--C-:B------:R-:W-:Y:S02]  /*b3f0*/  @!P2 IMAD.IADD R8, R8, 0x1, -R61.reuse ;  /* 0x000000010808a824 */ /* 0x100fe400078e0a3d */
[----:B------:R-:W-:Y:S03]  /*b400*/  STL [R1+0xb8], R18 ;  /* 0x0000b81201007387 */ /* 0x000fe60000100800 */
[----:B------:R-:W-:Y:S01]  /*b410*/  @!P0 IMAD.IADD R14, R14, 0x1, -R61 ;  /* 0x000000010e0e8824 */ /* 0x000fe200078e0a3d */
[----:B------:R-:W-:Y:S04]  /*b420*/  STL [R1+0xb4], R17 ;  /* 0x0000b41101007387 */ /* 0x000fe80000100800 */
[----:B------:R-:W-:Y:S04]  /*b430*/  STL [R1+0xb0], R16 ;  /* 0x0000b01001007387 */ /* 0x000fe80000100800 */
[----:B------:R-:W-:Y:S04]  /*b440*/  STL [R1+0xac], R15 ;  /* 0x0000ac0f01007387 */ /* 0x000fe80000100800 */
[----:B------:R0:W-:Y:S04]  /*b450*/  STL [R1+0xa4], R59 ;  /* 0x0000a43b01007387 */ /* 0x0001e80000100800 */
[----:B------:R1:W-:Y:S04]  /*b460*/  STL [R1+0xa8], R14 ;  /* 0x0000a80e01007387 */ /* 0x0003e80000100800 */
[----:B0-----:R-:W4:Y:S04]  /*b470*/  LDL.LU R59, [R1+0x6c] ;  /* 0x00006c00013b7983 */ /* 0x001f280000300800 */
[----:B------:R-:W4:Y:S04]  /*b480*/  LDL.LU R17, [R1+0x68] ;  /* 0x0000680001117983 */ /* 0x000f280000300800 */
[----:B------:R-:W4:Y:S04]  /*b490*/  LDL.LU R16, [R1+0x64] ;  /* 0x0000640001107983 */ /* 0x000f280000300800 */
[----:B------:R-:W4:Y:S04]  /*b4a0*/  LDL.LU R15, [R1+0x60] ;  /* 0x00006000010f7983 */ /* 0x000f280000300800 */
[----:B-1----:R-:W4:Y:S01]  /*b4b0*/  LDL.LU R14, [R1+0x5c] ;  /* 0x00005c00010e7983 */ /* 0x002f220000300800 */
[----:B--2---:R-:W-:-:S02]  /*b4c0*/  ISETP.GT.U32.AND P1, PT, R61, R7, PT ;  /* 0x000000073d00720c */ /* 0x004fc40003f24070 */
[C---:B---3--:R-:W-:Y:S02]  /*b4d0*/  ISETP.GT.U32.AND P6, PT, R61.reuse, R19, PT ;  /* 0x000000133d00720c */ /* 0x048fe40003fc4070 */
[C---:B------:R-:W-:Y:S02]  /*b4e0*/  ISETP.GT.U32.AND P5, PT, R61.reuse, R12, PT ;  /* 0x0000000c3d00720c */ /* 0x040fe40003fa4070 */
[C---:B------:R-:W-:Y:S02]  /*b4f0*/  ISETP.GT.U32.AND P4, PT, R61.reuse, R11, PT ;  /* 0x0000000b3d00720c */ /* 0x040fe40003f84070 */
[----:B------:R-:W-:-:S07]  /*b500*/  ISETP.GT.U32.AND P3, PT, R61, R10, PT ;  /* 0x0000000a3d00720c */ /* 0x000fce0003f64070 */
[--C-:B------:R-:W-:Y:S01]  /*b510*/  @!P6 IMAD.IADD R19, R19, 0x1, -R61.reuse ;  /* 0x000000011313e824 */ /* 0x100fe200078e0a3d */
[C---:B------:R-:W-:Y:S01]  /*b520*/  ISETP.GT.U32.AND P6, PT, R61.reuse, R5, PT ;  /* 0x000000053d00720c */ /* 0x040fe20003fc4070 */
[--C-:B------:R-:W-:Y:S01]  /*b530*/  @!P5 IMAD.IADD R12, R12, 0x1, -R61.reuse ;  /* 0x000000010c0cd824 */ /* 0x100fe200078e0a3d */
[C---:B------:R-:W-:Y:S02]  /*b540*/  ISETP.GT.U32.AND P5, PT, R61.reuse, R13, PT ;  /* 0x0000000d3d00720c */ /* 0x040fe40003fa4070 */
[----:B------:R-:W-:Y:S01]  /*b550*/  ISETP.GT.U32.AND P2, PT, R61, R6, PT ;  /* 0x000000063d00720c */ /* 0x000fe20003f44070 */
[--C-:B------:R-:W-:Y:S01]  /*b560*/  @!P4 IMAD.IADD R11, R11, 0x1, -R61.reuse ;  /* 0x000000010b0bc824 */ /* 0x100fe200078e0a3d */
[C---:B------:R-:W-:Y:S01]  /*b570*/  ISETP.GT.U32.AND P4, PT, R61.reuse, R9, PT ;  /* 0x000000093d00720c */ /* 0x040fe20003f84070 */
[--C-:B------:R-:W-:Y:S01]  /*b580*/  @!P3 IMAD.IADD R10, R10, 0x1, -R61.reuse ;  /* 0x000000010a0ab824 */ /* 0x100fe200078e0a3d */
[----:B------:R-:W-:Y:S01]  /*b590*/  ISETP.GT.U32.AND P3, PT, R61, R8, PT ;  /* 0x000000083d00720c */ /* 0x000fe20003f64070 */
[----:B------:R-:W-:-:S04]  /*b5a0*/  @!P1 IMAD.IADD R7, R7, 0x1, -R61 ;  /* 0x0000000107079824 */ /* 0x000fc800078e0a3d */
[--C-:B------:R-:W-:Y:S02]  /*b5b0*/  @!P6 IMAD.IADD R5, R5, 0x1, -R61.reuse ;  /* 0x000000010505e824 */ /* 0x100fe400078e0a3d */
[--C-:B------:R-:W-:Y:S02]  /*b5c0*/  @!P5 IMAD.IADD R13, R13, 0x1, -R61.reuse ;  /* 0x000000010d0dd824 */ /* 0x100fe400078e0a3d */
[--C-:B------:R-:W-:Y:S01]  /*b5d0*/  @!P2 IMAD.IADD R6, R6, 0x1, -R61.reuse ;  /* 0x000000010606a824 */ /* 0x100fe200078e0a3d */
[----:B------:R-:W-:Y:S01]  /*b5e0*/  ISETP.GT.U32.AND P2, PT, R61, R7, PT ;  /* 0x000000073d00720c */ /* 0x000fe20003f44070 */
[--C-:B------:R-:W-:Y:S01]  /*b5f0*/  @!P4 IMAD.IADD R9, R9, 0x1, -R61.reuse ;  /* 0x000000010909c824 */ /* 0x100fe200078e0a3d */
[----:B------:R0:W-:Y:S01]  /*b600*/  STL [R1+0xa0], R5 ;  /* 0x0000a00501007387 */ /* 0x0001e20000100800 */
[----:B------:R-:W-:-:S03]  /*b610*/  @!P3 IMAD.IADD R8, R8, 0x1, -R61 ;  /* 0x000000010808b824 */ /* 0x000fc600078e0a3d */
[----:B0-----:R-:W2:Y:S04]  /*b620*/  LDL.LU R5, [R1+0x58] ;  /* 0x0000580001057983 */ /* 0x001ea80000300800 */
[----:B------:R0:W-:Y:S04]  /*b630*/  STL [R1+0x9c], R13 ;  /* 0x00009c0d01007387 */ /* 0x0001e80000100800 */
[----:B------:R-:W3:Y:S04]  /*b640*/  LDL.LU R20, [R1+0x54] ;  /* 0x0000540001147983 */ /* 0x000ee80000300800 */
[----:B------:R1:W-:Y:S04]  /*b650*/  STL [R1+0x98], R9 ;  /* 0x0000980901007387 */ /* 0x0003e80000100800 */
[----:B------:R-:W2:Y:S01]  /*b660*/  LDL.LU R18, [R1+0x50] ;  /* 0x0000500001127983 */ /* 0x000ea20000300800 */
[----:B------:R-:W-:-:S03]  /*b670*/  @!P2 IMAD.IADD R7, R7, 0x1, -R61 ;  /* 0x000000010707a824 */ /* 0x000fc600078e0a3d */
[----:B------:R1:W-:Y:S04]  /*b680*/  STL [R1+0x94], R8 ;  /* 0x0000940801007387 */ /* 0x0003e80000100800 */
[----:B0-----:R-:W2:Y:S04]  /*b690*/  LDL.LU R13, [R1+0x4c] ;  /* 0x00004c00010d7983 */ /* 0x001ea80000300800 */
[----:B-1----:R-:W2:Y:S04]  /*b6a0*/  LDL.LU R9, [R1+0x48] ;  /* 0x0000480001097983 */ /* 0x002ea80000300800 */
[----:B------:R0:W-:Y:S04]  /*b6b0*/  STL [R1+0x90], R7 ;  /* 0x0000900701007387 */ /* 0x0001e80000100800 */
[----:B------:R-:W2:Y:S04]  /*b6c0*/  LDL.LU R8, [R1+0x44] ;  /* 0x0000440001087983 */ /* 0x000ea80000300800 */
[----:B0-----:R-:W2:Y:S01]  /*b6d0*/  LDL.LU R7, [R1+0x40] ;  /* 0x0000400001077983 */ /* 0x001ea20000300800 */
[----:B------:R-:W-:-:S02]  /*b6e0*/  ISETP.GT.U32.AND P0, PT, R61, R2, PT ;  /* 0x000000023d00720c */ /* 0x000fc40003f04070 */
[----:B----4-:R-:W-:-:S11]  /*b6f0*/  ISETP.GT.U32.AND P1, PT, R61, R4, PT ;  /* 0x000000043d00720c */ /* 0x010fd60003f24070 */
[--C-:B------:R-:W-:Y:S01]  /*b700*/  @!P0 IMAD.IADD R2, R2, 0x1, -R61.reuse ;  /* 0x0000000102028824 */ /* 0x100fe200078e0a3d */
[C---:B------:R-:W-:Y:S01]  /*b710*/  ISETP.GT.U32.AND P0, PT, R61.reuse, R0, PT ;  /* 0x000000003d00720c */ /* 0x040fe20003f04070 */
[----:B------:R-:W-:Y:S01]  /*b720*/  @!P1 IMAD.IADD R4, R4, 0x1, -R61 ;  /* 0x0000000104049824 */ /* 0x000fe200078e0a3d */
[C---:B------:R-:W-:Y:S02]  /*b730*/  ISETP.GT.U32.AND P5, PT, R61.reuse, R12, PT ;  /* 0x0000000c3d00720c */ /* 0x040fe40003fa4070 */
[C---:B------:R-:W-:Y:S02]  /*b740*/  ISETP.GT.U32.AND P1, PT, R61.reuse, R2, PT ;  /* 0x000000023d00720c */ /* 0x040fe40003f24070 */
[----:B------:R-:W-:-:S07]  /*b750*/  ISETP.GT.U32.AND P4, PT, R61, R11, PT ;  /* 0x0000000b3d00720c */ /* 0x000fce0003f84070 */
[--C-:B------:R-:W-:Y:S01]  /*b760*/  @!P0 IMAD.IADD R0, R0, 0x1, -R61.reuse ;  /* 0x0000000100008824 */ /* 0x100fe200078e0a3d */
[C---:B------:R-:W-:Y:S02]  /*b770*/  ISETP.GT.U32.AND P0, PT, R61.reuse, R19, PT ;  /* 0x000000133d00720c */ /* 0x040fe40003f04070 */
[C---:B------:R-:W-:Y:S02]  /*b780*/  ISETP.GT.U32.AND P3, PT, R61.reuse, R10, PT ;  /* 0x0000000a3d00720c */ /* 0x040fe40003f64070 */
[----:B------:R-:W-:Y:S01]  /*b790*/  ISETP.GT.U32.AND P6, PT, R61, R0, PT ;  /* 0x000000003d00720c */ /* 0x000fe20003fc4070 */
[--C-:B------:R-:W-:Y:S02]  /*b7a0*/  @!P1 IMAD.IADD R2, R2, 0x1, -R61.reuse ;  /* 0x0000000102029824 */ /* 0x100fe400078e0a3d */
[----:B------:R-:W-:-:S06]  /*b7b0*/  @!P5 IMAD.IADD R12, R12, 0x1, -R61 ;  /* 0x000000010c0cd824 */ /* 0x000fcc00078e0a3d */
[--C-:B------:R-:W-:Y:S01]  /*b7c0*/  @!P0 IMAD.IADD R19, R19, 0x1, -R61.reuse ;  /* 0x0000000113138824 */ /* 0x100fe200078e0a3d */
[----:B------:R-:W-:Y:S01]  /*b7d0*/  ISETP.GT.U32.AND P2, PT, R61, R6, PT ;  /* 0x000000063d00720c */ /* 0x000fe20003f44070 */
[----:B------:R-:W-:Y:S01]  /*b7e0*/  @!P4 IMAD.IADD R11, R11, 0x1, -R61 ;  /* 0x000000010b0bc824 */ /* 0x000fe200078e0a3d */
[----:B------:R0:W-:Y:S01]  /*b7f0*/  STL [R1+0x8c], R2 ;  /* 0x00008c0201007387 */ /* 0x0001e20000100800 */
[----:B------:R-:W-:-:S03]  /*b800*/  ISETP.GT.U32.AND P0, PT, R61, R59, PT ;  /* 0x0000003b3d00720c */ /* 0x000fc60003f04070 */
[----:B0-----:R-:W4:Y:S01]  /*b810*/  LDL.LU R2, [R1+0x3c] ;  /* 0x00003c0001027983 */ /* 0x001f220000300800 */
[C---:B------:R-:W-:Y:S02]  /*b820*/  ISETP.GT.U32.AND P5, PT, R61.reuse, R17, PT ;  /* 0x000000113d00720c */ /* 0x040fe40003fa4070 */
[C---:B------:R-:W-:Y:S01]  /*b830*/  ISETP.GT.U32.AND P4, PT, R61.reuse, R16, PT ;  /* 0x000000103d00720c */ /* 0x040fe20003f84070 */
[--C-:B------:R-:W-:Y:S02]  /*b840*/  @!P3 IMAD.IADD R10, R10, 0x1, -R61.reuse ;  /* 0x000000010a0ab824 */ /* 0x100fe400078e0a3d */
[----:B------:R-:W-:Y:S01]  /*b850*/  @!P6 IMAD.IADD R0, R0, 0x1, -R61 ;  /* 0x000000010000e824 */ /* 0x000fe200078e0a3d */
[----:B------:R-:W-:-:S03]  /*b860*/  ISETP.GT.U32.AND P3, PT, R61, R15, PT ;  /* 0x0000000f3d00720c */ /* 0x000fc60003f64070 */
[--C-:B------:R-:W-:Y:S01]  /*b870*/  @!P0 IMAD.IADD R59, R59, 0x1, -R61.reuse ;  /* 0x000000013b3b8824 */ /* 0x100fe200078e0a3d */
[----:B------:R-:W-:Y:S01]  /*b880*/  ISETP.GT.U32.AND P1, PT, R61, R4, PT ;  /* 0x000000043d00720c */ /* 0x000fe20003f24070 */
[--C-:B------:R-:W-:Y:S02]  /*b890*/  @!P2 IMAD.IADD R6, R6, 0x1, -R61.reuse ;  /* 0x000000010606a824 */ /* 0x100fe400078e0a3d */
[--C-:B------:R-:W-:Y:S01]  /*b8a0*/  @!P5 IMAD.IADD R17, R17, 0x1, -R61.reuse ;  /* 0x000000011111d824 */ /* 0x100fe200078e0a3d */
[----:B------:R-:W-:Y:S01]  /*b8b0*/  ISETP.GT.U32.AND P2, PT, R61, R14, PT ;  /* 0x0000000e3d00720c */ /* 0x000fe20003f44070 */
[----:B------:R-:W-:-:S04]  /*b8c0*/  @!P4 IMAD.IADD R16, R16, 0x1, -R61 ;  /* 0x000000011010c824 */ /* 0x000fc800078e0a3d */
[--C-:B------:R-:W-:Y:S01]  /*b8d0*/  @!P3 IMAD.IADD R15, R15, 0x1, -R61.reuse ;  /* 0x000000010f0fb824 */ /* 0x100fe200078e0a3d */
[----:B------:R-:W-:Y:S03]  /*b8e0*/  STL [R1+0x88], R19 ;  /* 0x0000881301007387 */ /* 0x000fe60000100800 */
[--C-:B------:R-:W-:Y:S01]  /*b8f0*/  @!P1 IMAD.IADD R4, R4, 0x1, -R61.reuse ;  /* 0x0000000104049824 */ /* 0x100fe200078e0a3d */
[----:B------:R-:W-:Y:S03]  /*b900*/  STL [R1+0x84], R12 ;  /* 0x0000840c01007387 */ /* 0x000fe60000100800 */
[----:B------:R-:W-:Y:S01]  /*b910*/  @!P2 IMAD.IADD R14, R14, 0x1, -R61 ;  /* 0x000000010e0ea824 */ /* 0x000fe200078e0a3d */
[----:B------:R-:W-:Y:S04]  /*b920*/  STL [R1+0x80], R11 ;  /* 0x0000800b01007387 */ /* 0x000fe80000100800 */
[----:B------:R-:W-:Y:S04]  /*b930*/  STL [R1+0x7c], R10 ;  /* 0x00007c0a01007387 */ /* 0x000fe80000100800 */
[----:B------:R-:W-:Y:S04]  /*b940*/  STL [R1+0x78], R6 ;  /* 0x0000780601007387 */ /* 0x000fe80000100800 */
[----:B------:R0:W-:Y:S04]  /*b950*/  STL [R1+0x74], R4 ;  /* 0x0000740401007387 */ /* 0x0001e80000100800 */
[----:B0-----:R-:W4:Y:S04]  /*b960*/  LDL R4, [R1+0x1148] ;  /* 0x0011480001047983 */ /* 0x001f280000100800 */
[----:B------:R0:W-:Y:S04]  /*b970*/  STL [R1+0x70], R0 ;  /* 0x0000700001007387 */ /* 0x0001e80000100800 */
[----:B0-----:R-:W4:Y:S04]  /*b980*/  LDL.LU R0, [R1+0x38] ;  /* 0x0000380001007983 */ /* 0x001f280000300800 */
[----:B------:R-:W4:Y:S04]  /*b990*/  LDL.LU R12, [R1+0x34] ;  /* 0x00003400010c7983 */ /* 0x000f280000300800 */
[----:B------:R-:W4:Y:S04]  /*b9a0*/  LDL.LU R11, [R1+0x30] ;  /* 0x00003000010b7983 */ /* 0x000f280000300800 */
[----:B------:R-:W4:Y:S04]  /*b9b0*/  LDL.LU R10, [R1+0x2c] ;  /* 0x00002c00010a7983 */ /* 0x000f280000300800 */
[----:B------:R-:W4:Y:S01]  /*b9c0*/  LDL.LU R6, [R1+0x28] ;  /* 0x0000280001067983 */ /* 0x000f220000300800 */
[----:B---3--:R-:W-:-:S02]  /*b9d0*/  ISETP.GT.U32.AND P6, PT, R61, R20, PT ;  /* 0x000000143d00720c */ /* 0x008fc40003fc4070 */
[C---:B--2---:R-:W-:Y:S02]  /*b9e0*/  ISETP.GT.U32.AND P0, PT, R61.reuse, R18, PT ;  /* 0x000000123d00720c */ /* 0x044fe40003f04070 */
        /* <DEDUP_REMOVED lines=8> */
[C---:B------:R-:W-:Y:S02]  /*ba70*/  ISETP.GT.U32.AND P1, PT, R61.reuse, R5, PT ;  /* 0x000000053d00720c */ /* 0x040fe40003f24070 */
[----:B------:R-:W-:Y:S01]  /*ba80*/  ISETP.GT.U32.AND P5, PT, R61, R16, PT ;  /* 0x000000103d00720c */ /* 0x000fe20003fa4070 */
[----:B------:R-:W-:Y:S01]  /*ba90*/  @!P4 IMAD.IADD R9, R9, 0x1, -R61 ;  /* 0x000000010909c824 */ /* 0x000fe200078e0a3d */
[----:B------:R-:W-:-:S02]  /*baa0*/  ISETP.GT.U32.AND P2, PT, R61, R7, PT ;  /* 0x000000073d00720c */ /* 0x000fc40003f44070 */
[----:B------:R-:W-:Y:S01]  /*bab0*/  ISETP.GT.U32.AND P4, PT, R61, R15, PT ;  /* 0x0000000f3d00720c */ /* 0x000fe20003f84070 */
[----:B------:R-:W-:-:S04]  /*bac0*/  @!P6 IMAD.IADD R59, R59, 0x1, -R61 ;  /* 0x000000013b3be824 */ /* 0x000fc800078e0a3d */
[--C-:B------:R-:W-:Y:S01]  /*bad0*/  @!P3 IMAD.IADD R8, R8, 0x1, -R61.reuse ;  /* 0x000000010808b824 */ /* 0x100fe200078e0a3d */
[----:B------:R-:W-:Y:S01]  /*bae0*/  ISETP.GT.U32.AND P3, PT, R61, R14, PT ;  /* 0x0000000e3d00720c */ /* 0x000fe20003f64070 */
[--C-:B------:R-:W-:Y:S02]  /*baf0*/  @!P0 IMAD.IADD R17, R17, 0x1, -R61.reuse ;  /* 0x0000000111118824 */ /* 0x100fe400078e0a3d */
[--C-:B------:R-:W-:Y:S01]  /*bb00*/  @!P1 IMAD.IADD R5, R5, 0x1, -R61.reuse ;  /* 0x0000000105059824 */ /* 0x100fe200078e0a3d */
[----:B------:R0:W-:Y:S01]  /*bb10*/  STL [R1+0x6c], R59 ;  /* 0x00006c3b01007387 */ /* 0x0001e20000100800 */
[--C-:B------:R-:W-:Y:S02]  /*bb20*/  @!P5 IMAD.IADD R16, R16, 0x1, -R61.reuse ;  /* 0x000000011010d824 */ /* 0x100fe400078e0a3d */
[--C-:B------:R-:W-:Y:S01]  /*bb30*/  @!P2 IMAD.IADD R7, R7, 0x1, -R61.reuse ;  /* 0x000000010707a824 */ /* 0x100fe200078e0a3d */
[----:B------:R-:W-:Y:S01]  /*bb40*/  ISETP.GT.U32.AND P2, PT, R61, R5, PT ;  /* 0x000000053d00720c */ /* 0x000fe20003f44070 */
[--C-:B------:R-:W-:Y:S01]  /*bb50*/  @!P4 IMAD.IADD R15, R15, 0x1, -R61.reuse ;  /* 0x000000010f0fc824 */ /* 0x100fe200078e0a3d */
[----:B0-----:R-:W2:Y:S04]  /*bb60*/  LDL.LU R59, [R1+0x24] ;  /* 0x00002400013b7983 */ /* 0x001ea80000300800 */
[----:B------:R0:W-:Y:S04]  /*bb70*/  STL [R1+0x68], R17 ;  /* 0x0000681101007387 */ /* 0x0001e80000100800 */
[----:B------:R-:W3:Y:S01]  /*bb80*/  LDL.LU R19, [R1+0x20] ;  /* 0x0000200001137983 */ /* 0x000ee20000300800 */
[----:B------:R-:W-:-:S03]  /*bb90*/  @!P3 IMAD.IADD R14, R14, 0x1, -R61 ;  /* 0x000000010e0eb824 */ /* 0x000fc600078e0a3d */
[----:B------:R1:W-:Y:S04]  /*bba0*/  STL [R1+0x64], R16 ;  /* 0x0000641001007387 */ /* 0x0003e80000100800 */
[----:B0-----:R-:W2:Y:S04]  /*bbb0*/  LDL.LU R17, [R1+0x298] ;  /* 0x0002980001117983 */ /* 0x001ea80000300800 */
[----:B------:R0:W-:Y:S04]  /*bbc0*/  STL [R1+0x60], R15 ;  /* 0x0000600f01007387 */ /* 0x0001e80000100800 */
[----:B-1----:R-:W2:Y:S04]  /*bbd0*/  LDL.LU R16, [R1+0x2ac] ;  /* 0x0002ac0001107983 */ /* 0x002ea80000300800 */
[----:B0-----:R-:W2:Y:S01]  /*bbe0*/  LDL.LU R15, [R1+0x2b0] ;  /* 0x0002b000010f7983 */ /* 0x001ea20000300800 */
[----:B------:R-:W-:-:S03]  /*bbf0*/  @!P2 IMAD.IADD R5, R5, 0x1, -R61 ;  /* 0x000000010505a824 */ /* 0x000fc600078e0a3d */
[----:B------:R0:W-:Y:S04]  /*bc00*/  STL [R1+0x5c], R14 ;  /* 0x00005c0e01007387 */ /* 0x0001e80000100800 */
[----:B0-----:R-:W2:Y:S04]  /*bc10*/  LDL.LU R14, [R1+0x29c] ;  /* 0x00029c00010e7983 */ /* 0x001ea80000300800 */
[----:B------:R0:W-:Y:S04]  /*bc20*/  STL [R1+0x58], R5 ;  /* 0x0000580501007387 */ /* 0x0001e80000100800 */
[----:B0-----:R-:W2:Y:S01]  /*bc30*/  LDL.LU R5, [R1+0x2a4] ;  /* 0x0002a40001057983 */ /* 0x001ea20000300800 */
[C---:B----4-:R-:W-:Y:S01]  /*bc40*/  ISETP.GT.U32.AND P1, PT, R61.reuse, R2, PT ;  /* 0x000000023d00720c */ /* 0x050fe20003f24070 */
[C---:B------:R-:W-:Y:S01]  /*bc50*/  IMAD R51, R61.reuse, R56, R51 ;  /* 0x000000383d337224 */ /* 0x040fe200078e0233 */
[----:B------:R-:W-:Y:S01]  /*bc60*/  ISETP.GT.U32.AND P0, PT, R61, R18, PT ;  /* 0x000000123d00720c */ /* 0x000fe20003f04070 */
[----:B------:R-:W-:Y:S01]  /*bc70*/  IMAD.HI.U32 R56, R3, R53, RZ ;  /* 0x0000003503387227 */ /* 0x000fe200078e00ff */
[----:B------:R-:W-:-:S09]  /*bc80*/  ISETP.GT.U32.AND P5, PT, R61, R13, PT ;  /* 0x0000000d3d00720c */ /* 0x000fd20003fa4070 */
[----:B------:R-:W-:Y:S01]  /*bc90*/  @!P1 IMAD.IADD R2, R2, 0x1, -R61 ;  /* 0x0000000102029824 */ /* 0x000fe200078e0a3d */
[C---:B------:R-:W-:Y:S01]  /*bca0*/  ISETP.GT.U32.AND P1, PT, R61.reuse, R20, PT ;  /* 0x000000143d00720c */ /* 0x040fe20003f24070 */
[----:B------:R-:W-:Y:S01]  /*bcb0*/  IMAD.MOV R56, RZ, RZ, -R56 ;  /* 0x000000ffff387224 */ /* 0x000fe200078e0a38 */
[C---:B------:R-:W-:Y:S02]  /*bcc0*/  ISETP.GT.U32.AND P4, PT, R61.reuse, R9, PT ;  /* 0x000000093d00720c */ /* 0x040fe40003f84070 */
[C---:B------:R-:W-:Y:S01]  /*bcd0*/  ISETP.GT.U32.AND P6, PT, R61.reuse, R2, PT ;  /* 0x000000023d00720c */ /* 0x040fe20003fc4070 */
[----:B------:R-:W-:Y:S02]  /*bce0*/  IMAD R53, R61, R56, R53 ;  /* 0x000000383d357224 */ /* 0x000fe400078e0235 */
[----:B------:R-:W-:Y:S01]  /*bcf0*/  IMAD.HI.U32 R56, R3, R55, RZ ;  /* 0x0000003703387227 */ /* 0x000fe200078e00ff */
[----:B------:R-:W-:-:S03]  /*bd00*/  ISETP.GT.U32.AND P3, PT, R61, R8, PT ;  /* 0x000000083d00720c */ /* 0x000fc60003f64070 */
[--C-:B------:R-:W-:Y:S02]  /*bd10*/  @!P0 IMAD.IADD R18, R18, 0x1, -R61.reuse ;  /* 0x0000000112128824 */ /* 0x100fe400078e0a3d */
[--C-:B------:R-:W-:Y:S02]  /*bd20*/  @!P1 IMAD.IADD R20, R20, 0x1, -R61.reuse ;  /* 0x0000000114149824 */ /* 0x100fe400078e0a3d */
[----:B------:R-:W-:Y:S02]  /*bd30*/  IMAD.MOV R56, RZ, RZ, -R56 ;  /* 0x000000ffff387224 */ /* 0x000fe400078e0a38 */
[----:B------:R-:W-:Y:S02]  /*bd40*/  @!P5 IMAD.IADD R13, R13, 0x1, -R61 ;  /* 0x000000010d0dd824 */ /* 0x000fe400078e0a3d */
[----:B------:R-:W-:Y:S01]  /*bd50*/  IMAD R55, R61, R56, R55 ;  /* 0x000000383d377224 */ /* 0x000fe200078e0237 */
[----:B------:R-:W-:Y:S01]  /*bd60*/  IABS R56, R4 ;  /* 0x0000000400387213 */ /* 0x000fe20000000000 */
[----:B------:R-:W-:Y:S01]  /*bd70*/  @!P4 IMAD.IADD R9, R9, 0x1, -R61 ;  /* 0x000000010909c824 */ /* 0x000fe200078e0a3d */
[----:B------:R-:W4:Y:S01]  /*bd80*/  LDL.LU R4, [R1+0x278] ;  /* 0x0002780001047983 */ /* 0x000f220000300800 */
[----:B------:R-:W-:-:S02]  /*bd90*/  ISETP.GT.U32.AND P1, PT, R61, R0, PT ;  /* 0x000000003d00720c */ /* 0x000fc40003f24070 */
[C---:B------:R-:W-:Y:S02]  /*bda0*/  ISETP.GT.U32.AND P0, PT, R61.reuse, R12, PT ;  /* 0x0000000c3d00720c */ /* 0x040fe40003f04070 */
[C---:B------:R-:W-:Y:S01]  /*bdb0*/  ISETP.GT.U32.AND P5, PT, R61.reuse, R11, PT ;  /* 0x0000000b3d00720c */ /* 0x040fe20003fa4070 */
[----:B------:R-:W-:Y:S01]  /*bdc0*/  @!P6 IMAD.IADD R2, R2, 0x1, -R61 ;  /* 0x000000010202e824 */ /* 0x000fe200078e0a3d */
[----:B------:R-:W-:-:S07]  /*bdd0*/  ISETP.GT.U32.AND P4, PT, R61, R10, PT ;  /* 0x0000000a3d00720c */ /* 0x000fce0003f84070 */
[--C-:B------:R-:W-:Y:S01]  /*bde0*/  @!P1 IMAD.IADD R0, R0, 0x1, -R61.reuse ;  /* 0x0000000100009824 */ /* 0x100fe200078e0a3d */
[C---:B------:R-:W-:Y:S01]  /*bdf0*/  ISETP.GT.U32.AND P2, PT, R61.reuse, R7, PT ;  /* 0x000000073d00720c */ /* 0x040fe20003f44070 */
[--C-:B------:R-:W-:Y:S01]  /*be00*/  @!P3 IMAD.IADD R8, R8, 0x1, -R61.reuse ;  /* 0x000000010808b824 */ /* 0x100fe200078e0a3d */
[----:B------:R-:W-:Y:S01]  /*be10*/  ISETP.GT.U32.AND P3, PT, R61, R6, PT ;  /* 0x000000063d00720c */ /* 0x000fe20003f64070 */
[--C-:B------:R-:W-:Y:S02]  /*be20*/  @!P0 IMAD.IADD R12, R12, 0x1, -R61.reuse ;  /* 0x000000010c0c8824 */ /* 0x100fe400078e0a3d */
[--C-:B------:R-:W-:Y:S02]  /*be30*/  @!P5 IMAD.IADD R11, R11, 0x1, -R61.reuse ;  /* 0x000000010b0bd824 */ /* 0x100fe400078e0a3d */
[----:B------:R-:W-:-:S06]  /*be40*/  @!P4 IMAD.IADD R10, R10, 0x1, -R61 ;  /* 0x000000010a0ac824 */ /* 0x000fcc00078e0a3d */
[--C-:B------:R-:W-:Y:S01]  /*be50*/  @!P2 IMAD.IADD R7, R7, 0x1, -R61.reuse ;  /* 0x000000010707a824 */ /* 0x100fe200078e0a3d */
[----:B------:R-:W-:Y:S01]  /*be60*/  STL [R1+0x54], R20 ;  /* 0x0000541401007387 */ /* 0x000fe20000100800 */
[----:B------:R-:W-:-:S03]  /*be70*/  @!P3 IMAD.IADD R6, R6, 0x1, -R61 ;  /* 0x000000010606b824 */ /* 0x000fc600078e0a3d */
[----:B------:R-:W-:Y:S04]  /*be80*/  STL [R1+0x50], R18 ;  /* 0x0000501201007387 */ /* 0x000fe80000100800 */
[----:B------:R-:W-:Y:S04]  /*be90*/  STL [R1+0x4c], R13 ;  /* 0x00004c0d01007387 */ /* 0x000fe80000100800 */
[----:B------:R-:W-:Y:S04]  /*bea0*/  STL [R1+0x48], R9 ;  /* 0x0000480901007387 */ /* 0x000fe80000100800 */
[----:B------:R-:W-:Y:S04]  /*beb0*/  STL [R1+0x44], R8 ;  /* 0x0000440801007387 */ /* 0x000fe80000100800 */
[----:B------:R0:W-:Y:S04]  /*bec0*/  STL [R1+0x3c], R2 ;  /* 0x00003c0201007387 */ /* 0x0001e80000100800 */
[----:B------:R-:W-:Y:S04]  /*bed0*/  STL [R1+0x40], R7 ;  /* 0x0000400701007387 */ /* 0x000fe80000100800 */
[----:B0-----:R-:W4:Y:S04]  /*bee0*/  LDL.LU R2, [R1+0x28c] ;  /* 0x00028c0001027983 */ /* 0x001f280000300800 */
        /* <DEDUP_REMOVED lines=8> */
[----:B------:R-:W-:Y:S01]  /*bf70*/  ISETP.GT.U32.AND P6, PT, R61, R0, PT ;  /* 0x000000003d00720c */ /* 0x000fe20003fc4070 */
[--C-:B------:R-:W-:Y:S01]  /*bf80*/  @!P1 IMAD.IADD R17, R17, 0x1, -R61.reuse ;  /* 0x0000000111119824 */ /* 0x100fe200078e0a3d */
[C---:B------:R-:W-:Y:S02]  /*bf90*/  ISETP.GT.U32.AND P2, PT, R61.reuse, R59, PT ;  /* 0x0000003b3d00720c */ /* 0x040fe40003f44070 */
[C---:B------:R-:W-:Y:S01]  /*bfa0*/  ISETP.GT.U32.AND P1, PT, R61.reuse, R12, PT ;  /* 0x0000000c3d00720c */ /* 0x040fe20003f24070 */
[--C-:B------:R-:W-:Y:S01]  /*bfb0*/  @!P0 IMAD.IADD R16, R16, 0x1, -R61.reuse ;  /* 0x0000000110108824 */ /* 0x100fe200078e0a3d */
[----:B------:R-:W-:Y:S01]  /*bfc0*/  ISETP.GT.U32.AND P4, PT, R61, R14, PT ;  /* 0x0000000e3d00720c */ /* 0x000fe20003f84070 */
[----:B------:R-:W-:Y:S01]  /*bfd0*/  @!P5 IMAD.IADD R15, R15, 0x1, -R61 ;  /* 0x000000010f0fd824 */ /* 0x000fe200078e0a3d */
[C---:B------:R-:W-:Y:S02]  /*bfe0*/  ISETP.GT.U32.AND P0, PT, R61.reuse, R11, PT ;  /* 0x0000000b3d00720c */ /* 0x040fe40003f04070 */
[----:B------:R-:W-:-:S03]  /*bff0*/  ISETP.GT.U32.AND P5, PT, R61, R10, PT ;  /* 0x0000000a3d00720c */ /* 0x000fc60003fa4070 */
[----:B------:R-:W-:Y:S01]  /*c000*/  @!P6 IMAD.IADD R0, R0, 0x1, -R61 ;  /* 0x000000010000e824 */ /* 0x000fe200078e0a3d */
[----:B------:R-:W-:-:S05]  /*c010*/  ISETP.GT.U32.AND P3, PT, R61, R5, PT ;  /* 0x000000053d00720c */ /* 0x000fca0003f64070 */
[--C-:B------:R-:W-:Y:S01]  /*c020*/  @!P4 IMAD.IADD R14, R14, 0x1, -R61.reuse ;  /* 0x000000010e0ec824 */ /* 0x100fe200078e0a3d */
[----:B------:R-:W-:Y:S01]  /*c030*/  ISETP.GT.U32.AND P4, PT, R61, R6, PT ;  /* 0x000000063d00720c */ /* 0x000fe20003f84070 */
[--C-:B------:R-:W-:Y:S02]  /*c040*/  @!P2 IMAD.IADD R59, R59, 0x1, -R61.reuse ;  /* 0x000000013b3ba824 */ /* 0x100fe400078e0a3d */
[--C-:B------:R-:W-:Y:S01]  /*c050*/  @!P1 IMAD.IADD R12, R12, 0x1, -R61.reuse ;  /* 0x000000010c0c9824 */ /* 0x100fe200078e0a3d */
[----:B------:R0:W-:Y:S01]  /*c060*/  STL [R1+0x38], R0 ;  /* 0x0000380001007387 */ /* 0x0001e20000100800 */
[--C-:B------:R-:W-:Y:S02]  /*c070*/  @!P0 IMAD.IADD R11, R11, 0x1, -R61.reuse ;  /* 0x000000010b0b8824 */ /* 0x100fe400078e0a3d */
[--C-:B------:R-:W-:Y:S02]  /*c080*/  @!P5 IMAD.IADD R10, R10, 0x1, -R61.reuse ;  /* 0x000000010a0ad824 */ /* 0x100fe400078e0a3d */
[--C-:B------:R-:W-:Y:S01]  /*c090*/  @!P3 IMAD.IADD R5, R5, 0x1, -R61.reuse ;  /* 0x000000010505b824 */ /* 0x100fe200078e0a3d */
[----:B------:R-:W-:Y:S01]  /*c0a0*/  ISETP.GT.U32.AND P3, PT, R61, R59, PT ;  /* 0x0000003b3d00720c */ /* 0x000fe20003f64070 */
[----:B0-----:R-:W2:Y:S04]  /*c0b0*/  LDL.LU R0, [R1+0x25c] ;  /* 0x00025c0001007983 */ /* 0x001ea80000300800 */
[----:B------:R-:W3:Y:S01]  /*c0c0*/  LDL.LU R7, [R1+0x270] ;  /* 0x0002700001077983 */ /* 0x000ee20000300800 */
[----:B------:R-:W-:-:S03]  /*c0d0*/  @!P4 IMAD.IADD R6, R6, 0x1, -R61 ;  /* 0x000000010606c824 */ /* 0x000fc600078e0a3d */
[----:B------:R0:W-:Y:S04]  /*c0e0*/  STL [R1+0x34], R12 ;  /* 0x0000340c01007387 */ /* 0x0001e80000100800 */
[----:B------:R-:W3:Y:S04]  /*c0f0*/  LDL.LU R20, [R1+0x274] ;  /* 0x0002740001147983 */ /* 0x000ee80000300800 */
[----:B------:R1:W-:Y:S04]  /*c100*/  STL [R1+0x30], R11 ;  /* 0x0000300b01007387 */ /* 0x0003e80000100800 */
[----:B------:R-:W3:Y:S04]  /*c110*/  LDL.LU R18, [R1+0x260] ;  /* 0x0002600001127983 */ /* 0x000ee80000300800 */
[----:B------:R1:W-:Y:S04]  /*c120*/  STL [R1+0x2c], R10 ;  /* 0x00002c0a01007387 */ /* 0x0003e80000100800 */
[----:B0-----:R-:W3:Y:S04]  /*c130*/  LDL.LU R12, [R1+0x26c] ;  /* 0x00026c00010c7983 */ /* 0x001ee80000300800 */
[----:B-1----:R-:W3:Y:S01]  /*c140*/  LDL.LU R11, [R1+0x23c] ;  /* 0x00023c00010b7983 */ /* 0x002ee20000300800 */
[----:B------:R-:W-:-:S03]  /*c150*/  @!P3 IMAD.IADD R59, R59, 0x1, -R61 ;  /* 0x000000013b3bb824 */ /* 0x000fc600078e0a3d */
[----:B------:R-:W-:Y:S04]  /*c160*/  STL [R1+0x28], R6 ;  /* 0x0000280601007387 */ /* 0x000fe80000100800 */
[----:B------:R-:W3:Y:S04]  /*c170*/  LDL.LU R10, [R1+0x250] ;  /* 0x00025000010a7983 */ /* 0x000ee80000300800 */
[----:B------:R0:W-:Y:S04]  /*c180*/  STL [R1+0x24], R59 ;  /* 0x0000243b01007387 */ /* 0x0001e80000100800 */
[----:B0-----:R-:W3:Y:S04]  /*c190*/  LDL.LU R59, [R1+0x254] ;  /* 0x00025400013b7983 */ /* 0x001ee80000300800 */
[----:B------:R-:W3:Y:S01]  /*c1a0*/  LDL.LU R6, [R1+0x240] ;  /* 0x0002400001067983 */ /* 0x000ee20000300800 */
[----:B----4-:R-:W-:-:S02]  /*c1b0*/  ISETP.GT.U32.AND P2, PT, R61, R4, PT ;  /* 0x000000043d00720c */ /* 0x010fc40003f44070 */
[C---:B------:R-:W-:Y:S02]  /*c1c0*/  ISETP.GT.U32.AND P1, PT, R61.reuse, R17, PT ;  /* 0x000000113d00720c */ /* 0x040fe40003f24070 */
[C---:B------:R-:W-:Y:S02]  /*c1d0*/  ISETP.GT.U32.AND P0, PT, R61.reuse, R16, PT ;  /* 0x000000103d00720c */ /* 0x040fe40003f04070 */
[----:B------:R-:W-:-:S07]  /*c1e0*/  ISETP.GT.U32.AND P5, PT, R61, R15, PT ;  /* 0x0000000f3d00720c */ /* 0x000fce0003fa4070 */
[--C-:B------:R-:W-:Y:S01]  /*c1f0*/  @!P2 IMAD.IADD R4, R4, 0x1, -R61.reuse ;  /* 0x000000010404a824 */ /* 0x100fe200078e0a3d */
[----:B------:R-:W-:Y:S01]  /*c200*/  ISETP.GT.U32.AND P2, PT, R61, R19, PT ;  /* 0x000000133d00720c */ /* 0x000fe20003f44070 */
[--C-:B------:R-:W-:Y:S01]  /*c210*/  @!P1 IMAD.IADD R17, R17, 0x1, -R61.reuse ;  /* 0x0000000111119824 */ /* 0x100fe200078e0a3d */
[C---:B------:R-:W-:Y:S02]  /*c220*/  ISETP.GT.U32.AND P4, PT, R61.reuse, R14, PT ;  /* 0x0000000e3d00720c */ /* 0x040fe40003f84070 */
[----:B------:R-:W-:Y:S01]  /*c230*/  ISETP.GT.U32.AND P6, PT, R61, R4, PT ;  /* 0x000000043d00720c */ /* 0x000fe20003fc4070 */
[--C-:B------:R-:W-:Y:S02]  /*c240*/  @!P0 IMAD.IADD R16, R16, 0x1, -R61.reuse ;  /* 0x0000000110108824 */ /* 0x100fe400078e0a3d */
[----:B------:R-:W-:-:S06]  /*c250*/  @!P5 IMAD.IADD R15, R15, 0x1, -R61 ;  /* 0x000000010f0fd824 */ /* 0x000fcc00078e0a3d */
[--C-:B------:R-:W-:Y:S01]  /*c260*/  @!P2 IMAD.IADD R19, R19, 0x1, -R61.reuse ;  /* 0x000000011313a824 */ /* 0x100fe200078e0a3d */
[C---:B------:R-:W-:Y:S02]  /*c270*/  ISETP.GT.U32.AND P2, PT, R61.reuse, R2, PT ;  /* 0x000000023d00720c */ /* 0x040fe40003f44070 */
[C---:B------:R-:W-:Y:S02]  /*c280*/  ISETP.GT.U32.AND P1, PT, R61.reuse, R13, PT ;  /* 0x0000000d3d00720c */ /* 0x040fe40003f24070 */
[C---:B------:R-:W-:Y:S02]  /*c290*/  ISETP.GT.U32.AND P0, PT, R61.reuse, R9, PT ;  /* 0x000000093d00720c */ /* 0x040fe40003f04070 */
[C---:B------:R-:W-:Y:S01]  /*c2a0*/  ISETP.GT.U32.AND P5, PT, R61.reuse, R8, PT ;  /* 0x000000083d00720c */ /* 0x040fe20003fa4070 */
[--C-:B------:R-:W-:Y:S01]  /*c2b0*/  @!P6 IMAD.IADD R4, R4, 0x1, -R61.reuse ;  /* 0x000000010404e824 */ /* 0x100fe200078e0a3d */
[----:B------:R-:W-:Y:S01]  /*c2c0*/  ISETP.GT.U32.AND P3, PT, R61, R5, PT ;  /* 0x000000053d00720c */ /* 0x000fe20003f64070 */
[----:B------:R-:W-:-:S04]  /*c2d0*/  @!P4 IMAD.IADD R14, R14, 0x1, -R61 ;  /* 0x000000010e0ec824 */ /* 0x000fc800078e0a3d */
[--C-:B------:R-:W-:Y:S02]  /*c2e0*/  @!P2 IMAD.IADD R2, R2, 0x1, -R61.reuse ;  /* 0x000000010202a824 */ /* 0x100fe400078e0a3d */
[--C-:B------:R-:W-:Y:S02]  /*c2f0*/  @!P1 IMAD.IADD R13, R13, 0x1, -R61.reuse ;  /* 0x000000010d0d9824 */ /* 0x100fe400078e0a3d */
[--C-:B------:R-:W-:Y:S02]  /*c300*/  @!P0 IMAD.IADD R9, R9, 0x1, -R61.reuse ;  /* 0x0000000109098824 */ /* 0x100fe400078e0a3d */
[--C-:B------:R-:W-:Y:S02]  /*c310*/  @!P5 IMAD.IADD R8, R8, 0x1, -R61.reuse ;  /* 0x000000010808d824 */ /* 0x100fe400078e0a3d */
[----:B------:R-:W-:Y:S01]  /*c320*/  @!P3 IMAD.IADD R5, R5, 0x1, -R61 ;  /* 0x000000010505b824 */ /* 0x000fe200078e0a3d */
[----:B------:R-:W-:Y:S04]  /*c330*/  STL [R1+0x20], R19 ;  /* 0x0000201301007387 */ /* 0x000fe80000100800 */
[----:B------:R-:W-:Y:S04]  /*c340*/  STL [R1+0x298], R17 ;  /* 0x0002981101007387 */ /* 0x000fe80000100800 */
[----:B------:R-:W-:Y:S04]  /*c350*/  STL [R1+0x2ac], R16 ;  /* 0x0002ac1001007387 */ /* 0x000fe80000100800 */
[----:B------:R-:W-:Y:S04]  /*c360*/  STL [R1+0x2b0], R15 ;  /* 0x0002b00f01007387 */ /* 0x000fe80000100800 */
[----:B------:R-:W-:Y:S04]  /*c370*/  STL [R1+0x29c], R14 ;  /* 0x00029c0e01007387 */ /* 0x000fe80000100800 */
[----:B------:R0:W-:Y:S04]  /*c380*/  STL [R1+0x2a4], R5 ;  /* 0x0002a40501007387 */ /* 0x0001e80000100800 */
[----:B0-----:R-:W4:Y:S04]  /*c390*/  LDL.LU R5, [R1+0x24c] ;  /* 0x00024c0001057983 */ /* 0x001f280000300800 */
[----:B------:R-:W4:Y:S04]  /*c3a0*/  LDL.LU R17, [R1+0x220] ;  /* 0x0002200001117983 */ /* 0x000f280000300800 */
[----:B------:R-:W4:Y:S04]  /*c3b0*/  LDL.LU R16, [R1+0x234] ;  /* 0x0002340001107983 */ /* 0x000f280000300800 */
[----:B------:R0:W-:Y:S04]  /*c3c0*/  STL [R1+0x278], R4 ;  /* 0x0002780401007387 */ /* 0x0001e80000100800 */
[----:B------:R-:W4:Y:S04]  /*c3d0*/  LDL.LU R15, [R1+0x238] ;  /* 0x00023800010f7983 */ /* 0x000f280000300800 */
[----:B0-----:R-:W4:Y:S01]  /*c3e0*/  LDL.LU R4, [R1+0x224] ;  /* 0x0002240001047983 */ /* 0x001f220000300800 */
[----:B--2---:R-:W-:-:S02]  /*c3f0*/  ISETP.GT.U32.AND P4, PT, R61, R0, PT ;  /* 0x000000003d00720c */ /* 0x004fc40003f84070 */
[C---:B---3--:R-:W-:Y:S02]  /*c400*/  ISETP.GT.U32.AND P6, PT, R61.reuse, R20, PT ;  /* 0x000000143d00720c */ /* 0x048fe40003fc4070 */
[C---:B------:R-:W-:Y:S02]  /*c410*/  ISETP.GT.U32.AND P2, PT, R61.reuse, R18, PT ;  /* 0x000000123d00720c */ /* 0x040fe40003f44070 */
[C---:B------:R-:W-:Y:S02]  /*c420*/  ISETP.GT.U32.AND P1, PT, R61.reuse, R12, PT ;  /* 0x0000000c3d00720c */ /* 0x040fe40003f24070 */
[----:B------:R-:W-:-:S07]  /*c430*/  ISETP.GT.U32.AND P0, PT, R61, R11, PT ;  /* 0x0000000b3d00720c */ /* 0x000fce0003f04070 */
[--C-:B------:R-:W-:Y:S01]  /*c440*/  @!P6 IMAD.IADD R20, R20, 0x1, -R61.reuse ;  /* 0x000000011414e824 */ /* 0x100fe200078e0a3d */
[C---:B------:R-:W-:Y:S02]  /*c450*/  ISETP.GT.U32.AND P3, PT, R61.reuse, R7, PT ;  /* 0x000000073d00720c */ /* 0x040fe40003f64070 */
[C---:B------:R-:W-:Y:S01]  /*c460*/  ISETP.GT.U32.AND P5, PT, R61.reuse, R10, PT ;  /* 0x0000000a3d00720c */ /* 0x040fe20003fa4070 */
[--C-:B------:R-:W-:Y:S01]  /*c470*/  @!P4 IMAD.IADD R0, R0, 0x1, -R61.reuse ;  /* 0x000000010000c824 */ /* 0x100fe200078e0a3d */
[C---:B------:R-:W-:Y:S01]  /*c480*/  ISETP.GT.U32.AND P6, PT, R61.reuse, R2, PT ;  /* 0x000000023d00720c */ /* 0x040fe20003fc4070 */
[--C-:B------:R-:W-:Y:S01]  /*c490*/  @!P2 IMAD.IADD R18, R18, 0x1, -R61.reuse ;  /* 0x000000011212a824 */ /* 0x100fe200078e0a3d */
[C---:B------:R-:W-:Y:S01]  /*c4a0*/  ISETP.GT.U32.AND P2, PT, R61.reuse, R13, PT ;  /* 0x0000000d3d00720c */ /* 0x040fe20003f44070 */
[--C-:B------:R-:W-:Y:S01]  /*c4b0*/  @!P1 IMAD.IADD R12, R12, 0x1, -R61.reuse ;  /* 0x000000010c0c9824 */ /* 0x100fe200078e0a3d */
[----:B------:R-:W-:Y:S01]  /*c4c0*/  ISETP.GT.U32.AND P1, PT, R61, R9, PT ;  /* 0x000000093d00720c */ /* 0x000fe20003f24070 */
[----:B------:R-:W-:Y:S01]  /*c4d0*/  @!P0 IMAD.IADD R11, R11, 0x1, -R61 ;  /* 0x000000010b0b8824 */ /* 0x000fe200078e0a3d */
[----:B------:R-:W-:-:S02]  /*c4e0*/  ISETP.GT.U32.AND P0, PT, R61, R8, PT ;  /* 0x000000083d00720c */ /* 0x000fc40003f04070 */
[----:B------:R-:W-:-:S03]  /*c4f0*/  ISETP.GT.U32.AND P4, PT, R61, R59, PT ;  /* 0x0000003b3d00720c */ /* 0x000fc60003f84070 */
[--C-:B------:R-:W-:Y:S01]  /*c500*/  @!P5 IMAD.IADD R10, R10, 0x1, -R61.reuse ;  /* 0x000000010a0ad824 */ /* 0x100fe200078e0a3d */
[----:B------:R-:W-:Y:S01]  /*c510*/  ISETP.GT.U32.AND P5, PT, R61, R0, PT ;  /* 0x000000003d00720c */ /* 0x000fe20003fa4070 */
[--C-:B------:R-:W-:Y:S01]  /*c520*/  @!P3 IMAD.IADD R7, R7, 0x1, -R61.reuse ;  /* 0x000000010707b824 */ /* 0x100fe200078e0a3d */
[----:B------:R-:W-:Y:S01]  /*c530*/  ISETP.GT.U32.AND P3, PT, R61, R6, PT ;  /* 0x000000063d00720c */ /* 0x000fe20003f64070 */
[--C-:B------:R-:W-:Y:S02]  /*c540*/  @!P6 IMAD.IADD R2, R2, 0x1, -R61.reuse ;  /* 0x000000010202e824 */ /* 0x100fe400078e0a3d */
[--C-:B------:R-:W-:Y:S02]  /*c550*/  @!P2 IMAD.IADD R13, R13, 0x1, -R61.reuse ;  /* 0x000000010d0da824 */ /* 0x100fe400078e0a3d */
[--C-:B------:R-:W-:Y:S01]  /*c560*/  @!P1 IMAD.IADD R9, R9, 0x1, -R61.reuse ;  /* 0x0000000109099824 */ /* 0x100fe200078e0a3d */
[----:B------:R0:W-:Y:S01]  /*c570*/  STL [R1+0x28c], R2 ;  /* 0x00028c0201007387 */ /* 0x0001e20000100800 */
[--C-:B------:R-:W-:Y:S01]  /*c580*/  @!P4 IMAD.IADD R59, R59, 0x1, -R61.reuse ;  /* 0x000000013b3bc824 */ /* 0x100fe200078e0a3d */
[----:B------:R-:W-:Y:S01]  /*c590*/  ISETP.GT.U32.AND P4, PT, R61, R7, PT ;  /* 0x000000073d00720c */ /* 0x000fe20003f84070 */
[----:B------:R-:W-:-:S02]  /*c5a0*/  @!P0 IMAD.IADD R8, R8, 0x1, -R61 ;  /* 0x0000000108088824 */ /* 0x000fc400078e0a3d */
[--C-:B------:R-:W-:Y:S01]  /*c5b0*/  @!P5 IMAD.IADD R0, R0, 0x1, -R61.reuse ;  /* 0x000000010000d824 */ /* 0x100fe200078e0a3d */
[----:B0-----:R-:W2:Y:S04]  /*c5c0*/  LDL.LU R2, [R1+0x22c] ;  /* 0x00022c0001027983 */ /* 0x001ea80000300800 */
[----:B------:R-:W3:Y:S04]  /*c5d0*/  LDL.LU R19, [R1+0x200] ;  /* 0x0002000001137983 */ /* 0x000ee80000300800 */
[----:B------:R0:W-:Y:S01]  /*c5e0*/  STL [R1+0x294], R13 ;  /* 0x0002940d01007387 */ /* 0x0001e20000100800 */
[----:B------:R-:W-:-:S03]  /*c5f0*/  @!P3 IMAD.IADD R6, R6, 0x1, -R61 ;  /* 0x000000010606b824 */ /* 0x000fc600078e0a3d */
[----:B------:R-:W-:Y:S01]  /*c600*/  STL [R1+0x27c], R9 ;  /* 0x00027c0901007387 */ /* 0x000fe20000100800 */
[----:B------:R-:W-:-:S03]  /*c610*/  ISETP.GT.U32.AND P3, PT, R61, R20, PT ;  /* 0x000000143d00720c */ /* 0x000fc60003f64070 */
[----:B------:R-:W2:Y:S01]  /*c620*/  LDL.LU R14, [R1+0x214] ;  /* 0x00021400010e7983 */ /* 0x000ea20000300800 */
[----:B------:R-:W-:-:S03]  /*c630*/  ISETP.GT.U32.AND P2, PT, R61, R18, PT ;  /* 0x000000123d00720c */ /* 0x000fc60003f44070 */
[----:B0-----:R-:W2:Y:S01]  /*c640*/  LDL.LU R13, [R1+0x21c] ;  /* 0x00021c00010d7983 */ /* 0x001ea20000300800 */
[----:B------:R-:W-:-:S03]  /*c650*/  ISETP.GT.U32.AND P1, PT, R61, R12, PT ;  /* 0x0000000c3d00720c */ /* 0x000fc60003f24070 */
[----:B------:R-:W-:Y:S01]  /*c660*/  STL [R1+0x284], R8 ;  /* 0x0002840801007387 */ /* 0x000fe20000100800 */
[----:B------:R-:W-:-:S03]  /*c670*/  ISETP.GT.U32.AND P0, PT, R61, R11, PT ;  /* 0x0000000b3d00720c */ /* 0x000fc60003f04070 */
[----:B------:R0:W-:Y:S01]  /*c680*/  STL [R1+0x25c], R0 ;  /* 0x00025c0001007387 */ /* 0x0001e20000100800 */
[--C-:B------:R-:W-:Y:S01]  /*c690*/  @!P4 IMAD.IADD R7, R7, 0x1, -R61.reuse ;  /* 0x000000010707c824 */ /* 0x100fe200078e0a3d */
[C---:B------:R-:W-:Y:S02]  /*c6a0*/  ISETP.GT.U32.AND P4, PT, R61.reuse, R59, PT ;  /* 0x0000003b3d00720c */ /* 0x040fe40003f84070 */
[----:B------:R-:W-:Y:S01]  /*c6b0*/  ISETP.GT.U32.AND P5, PT, R61, R10, PT ;  /* 0x0000000a3d00720c */ /* 0x000fe20003fa4070 */
[----:B0-----:R-:W2:Y:S01]  /*c6c0*/  LDL.LU R0, [R1+0x204] ;  /* 0x0002040001007983 */ /* 0x001ea20000300800 */
[--C-:B------:R-:W-:Y:S02]  /*c6d0*/  @!P3 IMAD.IADD R20, R20, 0x1, -R61.reuse ;  /* 0x000000011414b824 */ /* 0x100fe400078e0a3d */
[--C-:B------:R-:W-:Y:S01]  /*c6e0*/  @!P2 IMAD.IADD R18, R18, 0x1, -R61.reuse ;  /* 0x000000011212a824 */ /* 0x100fe200078e0a3d */
[----:B------:R-:W2:Y:S01]  /*c6f0*/  LDL.LU R9, [R1+0x20c] ;  /* 0x00020c0001097983 */ /* 0x000ea20000300800 */
[----:B------:R-:W-:-:S02]  /*c700*/  @!P1 IMAD.IADD R12, R12, 0x1, -R61 ;  /* 0x000000010c0c9824 */ /* 0x000fc400078e0a3d */
[--C-:B------:R-:W-:Y:S01]  /*c710*/  @!P0 IMAD.IADD R11, R11, 0x1, -R61.reuse ;  /* 0x000000010b0b8824 */ /* 0x100fe200078e0a3d */
[----:B------:R-:W2:Y:S02]  /*c720*/  LDL.LU R8, [R1+0x1e4] ;  /* 0x0001e40001087983 */ /* 0x000ea40000300800 */
[--C-:B------:R-:W-:Y:S02]  /*c730*/  @!P4 IMAD.IADD R59, R59, 0x1, -R61.reuse ;  /* 0x000000013b3bc824 */ /* 0x100fe400078e0a3d */
[----:B------:R0:W-:Y:S01]  /*c740*/  STL [R1+0x270], R7 ;  /* 0x0002700701007387 */ /* 0x0001e20000100800 */
[----:B------:R-:W-:-:S03]  /*c750*/  @!P5 IMAD.IADD R10, R10, 0x1, -R61 ;  /* 0x000000010a0ad824 */ /* 0x000fc600078e0a3d */
[----:B0-----:R-:W2:Y:S04]  /*c760*/  LDL.LU R7, [R1+0x1f8] ;  /* 0x0001f80001077983 */ /* 0x001ea80000300800 */
[----:B------:R-:W-:Y:S04]  /*c770*/  STL [R1+0x274], R20 ;  /* 0x0002741401007387 */ /* 0x000fe80000100800 */
[----:B------:R-:W-:Y:S04]  /*c780*/  STL [R1+0x260], R18 ;  /* 0x0002601201007387 */ /* 0x000fe80000100800 */
[----:B------:R-:W-:Y:S04]  /*c790*/  STL [R1+0x26c], R12 ;  /* 0x00026c0c01007387 */ /* 0x000fe80000100800 */
[----:B------:R-:W-:Y:S04]  /*c7a0*/  STL [R1+0x23c], R11 ;  /* 0x00023c0b01007387 */ /* 0x000fe80000100800 */
[----:B------:R0:W-:Y:S04]  /*c7b0*/  STL [R1+0x254], R59 ;  /* 0x0002543b01007387 */ /* 0x0001e80000100800 */
[----:B------:R-:W-:Y:S04]  /*c7c0*/  STL [R1+0x250], R10 ;  /* 0x0002500a01007387 */ /* 0x000fe80000100800 */
[----:B0-----:R-:W2:Y:S01]  /*c7d0*/  LDL R59, [R1+0x1150] ;  /* 0x00115000013b7983 */ /* 0x001ea20000100800 */
[----:B------:R-:W-:-:S02]  /*c7e0*/  ISETP.GT.U32.AND P6, PT, R61, R6, PT ;  /* 0x000000063d00720c */ /* 0x000fc40003fc4070 */
[C---:B----4-:R-:W-:Y:S02]  /*c7f0*/  ISETP.GT.U32.AND P3, PT, R61.reuse, R5, PT ;  /* 0x000000053d00720c */ /* 0x050fe40003f64070 */
[C---:B------:R-:W-:Y:S02]  /*c800*/  ISETP.GT.U32.AND P2, PT, R61.reuse, R17, PT ;  /* 0x000000113d00720c */ /* 0x040fe40003f44070 */
[C---:B------:R-:W-:Y:S02]  /*c810*/  ISETP.GT.U32.AND P1, PT, R61.reuse, R16, PT ;  /* 0x000000103d00720c */ /* 0x040fe40003f24070 */
[----:B------:R-:W-:-:S05]  /*c820*/  ISETP.GT.U32.AND P0, PT, R61, R15, PT ;  /* 0x0000000f3d00720c */ /* 0x000fca0003f04070 */
[--C-:B------:R-:W-:Y:S02]  /*c830*/  @!P6 IMAD.IADD R6, R6, 0x1, -R61.reuse ;  /* 0x000000010606e824 */ /* 0x100fe400078e0a3d */
[--C-:B------:R-:W-:Y:S02]  /*c840*/  @!P3 IMAD.IADD R5, R5, 0x1, -R61.reuse ;  /* 0x000000010505b824 */ /* 0x100fe400078e0a3d */
[--C-:B------:R-:W-:Y:S02]  /*c850*/  @!P2 IMAD.IADD R17, R17, 0x1, -R61.reuse ;  /* 0x000000011111a824 */ /* 0x100fe400078e0a3d */
[--C-:B------:R-:W-:Y:S01]  /*c860*/  @!P1 IMAD.IADD R16, R16, 0x1, -R61.reuse ;  /* 0x0000000110109824 */ /* 0x100fe200078e0a3d */
[----:B------:R-:W-:Y:S01]  /*c870*/  ISETP.GT.U32.AND P5, PT, R61, R4, PT ;  /* 0x000000043d00720c */ /* 0x000fe20003fa4070 */
[----:B------:R-:W-:Y:S02]  /*c880*/  @!P0 IMAD.IADD R15, R15, 0x1, -R61 ;  /* 0x000000010f0f8824 */ /* 0x000fe400078e0a3d */
[----:B------:R-:W-:Y:S01]  /*c890*/  IMAD.HI.U32 R57, R3, R52, RZ ;  /* 0x0000003403397227 */ /* 0x000fe200078e00ff */
[----:B------:R0:W-:Y:S03]  /*c8a0*/  STL [R1+0x240], R6 ;  /* 0x0002400601007387 */ /* 0x0001e60000100800 */
[----:B------:R-:W-:Y:S01]  /*c8b0*/  IMAD.MOV R57, RZ, RZ, -R57 ;  /* 0x000000ffff397224 */ /* 0x000fe200078e0a39 */
[----:B0-----:R-:W4:Y:S05]  /*c8c0*/  LDL.LU R6, [R1+0x1fc] ;  /* 0x0001fc0001067983 */ /* 0x001f2a0000300800 */
[----:B------:R-:W-:Y:S01]  /*c8d0*/  @!P5 IMAD.IADD R4, R4, 0x1, -R61 ;  /* 0x000000010404d824 */ /* 0x000fe200078e0a3d */
[----:B------:R-:W4:Y:S01]  /*c8e0*/  LDL.LU R12, [R1+0x1e8] ;  /* 0x0001e800010c7983 */ /* 0x000f220000300800 */
[----:B------:R-:W-:-:S03]  /*c8f0*/  IMAD R52, R61, R57, R52 ;  /* 0x000000393d347224 */ /* 0x000fc600078e0234 */
[----:B------:R-:W4:Y:S01]  /*c900*/  LDL.LU R11, [R1+0x1f4] ;  /* 0x0001f400010b7983 */ /* 0x000f220000300800 */
[C---:B---3--:R-:W-:Y:S02]  /*c910*/  ISETP.GT.U32.AND P6, PT, R61.reuse, R19, PT ;  /* 0x000000133d00720c */ /* 0x048fe40003fc4070 */
[C---:B--2---:R-:W-:Y:S02]  /*c920*/  ISETP.GT.U32.AND P3, PT, R61.reuse, R14, PT ;  /* 0x0000000e3d00720c */ /* 0x044fe40003f64070 */
[----:B------:R-:W-:-:S09]  /*c930*/  ISETP.GT.U32.AND P2, PT, R61, R13, PT ;  /* 0x0000000d3d00720c */ /* 0x000fd20003f44070 */
[--C-:B------:R-:W-:Y:S01]  /*c940*/  @!P6 IMAD.IADD R19, R19, 0x1, -R61.reuse ;  /* 0x000000011313e824 */ /* 0x100fe200078e0a3d */
[C---:B------:R-:W-:Y:S01]  /*c950*/  ISETP.GT.U32.AND P6, PT, R61.reuse, R5, PT ;  /* 0x000000053d00720c */ /* 0x040fe20003fc4070 */
[--C-:B------:R-:W-:Y:S01]  /*c960*/  @!P3 IMAD.IADD R14, R14, 0x1, -R61.reuse ;  /* 0x000000010e0eb824 */ /* 0x100fe200078e0a3d */
[----:B------:R-:W-:Y:S01]  /*c970*/  ISETP.GT.U32.AND P1, PT, R61, R0, PT ;  /* 0x000000003d00720c */ /* 0x000fe20003f24070 */
[----:B------:R-:W-:Y:S01]  /*c980*/  @!P2 IMAD.IADD R13, R13, 0x1, -R61 ;  /* 0x000000010d0da824 */ /* 0x000fe200078e0a3d */
[C---:B------:R-:W-:Y:S02]  /*c990*/  ISETP.GT.U32.AND P3, PT, R61.reuse, R17, PT ;  /* 0x000000113d00720c */ /* 0x040fe40003f64070 */
[C---:B------:R-:W-:Y:S02]  /*c9a0*/  ISETP.GT.U32.AND P0, PT, R61.reuse, R9, PT ;  /* 0x000000093d00720c */ /* 0x040fe40003f04070 */
[----:B------:R-:W-:-:S07]  /*c9b0*/  ISETP.GT.U32.AND P2, PT, R61, R16, PT ;  /* 0x000000103d00720c */ /* 0x000fce0003f44070 */
[--C-:B------:R-:W-:Y:S01]  /*c9c0*/  @!P1 IMAD.IADD R0, R0, 0x1, -R61.reuse ;  /* 0x0000000100009824 */ /* 0x100fe200078e0a3d */
[----:B------:R-:W-:Y:S01]  /*c9d0*/  ISETP.GT.U32.AND P1, PT, R61, R15, PT ;  /* 0x0000000f3d00720c */ /* 0x000fe20003f24070 */
[--C-:B------:R-:W-:Y:S02]  /*c9e0*/  @!P6 IMAD.IADD R5, R5, 0x1, -R61.reuse ;  /* 0x000000010505e824 */ /* 0x100fe400078e0a3d */
[--C-:B------:R-:W-:Y:S02]  /*c9f0*/  @!P3 IMAD.IADD R17, R17, 0x1, -R61.reuse ;  /* 0x000000011111b824 */ /* 0x100fe400078e0a3d */
[--C-:B------:R-:W-:Y:S01]  /*ca00*/  @!P0 IMAD.IADD R9, R9, 0x1, -R61.reuse ;  /* 0x0000000109098824 */ /* 0x100fe200078e0a3d */
[----:B------:R-:W-:Y:S01]  /*ca10*/  ISETP.GT.U32.AND P0, PT, R61, R4, PT ;  /* 0x000000043d00720c */ /* 0x000fe20003f04070 */
[----:B------:R-:W-:-:S06]  /*ca20*/  @!P2 IMAD.IADD R16, R16, 0x1, -R61 ;  /* 0x000000011010a824 */ /* 0x000fcc00078e0a3d */
[----:B------:R-:W-:-:S06]  /*ca30*/  @!P1 IMAD.IADD R15, R15, 0x1, -R61 ;  /* 0x000000010f0f9824 */ /* 0x000fcc00078e0a3d */
[----:B------:R-:W-:Y:S01]  /*ca40*/  @!P0 IMAD.IADD R4, R4, 0x1, -R61 ;  /* 0x0000000104048824 */ /* 0x000fe200078e0a3d */
[----:B------:R-:W-:Y:S02]  /*ca50*/  IABS R57, R59 ;  /* 0x0000003b00397213 */ /* 0x000fe40000000000 */
[----:B------:R-:W2:Y:S04]  /*ca60*/  LDL.LU R59, [R1+0x1c4] ;  /* 0x0001c400013b7983 */ /* 0x000ea80000300800 */
[----:B------:R-:W3:Y:S04]  /*ca70*/  LDL.LU R10, [R1+0x1d8] ;  /* 0x0001d800010a7983 */ /* 0x000ee80000300800 */
[----:B------:R0:W-:Y:S04]  /*ca80*/  STL [R1+0x24c], R5 ;  /* 0x00024c0501007387 */ /* 0x0001e80000100800 */
[----:B0-----:R-:W3:Y:S04]  /*ca90*/  LDL.LU R5, [R1+0x1dc] ;  /* 0x0001dc0001057983 */ /* 0x001ee80000300800 */
[----:B------:R0:W-:Y:S04]  /*caa0*/  STL [R1+0x220], R17 ;  /* 0x0002201101007387 */ /* 0x0001e80000100800 */
[----:B------:R-:W3:Y:S04]  /*cab0*/  LDL.LU R18, [R1+0x1cc] ;  /* 0x0001cc0001127983 */ /* 0x000ee80000300800 */
[----:B------:R1:W-:Y:S04]  /*cac0*/  STL [R1+0x234], R16 ;  /* 0x0002341001007387 */ /* 0x0003e80000100800 */
[----:B0-----:R-:W3:Y:S04]  /*cad0*/  LDL.LU R17, [R1+0x1d4] ;  /* 0x0001d40001117983 */ /* 0x001ee80000300800 */
[----:B------:R0:W-:Y:S04]  /*cae0*/  STL [R1+0x238], R15 ;  /* 0x0002380f01007387 */ /* 0x0001e80000100800 */
[----:B-1----:R-:W3:Y:S04]  /*caf0*/  LDL.LU R16, [R1+0x1b0] ;  /* 0x0001b00001107983 */ /* 0x002ee80000300800 */
[----:B0-----:R-:W3:Y:S04]  /*cb00*/  LDL.LU R15, [R1+0x1bc] ;  /* 0x0001bc00010f7983 */ /* 0x001ee80000300800 */
[----:B------:R0:W-:Y:S04]  /*cb10*/  STL [R1+0x224], R4 ;  /* 0x0002240401007387 */ /* 0x0001e80000100800 */
[----:B0-----:R-:W3:Y:S01]  /*cb20*/  LDL.LU R4, [R1+0x1c0] ;  /* 0x0001c00001047983 */ /* 0x001ee20000300800 */
[----:B------:R-:W-:-:S02]  /*cb30*/  ISETP.GT.U32.AND P4, PT, R61, R2, PT ;  /* 0x000000023d00720c */ /* 0x000fc40003f84070 */
[----:B------:R-:W-:-:S11]  /*cb40*/  ISETP.GT.U32.AND P5, PT, R61, R8, PT ;  /* 0x000000083d00720c */ /* 0x000fd60003fa4070 */
[--C-:B------:R-:W-:Y:S01]  /*cb50*/  @!P4 IMAD.IADD R2, R2, 0x1, -R61.reuse ;  /* 0x000000010202c824 */ /* 0x100fe200078e0a3d */
[C---:B------:R-:W-:Y:S02]  /*cb60*/  ISETP.GT.U32.AND P4, PT, R61.reuse, R7, PT ;  /* 0x000000073d00720c */ /* 0x040fe40003f84070 */
[C---:B------:R-:W-:Y:S02]  /*cb70*/  ISETP.GT.U32.AND P2, PT, R61.reuse, R13, PT ;  /* 0x0000000d3d00720c */ /* 0x040fe40003f44070 */
[----:B------:R-:W-:Y:S01]  /*cb80*/  ISETP.GT.U32.AND P3, PT, R61, R14, PT ;  /* 0x0000000e3d00720c */ /* 0x000fe20003f64070 */
[----:B------:R-:W-:-:S08]  /*cb90*/  @!P5 IMAD.IADD R8, R8, 0x1, -R61 ;  /* 0x000000010808d824 */ /* 0x000fd000078e0a3d */
[--C-:B------:R-:W-:Y:S01]  /*cba0*/  @!P4 IMAD.IADD R7, R7, 0x1, -R61.reuse ;  /* 0x000000010707c824 */ /* 0x100fe200078e0a3d */
[C---:B------:R-:W-:Y:S02]  /*cbb0*/  ISETP.GT.U32.AND P4, PT, R61.reuse, R19, PT ;  /* 0x000000133d00720c */ /* 0x040fe40003f84070 */
[C---:B------:R-:W-:Y:S02]  /*cbc0*/  ISETP.GT.U32.AND P5, PT, R61.reuse, R2, PT ;  /* 0x000000023d00720c */ /* 0x040fe40003fa4070 */
[C---:B------:R-:W-:Y:S02]  /*cbd0*/  ISETP.GT.U32.AND P1, PT, R61.reuse, R0, PT ;  /* 0x000000003d00720c */ /* 0x040fe40003f24070 */
[----:B------:R-:W-:Y:S01]  /*cbe0*/  ISETP.GT.U32.AND P6, PT, R61, R7, PT ;  /* 0x000000073d00720c */ /* 0x000fe20003fc4070 */
[--C-:B------:R-:W-:Y:S01]  /*cbf0*/  @!P2 IMAD.IADD R13, R13, 0x1, -R61.reuse ;  /* 0x000000010d0da824 */ /* 0x100fe200078e0a3d */
[C---:B----4-:R-:W-:Y:S01]  /*cc00*/  ISETP.GT.U32.AND P2, PT, R61.reuse, R11, PT ;  /* 0x0000000b3d00720c */ /* 0x050fe20003f44070 */
[----:B------:R-:W-:Y:S01]  /*cc10*/  @!P3 IMAD.IADD R14, R14, 0x1, -R61 ;  /* 0x000000010e0eb824 */ /* 0x000fe200078e0a3d */
[----:B------:R-:W-:-:S03]  /*cc20*/  ISETP.GT.U32.AND P3, PT, R61, R12, PT ;  /* 0x0000000c3d00720c */ /* 0x000fc60003f64070 */
[--C-:B------:R-:W-:Y:S01]  /*cc30*/  @!P4 IMAD.IADD R19, R19, 0x1, -R61.reuse ;  /* 0x000000011313c824 */ /* 0x100fe200078e0a3d */
[C---:B------:R-:W-:Y:S01]  /*cc40*/  ISETP.GT.U32.AND P4, PT, R61.reuse, R6, PT ;  /* 0x000000063d00720c */ /* 0x040fe20003f84070 */
[--C-:B------:R-:W-:Y:S01]  /*cc50*/  @!P5 IMAD.IADD R2, R2, 0x1, -R61.reuse ;  /* 0x000000010202d824 */ /* 0x100fe200078e0a3d */
[----:B------:R-:W-:Y:S01]  /*cc60*/  ISETP.GT.U32.AND P0, PT, R61, R9, PT ;  /* 0x000000093d00720c */ /* 0x000fe20003f04070 */
[--C-:B------:R-:W-:Y:S02]  /*cc70*/  @!P1 IMAD.IADD R0, R0, 0x1, -R61.reuse ;  /* 0x0000000100009824 */ /* 0x100fe400078e0a3d */
[--C-:B------:R-:W-:Y:S01]  /*cc80*/  @!P6 IMAD.IADD R7, R7, 0x1, -R61.reuse ;  /* 0x000000010707e824 */ /* 0x100fe200078e0a3d */
[----:B------:R0:W-:Y:S01]  /*cc90*/  STL [R1+0x22c], R2 ;  /* 0x00022c0201007387 */ /* 0x0001e20000100800 */
[--C-:B------:R-:W-:Y:S02]  /*cca0*/  @!P2 IMAD.IADD R11, R11, 0x1, -R61.reuse ;  /* 0x000000010b0ba824 */ /* 0x100fe400078e0a3d */
[----:B------:R-:W-:-:S04]  /*ccb0*/  @!P3 IMAD.IADD R12, R12, 0x1, -R61 ;  /* 0x000000010c0cb824 */ /* 0x000fc800078e0a3d */
[--C-:B------:R-:W-:Y:S01]  /*ccc0*/  @!P4 IMAD.IADD R6, R6, 0x1, -R61.reuse ;  /* 0x000000010606c824 */ /* 0x100fe200078e0a3d */
[----:B0-----:R-:W4:Y:S01]  /*ccd0*/  LDL.LU R2, [R1+0x1b4] ;  /* 0x0001b40001027983 */ /* 0x001f220000300800 */
[----:B------:R-:W-:Y:S01]  /*cce0*/  ISETP.GT.U32.AND P5, PT, R61, R8, PT ;  /* 0x000000083d00720c */ /* 0x000fe20003fa4070 */
[--C-:B------:R-:W-:Y:S02]  /*ccf0*/  @!P0 IMAD.IADD R9, R9, 0x1, -R61.reuse ;  /* 0x0000000109098824 */ /* 0x100fe400078e0a3d */
[----:B------:R-:W-:Y:S04]  /*cd00*/  STL [R1+0x200], R19 ;  /* 0x0002001301007387 */ /* 0x000fe80000100800 */
[----:B------:R-:W-:Y:S04]  /*cd10*/  STL [R1+0x214], R14 ;  /* 0x0002140e01007387 */ /* 0x000fe80000100800 */
[----:B------:R0:W-:Y:S02]  /*cd20*/  STL [R1+0x204], R0 ;  /* 0x0002040001007387 */ /* 0x0001e40000100800 */
[----:B------:R-:W-:-:S02]  /*cd30*/  @!P5 IMAD.IADD R8, R8, 0x1, -R61 ;  /* 0x000000010808d824 */ /* 0x000fc400078e0a3d */
[----:B------:R-:W-:Y:S04]  /*cd40*/  STL [R1+0x21c], R13 ;  /* 0x00021c0d01007387 */ /* 0x000fe80000100800 */
[----:B0-----:R-:W4:Y:S04]  /*cd50*/  LDL.LU R0, [R1+0xd8] ;  /* 0x0000d80001007983 */ /* 0x001f280000300800 */
[----:B------:R0:W-:Y:S04]  /*cd60*/  STL [R1+0x20c], R9 ;  /* 0x00020c0901007387 */ /* 0x0001e80000100800 */
[----:B0-----:R-:W4:Y:S04]  /*cd70*/  LDL.LU R9, [R1+0x19c] ;  /* 0x00019c0001097983 */ /* 0x001f280000300800 */
[----:B------:R0:W-:Y:S04]  /*cd80*/  STL [R1+0x1e4], R8 ;  /* 0x0001e40801007387 */ /* 0x0001e80000100800 */
[----:B------:R-:W4:Y:S04]  /*cd90*/  LDL.LU R14, [R1+0x1a8] ;  /* 0x0001a800010e7983 */ /* 0x000f280000300800 */
[----:B------:R-:W4:Y:S04]  /*cda0*/  LDL.LU R13, [R1+0x1ac] ;  /* 0x0001ac00010d7983 */ /* 0x000f280000300800 */
[----:B------:R1:W-:Y:S04]  /*cdb0*/  STL [R1+0x1f8], R7 ;  /* 0x0001f80701007387 */ /* 0x0003e80000100800 */
[----:B0-----:R-:W4:Y:S04]  /*cdc0*/  LDL.LU R8, [R1+0x1a0] ;  /* 0x0001a00001087983 */ /* 0x001f280000300800 */
[----:B-1----:R-:W4:Y:S01]  /*cdd0*/  LDL.LU R7, [R1+0x1a4] ;  /* 0x0001a40001077983 */ /* 0x002f220000300800 */
[----:B--2---:R-:W-:-:S02]  /*cde0*/  ISETP.GT.U32.AND P1, PT, R61, R59, PT ;  /* 0x0000003b3d00720c */ /* 0x004fc40003f24070 */
[----:B---3--:R-:W-:-:S11]  /*cdf0*/  ISETP.GT.U32.AND P0, PT, R61, R10, PT ;  /* 0x0000000a3d00720c */ /* 0x008fd60003f04070 */
[----:B------:R-:W-:Y:S01]  /*ce00*/  @!P1 IMAD.IADD R59, R59, 0x1, -R61 ;  /* 0x000000013b3b9824 */ /* 0x000fe200078e0a3d */
[C---:B------:R-:W-:Y:S02]  /*ce10*/  ISETP.GT.U32.AND P6, PT, R61.reuse, R18, PT ;  /* 0x000000123d00720c */ /* 0x040fe40003fc4070 */
[C---:B------:R-:W-:Y:S02]  /*ce20*/  ISETP.GT.U32.AND P4, PT, R61.reuse, R17, PT ;  /* 0x000000113d00720c */ /* 0x040fe40003f84070 */
[C---:B------:R-:W-:Y:S02]  /*ce30*/  ISETP.GT.U32.AND P3, PT, R61.reuse, R16, PT ;  /* 0x000000103d00720c */ /* 0x040fe40003f64070 */
[----:B------:R-:W-:-:S07]  /*ce40*/  ISETP.GT.U32.AND P2, PT, R61, R15, PT ;  /* 0x0000000f3d00720c */ /* 0x000fce0003f44070 */
[--C-:B------:R-:W-:Y:S01]  /*ce50*/  @!P6 IMAD.IADD R18, R18, 0x1, -R61.reuse ;  /* 0x000000011212e824 */ /* 0x100fe200078e0a3d */
[----:B------:R-:W-:Y:S01]  /*ce60*/  ISETP.GT.U32.AND P6, PT, R61, R6, PT ;  /* 0x000000063d00720c */ /* 0x000fe20003fc4070 */
[--C-:B------:R-:W-:Y:S01]  /*ce70*/  @!P4 IMAD.IADD R17, R17, 0x1, -R61.reuse ;  /* 0x000000011111c824 */ /* 0x100fe200078e0a3d */
[C---:B------:R-:W-:Y:S01]  /*ce80*/  ISETP.GT.U32.AND P4, PT, R61.reuse, R12, PT ;  /* 0x0000000c3d00720c */ /* 0x040fe20003f84070 */
[--C-:B------:R-:W-:Y:S01]  /*ce90*/  @!P3 IMAD.IADD R16, R16, 0x1, -R61.reuse ;  /* 0x000000011010b824 */ /* 0x100fe200078e0a3d */
[C---:B------:R-:W-:Y:S02]  /*cea0*/  ISETP.GT.U32.AND P3, PT, R61.reuse, R11, PT ;  /* 0x0000000b3d00720c */ /* 0x040fe40003f64070 */
[----:B------:R-:W-:Y:S01]  /*ceb0*/  ISETP.GT.U32.AND P1, PT, R61, R4, PT ;  /* 0x000000043d00720c */ /* 0x000fe20003f24070 */
[--C-:B------:R-:W-:Y:S01]  /*cec0*/  @!P2 IMAD.IADD R15, R15, 0x1, -R61.reuse ;  /* 0x000000010f0fa824 */ /* 0x100fe200078e0a3d */
[----:B------:R-:W-:Y:S01]  /*ced0*/  ISETP.GT.U32.AND P2, PT, R61, R59, PT ;  /* 0x0000003b3d00720c */ /* 0x000fe20003f44070 */
[----:B------:R-:W-:-:S04]  /*cee0*/  @!P0 IMAD.IADD R10, R10, 0x1, -R61 ;  /* 0x000000010a0a8824 */ /* 0x000fc800078e0a3d */
[--C-:B------:R-:W-:Y:S02]  /*cef0*/  @!P6 IMAD.IADD R6, R6, 0x1, -R61.reuse ;  /* 0x000000010606e824 */ /* 0x100fe400078e0a3d */
[--C-:B------:R-:W-:Y:S02]  /*cf00*/  @!P4 IMAD.IADD R12, R12, 0x1, -R61.reuse ;  /* 0x000000010c0cc824 */ /* 0x100fe400078e0a3d */
[--C-:B------:R-:W-:Y:S02]  /*cf10*/  @!P3 IMAD.IADD R11, R11, 0x1, -R61.reuse ;  /* 0x000000010b0bb824 */ /* 0x100fe400078e0a3d */
[--C-:B------:R-:W-:Y:S01]  /*cf20*/  @!P1 IMAD.IADD R4, R4, 0x1, -R61.reuse ;  /* 0x0000000104049824 */ /* 0x100fe200078e0a3d */
[----:B------:R-:W-:Y:S01]  /*cf30*/  ISETP.GT.U32.AND P1, PT, R61, R10, PT ;  /* 0x0000000a3d00720c */ /* 0x000fe20003f24070 */
[--C-:B------:R-:W-:Y:S01]  /*cf40*/  @!P2 IMAD.IADD R59, R59, 0x1, -R61.reuse ;  /* 0x000000013b3ba824 */ /* 0x100fe200078e0a3d */
[----:B------:R0:W-:Y:S04]  /*cf50*/  STL [R1+0x1fc], R6 ;  /* 0x0001fc0601007387 */ /* 0x0001e80000100800 */
[----:B0-----:R-:W2:Y:S04]  /*cf60*/  LDL.LU R6, [R1+0x188] ;  /* 0x0001880001067983 */ /* 0x001ea80000300800 */
[----:B------:R-:W-:Y:S04]  /*cf70*/  STL [R1+0x1e8], R12 ;  /* 0x0001e80c01007387 */ /* 0x000fe80000100800 */
[----:B------:R0:W-:Y:S04]  /*cf80*/  STL [R1+0x1c4], R59 ;  /* 0x0001c43b01007387 */ /* 0x0001e80000100800 */
[----:B------:R1:W-:Y:S01]  /*cf90*/  STL [R1+0x1f4], R11 ;  /* 0x0001f40b01007387 */ /* 0x0003e20000100800 */
[----:B------:R-:W-:-:S03]  /*cfa0*/  @!P1 IMAD.IADD R10, R10, 0x1, -R61 ;  /* 0x000000010a0a9824 */ /* 0x000fc600078e0a3d */
[----:B0-----:R-:W3:Y:S04]  /*cfb0*/  LDL.LU R59, [R1+0x194] ;  /* 0x00019400013b7983 */ /* 0x001ee80000300800 */
[----:B------:R-:W2:Y:S04]  /*cfc0*/  LDL.LU R20, [R1+0x198] ;  /* 0x0001980001147983 */ /* 0x000ea80000300800 */
[----:B------:R-:W2:Y:S04]  /*cfd0*/  LDL.LU R19, [R1+0x18c] ;  /* 0x00018c0001137983 */ /* 0x000ea80000300800 */
[----:B------:R-:W2:Y:S04]  /*cfe0*/  LDL.LU R12, [R1+0x190] ;  /* 0x00019000010c7983 */ /* 0x000ea80000300800 */
[----:B------:R0:W-:Y:S04]  /*cff0*/  STL [R1+0x1d8], R10 ;  /* 0x0001d80a01007387 */ /* 0x0001e80000100800 */
[----:B-1----:R-:W2:Y:S01]  /*d000*/  LDL.LU R11, [R1+0x174] ;  /* 0x00017400010b7983 */ /* 0x002ea20000300800 */
[----:B------:R-:W-:-:S02]  /*d010*/  ISETP.GT.U32.AND P5, PT, R61, R5, PT ;  /* 0x000000053d00720c */ /* 0x000fc40003fa4070 */
[C---:B----4-:R-:W-:Y:S02]  /*d020*/  ISETP.GT.U32.AND P0, PT, R61.reuse, R2, PT ;  /* 0x000000023d00720c */ /* 0x050fe40003f04070 */
[----:B------:R-:W-:Y:S01]  /*d030*/  ISETP.GT.U32.AND P4, PT, R61, R17, PT ;  /* 0x000000113d00720c */ /* 0x000fe20003f84070 */
[----:B0-----:R-:W4:Y:S08]  /*d040*/  LDL.LU R10, [R1+0x180] ;  /* 0x00018000010a7983 */ /* 0x001f300000300800 */
[--C-:B------:R-:W-:Y:S01]  /*d050*/  @!P5 IMAD.IADD R5, R5, 0x1, -R61.reuse ;  /* 0x000000010505d824 */ /* 0x100fe200078e0a3d */
[C---:B------:R-:W-:Y:S01]  /*d060*/  ISETP.GT.U32.AND P5, PT, R61.reuse, R58, PT ;  /* 0x0000003a3d00720c */ /* 0x040fe20003fa4070 */
[----:B------:R-:W-:Y:S01]  /*d070*/  @!P0 IMAD.IADD R2, R2, 0x1, -R61 ;  /* 0x0000000102028824 */ /* 0x000fe200078e0a3d */
[----:B------:R-:W-:-:S02]  /*d080*/  ISETP.GT.U32.AND P3, PT, R61, R16, PT ;  /* 0x000000103d00720c */ /* 0x000fc40003f64070 */
[----:B------:R-:W-:-:S09]  /*d090*/  ISETP.GT.U32.AND P0, PT, R61, R5, PT ;  /* 0x000000053d00720c */ /* 0x000fd20003f04070 */
[--C-:B------:R-:W-:Y:S01]  /*d0a0*/  @!P5 IMAD.IADD R58, R58, 0x1, -R61.reuse ;  /* 0x000000013a3ad824 */ /* 0x100fe200078e0a3d */
[C---:B------:R-:W-:Y:S02]  /*d0b0*/  ISETP.GT.U32.AND P5, PT, R61.reuse, R18, PT ;  /* 0x000000123d00720c */ /* 0x040fe40003fa4070 */
[C---:B------:R-:W-:Y:S02]  /*d0c0*/  ISETP.GT.U32.AND P2, PT, R61.reuse, R15, PT ;  /* 0x0000000f3d00720c */ /* 0x040fe40003f44070 */
[----:B------:R-:W-:Y:S01]  /*d0d0*/  ISETP.GT.U32.AND P6, PT, R61, R58, PT ;  /* 0x0000003a3d00720c */ /* 0x000fe20003fc4070 */
[--C-:B------:R-:W-:Y:S02]  /*d0e0*/  @!P4 IMAD.IADD R17, R17, 0x1, -R61.reuse ;  /* 0x000000011111c824 */ /* 0x100fe400078e0a3d */
[--C-:B------:R-:W-:Y:S02]  /*d0f0*/  @!P0 IMAD.IADD R5, R5, 0x1, -R61.reuse ;  /* 0x0000000105058824 */ /* 0x100fe400078e0a3d */
[----:B------:R-:W-:Y:S01]  /*d100*/  @!P3 IMAD.IADD R16, R16, 0x1, -R61 ;  /* 0x000000011010b824 */ /* 0x000fe200078e0a3d */
[----:B------:R-:W-:-:S03]  /*d110*/  ISETP.GT.U32.AND P4, PT, R61, R14, PT ;  /* 0x0000000e3d00720c */ /* 0x000fc60003f84070 */
[--C-:B------:R-:W-:Y:S01]  /*d120*/  @!P5 IMAD.IADD R18, R18, 0x1, -R61.reuse ;  /* 0x000000011212d824 */ /* 0x100fe200078e0a3d */
[C---:B------:R-:W-:Y:S02]  /*d130*/  ISETP.GT.U32.AND P5, PT, R61.reuse, R9, PT ;  /* 0x000000093d00720c */ /* 0x040fe40003fa4070 */
[C---:B------:R-:W-:Y:S02]  /*d140*/  ISETP.GT.U32.AND P3, PT, R61.reuse, R13, PT ;  /* 0x0000000d3d00720c */ /* 0x040fe40003f64070 */
[----:B------:R-:W-:Y:S01]  /*d150*/  ISETP.GT.U32.AND P1, PT, R61, R4, PT ;  /* 0x000000043d00720c */ /* 0x000fe20003f24070 */
[----:B------:R0:W-:Y:S01]  /*d160*/  STL [R1+0x1dc], R5 ;  /* 0x0001dc0501007387 */ /* 0x0001e20000100800 */
[--C-:B------:R-:W-:Y:S01]  /*d170*/  @!P2 IMAD.IADD R15, R15, 0x1, -R61.reuse ;  /* 0x000000010f0fa824 */ /* 0x100fe200078e0a3d */
[----:B------:R-:W-:Y:S01]  /*d180*/  ISETP.GT.U32.AND P2, PT, R61, R8, PT ;  /* 0x000000083d00720c */ /* 0x000fe20003f44070 */
[--C-:B------:R-:W-:Y:S01]  /*d190*/  @!P6 IMAD.IADD R58, R58, 0x1, -R61.reuse ;  /* 0x000000013a3ae824 */ /* 0x100fe200078e0a3d */
[----:B0-----:R-:W4:Y:S04]  /*d1a0*/  LDL.LU R5, [R1+0x184] ;  /* 0x0001840001057983 */ /* 0x001f280000300800 */
[--C-:B------:R-:W-:Y:S01]  /*d1b0*/  @!P5 IMAD.IADD R9, R9, 0x1, -R61.reuse ;  /* 0x000000010909d824 */ /* 0x100fe200078e0a3d */
[----:B------:R-:W-:Y:S01]  /*d1c0*/  ISETP.GT.U32.AND P0, PT, R61, R2, PT ;  /* 0x000000023d00720c */ /* 0x000fe20003f04070 */
[----:B------:R-:W-:-:S02]  /*d1d0*/  @!P4 IMAD.IADD R14, R14, 0x1, -R61 ;  /* 0x000000010e0ec824 */ /* 0x000fc400078e0a3d */
[--C-:B------:R-:W-:Y:S02]  /*d1e0*/  @!P3 IMAD.IADD R13, R13, 0x1, -R61.reuse ;  /* 0x000000010d0db824 */ /* 0x100fe400078e0a3d */
[--C-:B------:R-:W-:Y:S01]  /*d1f0*/  @!P1 IMAD.IADD R4, R4, 0x1, -R61.reuse ;  /* 0x0000000104049824 */ /* 0x100fe200078e0a3d */
[----:B------:R-:W-:Y:S01]  /*d200*/  ISETP.GT.U32.AND P1, PT, R61, R7, PT ;  /* 0x000000073d00720c */ /* 0x000fe20003f24070 */
[--C-:B------:R-:W-:Y:S01]  /*d210*/  @!P2 IMAD.IADD R8, R8, 0x1, -R61.reuse ;  /* 0x000000010808a824 */ /* 0x100fe200078e0a3d */
[----:B------:R-:W-:Y:S04]  /*d220*/  STL [R1+0x1cc], R18 ;  /* 0x0001cc1201007387 */ /* 0x000fe80000100800 */
[----:B------:R-:W-:Y:S01]  /*d230*/  STL [R1+0x1d4], R17 ;  /* 0x0001d41101007387 */ /* 0x000fe20000100800 */
[----:B------:R-:W-:-:S03]  /*d240*/  @!P0 IMAD.IADD R2, R2, 0x1, -R61 ;  /* 0x0000000102028824 */ /* 0x000fc600078e0a3d */
[----:B------:R-:W-:Y:S03]  /*d250*/  STL [R1+0x1b0], R16 ;  /* 0x0001b01001007387 */ /* 0x000fe60000100800 */
[----:B------:R-:W-:Y:S01]  /*d260*/  @!P1 IMAD.IADD R7, R7, 0x1, -R61 ;  /* 0x0000000107079824 */ /* 0x000fe200078e0a3d */
[----:B------:R-:W-:Y:S04]  /*d270*/  STL [R1+0x1bc], R15 ;  /* 0x0001bc0f01007387 */ /* 0x000fe80000100800 */
[----:B------:R-:W-:Y:S04]  /*d280*/  STL [R1+0x1c0], R4 ;  /* 0x0001c00401007387 */ /* 0x000fe80000100800 */
[----:B------:R0:W-:Y:S04]  /*d290*/  STL [R1+0x1b8], R58 ;  /* 0x0001b83a01007387 */ /* 0x0001e80000100800 */
[----:B------:R1:W-:Y:S04]  /*d2a0*/  STL [R1+0x1b4], R2 ;  /* 0x0001b40201007387 */ /* 0x0003e80000100800 */
[----:B0-----:R-:W4:Y:S04]  /*d2b0*/  LDL R58, [R1+0x114c] ;  /* 0x00114c00013a7983 */ /* 0x001f280000100800 */
[----:B-1----:R-:W4:Y:S04]  /*d2c0*/  LDL.LU R2, [R1+0x178] ;  /* 0x0001780001027983 */ /* 0x002f280000300800 */
        /* <DEDUP_REMOVED lines=9> */
[C---:B------:R-:W-:Y:S02]  /*d360*/  ISETP.GT.U32.AND P6, PT, R61.reuse, R9, PT ;  /* 0x000000093d00720c */ /* 0x040fe40003fc4070 */
[C---:B------:R-:W-:Y:S01]  /*d370*/  ISETP.GT.U32.AND P2, PT, R61.reuse, R11, PT ;  /* 0x0000000b3d00720c */ /* 0x040fe20003f44070 */
[--C-:B------:R-:W-:Y:S01]  /*d380*/  @!P5 IMAD.IADD R20, R20, 0x1, -R61.reuse ;  /* 0x000000011414d824 */ /* 0x100fe200078e0a3d */
[----:B------:R-:W-:Y:S01]  /*d390*/  ISETP.GT.U32.AND P5, PT, R61, R14, PT ;  /* 0x0000000e3d00720c */ /* 0x000fe20003fa4070 */
[--C-:B------:R-:W-:Y:S01]  /*d3a0*/  @!P4 IMAD.IADD R19, R19, 0x1, -R61.reuse ;  /* 0x000000011313c824 */ /* 0x100fe200078e0a3d */
[C---:B------:R-:W-:Y:S01]  /*d3b0*/  ISETP.GT.U32.AND P4, PT, R61.reuse, R13, PT ;  /* 0x0000000d3d00720c */ /* 0x040fe20003f84070 */
[----:B------:R-:W-:Y:S01]  /*d3c0*/  @!P3 IMAD.IADD R12, R12, 0x1, -R61 ;  /* 0x000000010c0cb824 */ /* 0x000fe200078e0a3d */
[----:B------:R-:W-:-:S05]  /*d3d0*/  ISETP.GT.U32.AND P3, PT, R61, R8, PT ;  /* 0x000000083d00720c */ /* 0x000fca0003f64070 */
[--C-:B------:R-:W-:Y:S02]  /*d3e0*/  @!P6 IMAD.IADD R9, R9, 0x1, -R61.reuse ;  /* 0x000000010909e824 */ /* 0x100fe400078e0a3d */
[--C-:B------:R-:W-:Y:S01]  /*d3f0*/  @!P2 IMAD.IADD R11, R11, 0x1, -R61.reuse ;  /* 0x000000010b0ba824 */ /* 0x100fe200078e0a3d */
[----:B------:R-:W-:Y:S01]  /*d400*/  ISETP.GT.U32.AND P2, PT, R61, R7, PT ;  /* 0x000000073d00720c */ /* 0x000fe20003f44070 */
[--C-:B------:R-:W-:Y:S01]  /*d410*/  @!P5 IMAD.IADD R14, R14, 0x1, -R61.reuse ;  /* 0x000000010e0ed824 */ /* 0x100fe200078e0a3d */
[----:B------:R0:W-:Y:S01]  /*d420*/  STL [R1+0x19c], R9 ;  /* 0x00019c0901007387 */ /* 0x0001e20000100800 */
[--C-:B------:R-:W-:Y:S02]  /*d430*/  @!P4 IMAD.IADD R13, R13, 0x1, -R61.reuse ;  /* 0x000000010d0dc824 */ /* 0x100fe400078e0a3d */
[--C-:B------:R-:W-:Y:S01]  /*d440*/  @!P3 IMAD.IADD R8, R8, 0x1, -R61.reuse ;  /* 0x000000010808b824 */ /* 0x100fe200078e0a3d */
[----:B0-----:R-:W2:Y:S07]  /*d450*/  LDL.LU R9, [R1+0x164] ;  /* 0x0001640001097983 */ /* 0x001eae0000300800 */
[----:B------:R-:W-:Y:S01]  /*d460*/  @!P2 IMAD.IADD R7, R7, 0x1, -R61 ;  /* 0x000000010707a824 */ /* 0x000fe200078e0a3d */
[----:B------:R0:W-:Y:S04]  /*d470*/  STL [R1+0x1a8], R14 ;  /* 0x0001a80e01007387 */ /* 0x0001e80000100800 */
[----:B------:R-:W3:Y:S04]  /*d480*/  LDL.LU R22, [R1+0x168] ;  /* 0x0001680001167983 */ /* 0x000ee80000300800 */
[----:B------:R1:W-:Y:S04]  /*d490*/  STL [R1+0x1ac], R13 ;  /* 0x0001ac0d01007387 */ /* 0x0003e80000100800 */
[----:B------:R1:W-:Y:S04]  /*d4a0*/  STL [R1+0x1a0], R8 ;  /* 0x0001a00801007387 */ /* 0x0003e80000100800 */
[----:B------:R-:W2:Y:S04]  /*d4b0*/  LDL.LU R21, [R1+0x14c] ;  /* 0x00014c0001157983 */ /* 0x000ea80000300800 */
[----:B0-----:R-:W2:Y:S04]  /*d4c0*/  LDL.LU R14, [R1+0x158] ;  /* 0x00015800010e7983 */ /* 0x001ea80000300800 */
[----:B------:R0:W-:Y:S04]  /*d4d0*/  STL [R1+0x1a4], R7 ;  /* 0x0001a40701007387 */ /* 0x0001e80000100800 */
[----:B-1----:R-:W2:Y:S04]  /*d4e0*/  LDL.LU R13, [R1+0x15c] ;  /* 0x00015c00010d7983 */ /* 0x002ea80000300800 */
[----:B------:R-:W2:Y:S01]  /*d4f0*/  LDL.LU R8, [R1+0x150] ;  /* 0x0001500001087983 */ /* 0x000ea20000300800 */
        /* <DEDUP_REMOVED lines=15> */
[C---:B------:R-:W-:Y:S02]  /*d5f0*/  ISETP.GT.U32.AND P0, PT, R61.reuse, R2, PT ;  /* 0x000000023d00720c */ /* 0x040fe40003f04070 */
[----:B------:R-:W-:Y:S01]  /*d600*/  ISETP.GT.U32.AND P5, PT, R61, R18, PT ;  /* 0x000000123d00720c */ /* 0x000fe20003fa4070 */
[----:B------:R1:W-:Y:S01]  /*d610*/  STL [R1+0x188], R6 ;  /* 0x0001880601007387 */ /* 0x0003e20000100800 */
[--C-:B------:R-:W-:Y:S01]  /*d620*/  @!P4 IMAD.IADD R19, R19, 0x1, -R61.reuse ;  /* 0x000000011313c824 */ /* 0x100fe200078e0a3d */
[C---:B------:R-:W-:Y:S02]  /*d630*/  ISETP.GT.U32.AND P2, PT, R61.reuse, R11, PT ;  /* 0x0000000b3d00720c */ /* 0x040fe40003f44070 */
[----:B0-----:R-:W4:Y:S01]  /*d640*/  LDL.LU R7, [R1+0x154] ;  /* 0x0001540001077983 */ /* 0x001f220000300800 */
[C---:B------:R-:W-:Y:S01]  /*d650*/  ISETP.GT.U32.AND P4, PT, R61.reuse, R17, PT ;  /* 0x000000113d00720c */ /* 0x040fe20003f84070 */
[--C-:B------:R-:W-:Y:S01]  /*d660*/  @!P3 IMAD.IADD R12, R12, 0x1, -R61.reuse ;  /* 0x000000010c0cb824 */ /* 0x100fe200078e0a3d */
[----:B------:R-:W-:Y:S01]  /*d670*/  ISETP.GT.U32.AND P3, PT, R61, R16, PT ;  /* 0x000000103d00720c */ /* 0x000fe20003f64070 */
[----:B-1----:R-:W4:Y:S01]  /*d680*/  LDL.LU R6, [R1+0x138] ;  /* 0x0001380001067983 */ /* 0x002f220000300800 */
[----:B------:R-:W-:-:S02]  /*d690*/  @!P6 IMAD.IADD R5, R5, 0x1, -R61 ;  /* 0x000000010505e824 */ /* 0x000fc400078e0a3d */
[--C-:B------:R-:W-:Y:S01]  /*d6a0*/  @!P0 IMAD.IADD R2, R2, 0x1, -R61.reuse ;  /* 0x0000000102028824 */ /* 0x100fe200078e0a3d */
[----:B------:R-:W-:Y:S01]  /*d6b0*/  ISETP.GT.U32.AND P1, PT, R61, R10, PT ;  /* 0x0000000a3d00720c */ /* 0x000fe20003f24070 */
[--C-:B------:R-:W-:Y:S02]  /*d6c0*/  @!P5 IMAD.IADD R18, R18, 0x1, -R61.reuse ;  /* 0x000000011212d824 */ /* 0x100fe400078e0a3d */
[--C-:B------:R-:W-:Y:S01]  /*d6d0*/  @!P2 IMAD.IADD R11, R11, 0x1, -R61.reuse ;  /* 0x000000010b0ba824 */ /* 0x100fe200078e0a3d */
[----:B------:R-:W-:Y:S02]  /*d6e0*/  ISETP.GT.U32.AND P2, PT, R61, R15, PT ;  /* 0x0000000f3d00720c */ /* 0x000fe40003f44070 */
[--C-:B------:R-:W-:Y:S02]  /*d6f0*/  @!P4 IMAD.IADD R17, R17, 0x1, -R61.reuse ;  /* 0x000000011111c824 */ /* 0x100fe400078e0a3d */
[--C-:B------:R-:W-:Y:S01]  /*d700*/  @!P3 IMAD.IADD R16, R16, 0x1, -R61.reuse ;  /* 0x000000011010b824 */ /* 0x100fe200078e0a3d */
[----:B------:R0:W-:Y:S04]  /*d710*/  STL [R1+0x194], R59 ;  /* 0x0001943b01007387 */ /* 0x0001e80000100800 */
[--C-:B------:R-:W-:Y:S01]  /*d720*/  @!P1 IMAD.IADD R10, R10, 0x1, -R61.reuse ;  /* 0x000000010a0a9824 */ /* 0x100fe200078e0a3d */
[----:B0-----:R-:W4:Y:S04]  /*d730*/  LDL.LU R59, [R1+0x23fc] ;  /* 0x0023fc00013b7983 */ /* 0x001f280000300800 */
[----:B------:R-:W-:Y:S01]  /*d740*/  STL [R1+0x198], R20 ;  /* 0x0001981401007387 */ /* 0x000fe20000100800 */
[----:B------:R-:W-:-:S03]  /*d750*/  @!P2 IMAD.IADD R15, R15, 0x1, -R61 ;  /* 0x000000010f0fa824 */ /* 0x000fc600078e0a3d */
        /* <DEDUP_REMOVED lines=10> */
[----:B---3--:R-:W-:-:S02]  /*d800*/  ISETP.GT.U32.AND P6, PT, R61, R22, PT ;  /* 0x000000163d00720c */ /* 0x008fc40003fc4070 */
[C---:B--2---:R-:W-:Y:S02]  /*d810*/  ISETP.GT.U32.AND P0, PT, R61.reuse, R21, PT ;  /* 0x000000153d00720c */ /* 0x044fe40003f04070 */
[----:B------:R-:W-:-:S09]  /*d820*/  ISETP.GT.U32.AND P5, PT, R61, R14, PT ;  /* 0x0000000e3d00720c */ /* 0x000fd20003fa4070 */
[--C-:B------:R-:W-:Y:S01]  /*d830*/  @!P6 IMAD.IADD R22, R22, 0x1, -R61.reuse ;  /* 0x000000011616e824 */ /* 0x100fe200078e0a3d */
[C---:B------:R-:W-:Y:S02]  /*d840*/  ISETP.GT.U32.AND P6, PT, R61.reuse, R2, PT ;  /* 0x000000023d00720c */ /* 0x040fe40003fc4070 */
[C---:B------:R-:W-:Y:S02]  /*d850*/  ISETP.GT.U32.AND P4, PT, R61.reuse, R13, PT ;  /* 0x0000000d3d00720c */ /* 0x040fe40003f84070 */
[----:B------:R-:W-:Y:S01]  /*d860*/  ISETP.GT.U32.AND P3, PT, R61, R8, PT ;  /* 0x000000083d00720c */ /* 0x000fe20003f64070 */
[--C-:B------:R-:W-:Y:S01]  /*d870*/  @!P0 IMAD.IADD R21, R21, 0x1, -R61.reuse ;  /* 0x0000000115158824 */ /* 0x100fe200078e0a3d */
[C---:B------:R-:W-:Y:S01]  /*d880*/  ISETP.GT.U32.AND P0, PT, R61.reuse, R18, PT ;  /* 0x000000123d00720c */ /* 0x040fe20003f04070 */
[----:B------:R-:W-:Y:S01]  /*d890*/  @!P5 IMAD.IADD R14, R14, 0x1, -R61 ;  /* 0x000000010e0ed824 */ /* 0x000fe200078e0a3d */
[----:B------:R-:W-:-:S07]  /*d8a0*/  ISETP.GT.U32.AND P5, PT, R61, R17, PT ;  /* 0x000000113d00720c */ /* 0x000fce0003fa4070 */
[--C-:B------:R-:W-:Y:S01]  /*d8b0*/  @!P4 IMAD.IADD R13, R13, 0x1, -R61.reuse ;  /* 0x000000010d0dc824 */ /* 0x100fe200078e0a3d */
[C---:B------:R-:W-:Y:S01]  /*d8c0*/  ISETP.GT.U32.AND P4, PT, R61.reuse, R16, PT ;  /* 0x000000103d00720c */ /* 0x040fe20003f84070 */
[--C-:B------:R-:W-:Y:S02]  /*d8d0*/  @!P6 IMAD.IADD R2, R2, 0x1, -R61.reuse ;  /* 0x000000010202e824 */ /* 0x100fe400078e0a3d */
[--C-:B------:R-:W-:Y:S01]  /*d8e0*/  @!P3 IMAD.IADD R8, R8, 0x1, -R61.reuse ;  /* 0x000000010808b824 */ /* 0x100fe200078e0a3d */
[----:B------:R-:W-:Y:S01]  /*d8f0*/  ISETP.GT.U32.AND P3, PT, R61, R15, PT ;  /* 0x0000000f3d00720c */ /* 0x000fe20003f64070 */
[--C-:B------:R-:W-:Y:S01]  /*d900*/  @!P0 IMAD.IADD R18, R18, 0x1, -R61.reuse ;  /* 0x0000000112128824 */ /* 0x100fe200078e0a3d */
[----:B------:R0:W-:Y:S01]  /*d910*/  STL [R1+0x178], R2 ;  /* 0x0001780201007387 */ /* 0x0001e20000100800 */
[----:B------:R-:W-:-:S06]  /*d920*/  @!P5 IMAD.IADD R17, R17, 0x1, -R61 ;  /* 0x000000011111d824 */ /* 0x000fcc00078e0a3d */
[--C-:B------:R-:W-:Y:S01]  /*d930*/  @!P4 IMAD.IADD R16, R16, 0x1, -R61.reuse ;  /* 0x000000011010c824 */ /* 0x100fe200078e0a3d */
[----:B0-----:R-:W2:Y:S04]  /*d940*/  LDL.LU R2, [R1+0x130] ;  /* 0x0001300001027983 */ /* 0x001ea80000300800 */
[----:B------:R-:W3:Y:S04]  /*d950*/  LDL.LU R20, [R1+0x134] ;  /* 0x0001340001147983 */ /* 0x000ee80000300800 */
[----:B------:R0:W-:Y:S01]  /*d960*/  STL [R1+0x17c], R18 ;  /* 0x00017c1201007387 */ /* 0x0001e20000100800 */
[----:B------:R-:W-:-:S03]  /*d970*/  @!P3 IMAD.IADD R15, R15, 0x1, -R61 ;  /* 0x000000010f0fb824 */ /* 0x000fc600078e0a3d */
[----:B------:R1:W-:Y:S04]  /*d980*/  STL [R1+0x160], R17 ;  /* 0x0001601101007387 */ /* 0x0003e80000100800 */
[----:B0-----:R-:W2:Y:S04]  /*d990*/  LDL.LU R18, [R1+0x128] ;  /* 0x0001280001127983 */ /* 0x001ea80000300800 */
[----:B-1----:R-:W2:Y:S04]  /*d9a0*/  LDL.LU R17, [R1+0x12c] ;  /* 0x00012c0001117983 */ /* 0x002ea80000300800 */
[----:B------:R0:W-:Y:S04]  /*d9b0*/  STL [R1+0x16c], R16 ;  /* 0x00016c1001007387 */ /* 0x0001e80000100800 */
[----:B0-----:R-:W2:Y:S04]  /*d9c0*/  LDL.LU R16, [R1+0x110] ;  /* 0x0001100001107983 */ /* 0x001ea80000300800 */
[----:B------:R0:W-:Y:S04]  /*d9d0*/  STL [R1+0x170], R15 ;  /* 0x0001700f01007387 */ /* 0x0001e80000100800 */
[----:B0-----:R-:W2:Y:S01]  /*d9e0*/  LDL.LU R15, [R1+0x120] ;  /* 0x00012000010f7983 */ /* 0x001ea20000300800 */
[----:B------:R-:W-:-:S02]  /*d9f0*/  ISETP.GT.U32.AND P1, PT, R61, R9, PT ;  /* 0x000000093d00720c */ /* 0x000fc40003f24070 */
[----:B----4-:R-:W-:-:S11]  /*da00*/  ISETP.GT.U32.AND P2, PT, R61, R7, PT ;  /* 0x000000073d00720c */ /* 0x010fd60003f44070 */
[--C-:B------:R-:W-:Y:S01]  /*da10*/  @!P1 IMAD.IADD R9, R9, 0x1, -R61.reuse ;  /* 0x0000000109099824 */ /* 0x100fe200078e0a3d */
[C---:B------:R-:W-:Y:S02]  /*da20*/  ISETP.GT.U32.AND P1, PT, R61.reuse, R6, PT ;  /* 0x000000063d00720c */ /* 0x040fe40003f24070 */
[----:B------:R-:W-:Y:S01]  /*da30*/  ISETP.GT.U32.AND P0, PT, R61, R21, PT ;  /* 0x000000153d00720c */ /* 0x000fe20003f04070 */
[----:B------:R-:W-:Y:S01]  /*da40*/  @!P2 IMAD.IADD R7, R7, 0x1, -R61 ;  /* 0x000000010707a824 */ /* 0x000fe200078e0a3d */
[C---:B------:R-:W-:Y:S02]  /*da50*/  ISETP.GT.U32.AND P2, PT, R61.reuse, R9, PT ;  /* 0x000000093d00720c */ /* 0x040fe40003f44070 */
[----:B------:R-:W-:-:S07]  /*da60*/  ISETP.GT.U32.AND P5, PT, R61, R14, PT ;  /* 0x0000000e3d00720c */ /* 0x000fce0003fa4070 */
[--C-:B------:R-:W-:Y:S01]  /*da70*/  @!P1 IMAD.IADD R6, R6, 0x1, -R61.reuse ;  /* 0x0000000106069824 */ /* 0x100fe200078e0a3d */
[C---:B------:R-:W-:Y:S02]  /*da80*/  ISETP.GT.U32.AND P1, PT, R61.reuse, R22, PT ;  /* 0x000000163d00720c */ /* 0x040fe40003f24070 */
[C---:B------:R-:W-:Y:S02]  /*da90*/  ISETP.GT.U32.AND P4, PT, R61.reuse, R13, PT ;  /* 0x0000000d3d00720c */ /* 0x040fe40003f84070 */
[C---:B------:R-:W-:Y:S02]  /*daa0*/  ISETP.GT.U32.AND P3, PT, R61.reuse, R8, PT ;  /* 0x000000083d00720c */ /* 0x040fe40003f64070 */
[----:B------:R-:W-:Y:S01]  /*dab0*/  ISETP.GT.U32.AND P6, PT, R61, R6, PT ;  /* 0x000000063d00720c */ /* 0x000fe20003fc4070 */
[--C-:B------:R-:W-:Y:S01]  /*dac0*/  @!P0 IMAD.IADD R21, R21, 0x1, -R61.reuse ;  /* 0x0000000115158824 */ /* 0x100fe200078e0a3d */
[----:B------:R-:W-:Y:S01]  /*dad0*/  ISETP.GT.U32.AND P0, PT, R61, R19, PT ;  /* 0x000000133d00720c */ /* 0x000fe20003f04070 */
[----:B------:R-:W-:-:S04]  /*dae0*/  @!P2 IMAD.IADD R9, R9, 0x1, -R61 ;  /* 0x000000010909a824 */ /* 0x000fc800078e0a3d */
[--C-:B------:R-:W-:Y:S01]  /*daf0*/  @!P1 IMAD.IADD R22, R22, 0x1, -R61.reuse ;  /* 0x0000000116169824 */ /* 0x100fe200078e0a3d */
[C---:B------:R-:W-:Y:S01]  /*db00*/  ISETP.GT.U32.AND P1, PT, R61.reuse, R5, PT ;  /* 0x000000053d00720c */ /* 0x040fe20003f24070 */
[--C-:B------:R-:W-:Y:S01]  /*db10*/  @!P5 IMAD.IADD R14, R14, 0x1, -R61.reuse ;  /* 0x000000010e0ed824 */ /* 0x100fe200078e0a3d */
[----:B------:R-:W-:Y:S01]  /*db20*/  ISETP.GT.U32.AND P2, PT, R61, R7, PT ;  /* 0x000000073d00720c */ /* 0x000fe20003f44070 */
[--C-:B------:R-:W-:Y:S01]  /*db30*/  @!P4 IMAD.IADD R13, R13, 0x1, -R61.reuse ;  /* 0x000000010d0dc824 */ /* 0x100fe200078e0a3d */
[C---:B------:R-:W-:Y:S01]  /*db40*/  ISETP.GT.U32.AND P5, PT, R61.reuse, R12, PT ;  /* 0x0000000c3d00720c */ /* 0x040fe20003fa4070 */
[--C-:B------:R-:W-:Y:S01]  /*db50*/  @!P3 IMAD.IADD R8, R8, 0x1, -R61.reuse ;  /* 0x000000010808b824 */ /* 0x100fe200078e0a3d */
[C---:B------:R-:W-:Y:S02]  /*db60*/  ISETP.GT.U32.AND P4, PT, R61.reuse, R11, PT ;  /* 0x0000000b3d00720c */ /* 0x040fe40003f84070 */
[----:B------:R-:W-:Y:S01]  /*db70*/  ISETP.GT.U32.AND P3, PT, R61, R10, PT ;  /* 0x0000000a3d00720c */ /* 0x000fe20003f64070 */
[----:B------:R-:W-:-:S02]  /*db80*/  @!P6 IMAD.IADD R6, R6, 0x1, -R61 ;  /* 0x000000010606e824 */ /* 0x000fc400078e0a3d */
[--C-:B------:R-:W-:Y:S02]  /*db90*/  @!P0 IMAD.IADD R19, R19, 0x1, -R61.reuse ;  /* 0x0000000113138824 */ /* 0x100fe400078e0a3d */
[--C-:B------:R-:W-:Y:S01]  /*dba0*/  @!P1 IMAD.IADD R5, R5, 0x1, -R61.reuse ;  /* 0x0000000105059824 */ /* 0x100fe200078e0a3d */
[----:B------:R0:W-:Y:S01]  /*dbb0*/  STL [R1+0x164], R9 ;  /* 0x0001640901007387 */ /* 0x0001e20000100800 */
[--C-:B------:R-:W-:Y:S02]  /*dbc0*/  @!P2 IMAD.IADD R7, R7, 0x1, -R61.reuse ;  /* 0x000000010707a824 */ /* 0x100fe400078e0a3d */
[--C-:B------:R-:W-:Y:S02]  /*dbd0*/  @!P5 IMAD.IADD R12, R12, 0x1, -R61.reuse ;  /* 0x000000010c0cd824 */ /* 0x100fe400078e0a3d */
[--C-:B------:R-:W-:Y:S01]  /*dbe0*/  @!P4 IMAD.IADD R11, R11, 0x1, -R61.reuse ;  /* 0x000000010b0bc824 */ /* 0x100fe200078e0a3d */
[----:B------:R-:W-:Y:S01]  /*dbf0*/  ISETP.GT.U32.AND P4, PT, R61, R59, PT ;  /* 0x0000003b3d00720c */ /* 0x000fe20003f84070 */
[----:B0-----:R-:W4:Y:S01]  /*dc00*/  LDL.LU R9, [R1+0x114] ;  /* 0x0001140001097983 */ /* 0x001f220000300800 */
[----:B------:R-:W-:-:S02]  /*dc10*/  @!P3 IMAD.IADD R10, R10, 0x1, -R61 ;  /* 0x000000010a0ab824 */ /* 0x000fc400078e0a3d */
[----:B------:R-:W-:Y:S01]  /*dc20*/  IMAD.HI.U32 R3, R3, R56, RZ ;  /* 0x0000003803037227 */ /* 0x000fe200078e00ff */
[----:B------:R-:W-:Y:S03]  /*dc30*/  STL [R1+0x168], R22 ;  /* 0x0001681601007387 */ /* 0x000fe60000100800 */
[----:B------:R-:W-:Y:S01]  /*dc40*/  IMAD.MOV R3, RZ, RZ, -R3 ;  /* 0x000000ffff037224 */ /* 0x000fe200078e0a03 */
[----:B------:R-:W-:Y:S04]  /*dc50*/  STL [R1+0x14c], R21 ;  /* 0x00014c1501007387 */ /* 0x000fe80000100800 */
[----:B------:R-:W-:Y:S01]  /*dc60*/  @!P4 IMAD.IADD R59, R59, 0x1, -R61 ;  /* 0x000000013b3bc824 */ /* 0x000fe200078e0a3d */
[C---:B------:R-:W-:Y:S01]  /*dc70*/  ISETP.GT.U32.AND P4, PT, R61.reuse, R10, PT ;  /* 0x0000000a3d00720c */ /* 0x040fe20003f84070 */
[----:B------:R0:W-:Y:S01]  /*dc80*/  STL [R1+0x158], R14 ;  /* 0x0001580e01007387 */ /* 0x0001e20000100800 */
[----:B------:R-:W-:-:S03]  /*dc90*/  IMAD R56, R61, R3, R56 ;  /* 0x000000033d387224 */ /* 0x000fc600078e0238 */
[----:B------:R1:W-:Y:S01]  /*dca0*/  STL [R1+0x15c], R13 ;  /* 0x00015c0d01007387 */ /* 0x0003e20000100800 */
[----:B------:R-:W-:-:S03]  /*dcb0*/  IMAD.HI.U32 R3, R0, R57, RZ ;  /* 0x0000003900037227 */ /* 0x000fc600078e00ff */
[----:B------:R1:W-:Y:S04]  /*dcc0*/  STL [R1+0x150], R8 ;  /* 0x0001500801007387 */ /* 0x0003e80000100800 */
[----:B0-----:R-:W4:Y:S01]  /*dcd0*/  LDL.LU R14, [R1+0x118] ;  /* 0x00011800010e7983 */ /* 0x001f220000300800 */
[----:B------:R-:W-:-:S03]  /*dce0*/  IABS R4, c[0x0][0x178] ;  /* 0x00005e0000047a13 */ /* 0x000fc60000000000 */
[----:B------:R0:W-:Y:S01]  /*dcf0*/  STL [R1+0x154], R7 ;  /* 0x0001540701007387 */ /* 0x0001e20000100800 */
[----:B------:R-:W-:-:S03]  /*dd00*/  IMAD.MOV R3, RZ, RZ, -R3 ;  /* 0x000000ffff037224 */ /* 0x000fc600078e0a03 */
[----:B-1----:R-:W4:Y:S01]  /*dd10*/  LDL.LU R13, [R1+0xfc] ;  /* 0x0000fc00010d7983 */ /* 0x002f220000300800 */
[----:B------:R-:W-:-:S03]  /*dd20*/  IABS R58, R58 ;  /* 0x0000003a003a7213 */ /* 0x000fc60000000000 */
[----:B------:R-:W4:Y:S04]  /*dd30*/  LDL.LU R8, [R1+0x108] ;  /* 0x0001080001087983 */ /* 0x000f280000300800 */
[----:B------:R1:W-:Y:S04]  /*dd40*/  STL [R1+0x138], R6 ;  /* 0x0001380601007387 */ /* 0x0003e80000100800 */
[----:B0-----:R-:W4:Y:S01]  /*dd50*/  LDL.LU R7, [R1+0x10c] ;  /* 0x00010c0001077983 */ /* 0x001f220000300800 */
[----:B------:R-:W-:-:S03]  /*dd60*/  IMAD R57, R4, R3, R57 ;  /* 0x0000000304397224 */ /* 0x000fc600078e0239 */
[----:B-1----:R-:W4:Y:S01]  /*dd70*/  LDL.LU R6, [R1+0x100] ;  /* 0x0001000001067983 */ /* 0x002f220000300800 */
[----:B------:R-:W-:-:S04]  /*dd80*/  IMAD.HI.U32 R3, R0, R58, RZ ;  /* 0x0000003a00037227 */ /* 0x000fc800078e00ff */
[----:B------:R-:W-:Y:S02]  /*dd90*/  @!P4 IMAD.IADD R10, R10, 0x1, -R61 ;  /* 0x000000010a0ac824 */ /* 0x000fe400078e0a3d */
[----:B------:R-:W-:-:S04]  /*dda0*/  IMAD.MOV R3, RZ, RZ, -R3 ;  /* 0x000000ffff037224 */ /* 0x000fc800078e0a03 */
[----:B------:R-:W-:Y:S01]  /*ddb0*/  IMAD R58, R4, R3, R58 ;  /* 0x00000003043a7224 */ /* 0x000fe200078e023a */
[C---:B---3--:R-:W-:Y:S02]  /*ddc0*/  ISETP.GT.U32.AND P6, PT, R61.reuse, R20, PT ;  /* 0x000000143d00720c */ /* 0x048fe40003fc4070 */
        /* <DEDUP_REMOVED lines=11> */
[----:B------:R-:W-:-:S07]  /*de80*/  ISETP.GT.U32.AND P3, PT, R61, R15, PT ;  /* 0x0000000f3d00720c */ /* 0x000fce0003f64070 */
[--C-:B------:R-:W-:Y:S01]  /*de90*/  @!P5 IMAD.IADD R16, R16, 0x1, -R61.reuse ;  /* 0x000000011010d824 */ /* 0x100fe200078e0a3d */
[----:B------:R-:W-:Y:S01]  /*dea0*/  ISETP.GT.U32.AND P5, PT, R61, R11, PT ;  /* 0x0000000b3d00720c */ /* 0x000fe20003fa4070 */
[--C-:B------:R-:W-:Y:S02]  /*deb0*/  @!P6 IMAD.IADD R5, R5, 0x1, -R61.reuse ;  /* 0x000000010505e824 */ /* 0x100fe400078e0a3d */
[--C-:B------:R-:W-:Y:S02]  /*dec0*/  @!P1 IMAD.IADD R19, R19, 0x1, -R61.reuse ;  /* 0x0000000113139824 */ /* 0x100fe400078e0a3d */
[--C-:B------:R-:W-:Y:S01]  /*ded0*/  @!P3 IMAD.IADD R15, R15, 0x1, -R61.reuse ;  /* 0x000000010f0fb824 */ /* 0x100fe200078e0a3d */
[----:B------:R-:W-:Y:S01]  /*dee0*/  ISETP.GT.U32.AND P3, PT, R61, R2, PT ;  /* 0x000000023d00720c */ /* 0x000fe20003f64070 */
[--C-:B------:R-:W-:Y:S01]  /*def0*/  @!P0 IMAD.IADD R12, R12, 0x1, -R61.reuse ;  /* 0x000000010c0c8824 */ /* 0x100fe200078e0a3d */
[----:B------:R0:W-:Y:S05]  /*df00*/  STL [R1+0x144], R5 ;  /* 0x0001440501007387 */ /* 0x0001ea0000100800 */
[--C-:B------:R-:W-:Y:S01]  /*df10*/  @!P5 IMAD.IADD R11, R11, 0x1, -R61.reuse ;  /* 0x000000010b0bd824 */ /* 0x100fe200078e0a3d */
[----:B0-----:R-:W2:Y:S04]  /*df20*/  LDL.LU R5, [R1+0x104] ;  /* 0x0001040001057983 */ /* 0x001ea80000300800 */
[----:B------:R-:W3:Y:S01]  /*df30*/  LDL.LU R22, [R1+0xf4] ;  /* 0x0000f40001167983 */ /* 0x000ee20000300800 */
[----:B------:R-:W-:-:S03]  /*df40*/  @!P3 IMAD.IADD R2, R2, 0x1, -R61 ;  /* 0x000000010202b824 */ /* 0x000fc600078e0a3d */
[----:B------:R0:W-:Y:S04]  /*df50*/  STL [R1+0x148], R19 ;  /* 0x0001481301007387 */ /* 0x0001e80000100800 */
[----:B------:R1:W-:Y:S04]  /*df60*/  STL [R1+0x13c], R12 ;  /* 0x00013c0c01007387 */ /* 0x0003e80000100800 */
[----:B0-----:R-:W2:Y:S04]  /*df70*/  LDL.LU R19, [R1+0xf8] ;  /* 0x0000f80001137983 */ /* 0x001ea80000300800 */
[----:B-1----:R-:W2:Y:S04]  /*df80*/  LDL.LU R12, [R1+0xec] ;  /* 0x0000ec00010c7983 */ /* 0x002ea80000300800 */
[----:B------:R0:W-:Y:S04]  /*df90*/  STL [R1+0x140], R11 ;  /* 0x0001400b01007387 */ /* 0x0001e80000100800 */
[----:B0-----:R-:W2:Y:S04]  /*dfa0*/  LDL.LU R11, [R1+0xf0] ;  /* 0x0000f000010b7983 */ /* 0x001ea80000300800 */
[----:B------:R0:W-:Y:S04]  /*dfb0*/  STL [R1+0x124], R10 ;  /* 0x0001240a01007387 */ /* 0x0001e80000100800 */
[----:B0-----:R-:W2:Y:S04]  /*dfc0*/  LDL.LU R10, [R1+0xdc] ;  /* 0x0000dc00010a7983 */ /* 0x001ea80000300800 */
[----:B------:R0:W-:Y:S04]  /*dfd0*/  STL [R1+0x130], R2 ;  /* 0x0001300201007387 */ /* 0x0001e80000100800 */
[----:B0-----:R-:W2:Y:S04]  /*dfe0*/  LDL.LU R2, [R1+0xe4] ;  /* 0x0000e40001027983 */ /* 0x001ea80000300800 */
[----:B------:R-:W2:Y:S01]  /*dff0*/  LDL.LU R3, [R1+0xe8] ;  /* 0x0000e80001037983 */ /* 0x000ea20000300800 */
[----:B----4-:R-:W-:-:S02]  /*e000*/  ISETP.GT.U32.AND P2, PT, R61, R9, PT ;  /* 0x000000093d00720c */ /* 0x010fc40003f44070 */
[----:B------:R-:W-:-:S11]  /*e010*/  ISETP.GT.U32.AND P1, PT, R61, R18, PT ;  /* 0x000000123d00720c */ /* 0x000fd60003f24070 */
[--C-:B------:R-:W-:Y:S01]  /*e020*/  @!P2 IMAD.IADD R9, R9, 0x1, -R61.reuse ;  /* 0x000000010909a824 */ /* 0x100fe200078e0a3d */
[C---:B------:R-:W-:Y:S02]  /*e030*/  ISETP.GT.U32.AND P2, PT, R61.reuse, R20, PT ;  /* 0x000000143d00720c */ /* 0x040fe40003f44070 */
[C---:B------:R-:W-:Y:S02]  /*e040*/  ISETP.GT.U32.AND P0, PT, R61.reuse, R17, PT ;  /* 0x000000113d00720c */ /* 0x040fe40003f04070 */
[C---:B------:R-:W-:Y:S01]  /*e050*/  ISETP.GT.U32.AND P6, PT, R61.reuse, R9, PT ;  /* 0x000000093d00720c */ /* 0x040fe20003fc4070 */
[----:B------:R-:W-:Y:S01]  /*e060*/  @!P1 IMAD.IADD R18, R18, 0x1, -R61 ;  /* 0x0000000112129824 */ /* 0x000fe200078e0a3d */
[----:B------:R-:W-:-:S07]  /*e070*/  ISETP.GT.U32.AND P1, PT, R61, R13, PT ;  /* 0x0000000d3d00720c */ /* 0x000fce0003f24070 */
[--C-:B------:R-:W-:Y:S01]  /*e080*/  @!P2 IMAD.IADD R20, R20, 0x1, -R61.reuse ;  /* 0x000000011414a824 */ /* 0x100fe200078e0a3d */
[----:B------:R-:W-:Y:S01]  /*e090*/  ISETP.GT.U32.AND P2, PT, R61, R14, PT ;  /* 0x0000000e3d00720c */ /* 0x000fe20003f44070 */
[--C-:B------:R-:W-:Y:S01]  /*e0a0*/  @!P0 IMAD.IADD R17, R17, 0x1, -R61.reuse ;  /* 0x0000000111118824 */ /* 0x100fe200078e0a3d */
[----:B------:R-:W-:Y:S01]  /*e0b0*/  ISETP.GT.U32.AND P5, PT, R61, R16, PT ;  /* 0x000000103d00720c */ /* 0x000fe20003fa4070 */
[--C-:B------:R-:W-:Y:S01]  /*e0c0*/  @!P6 IMAD.IADD R9, R9, 0x1, -R61.reuse ;  /* 0x000000010909e824 */ /* 0x100fe200078e0a3d */
[C---:B------:R-:W-:Y:S02]  /*e0d0*/  ISETP.GT.U32.AND P4, PT, R61.reuse, R59, PT ;  /* 0x0000003b3d00720c */ /* 0x040fe40003f84070 */
[----:B------:R-:W-:Y:S01]  /*e0e0*/  ISETP.GT.U32.AND P0, PT, R61, R8, PT ;  /* 0x000000083d00720c */ /* 0x000fe20003f04070 */
[----:B------:R-:W-:Y:S01]  /*e0f0*/  @!P1 IMAD.IADD R13, R13, 0x1, -R61 ;  /* 0x000000010d0d9824 */ /* 0x000fe200078e0a3d */
[----:B------:R-:W-:-:S05]  /*e100*/  ISETP.GT.U32.AND P3, PT, R61, R15, PT ;  /* 0x0000000f3d00720c */ /* 0x000fca0003f64070 */
[--C-:B------:R-:W-:Y:S02]  /*e110*/  @!P2 IMAD.IADD R14, R14, 0x1, -R61.reuse ;  /* 0x000000010e0ea824 */ /* 0x100fe400078e0a3d */
[--C-:B------:R-:W-:Y:S01]  /*e120*/  @!P5 IMAD.IADD R16, R16, 0x1, -R61.reuse ;  /* 0x000000011010d824 */ /* 0x100fe200078e0a3d */
[----:B------:R-:W-:Y:S01]  /*e130*/  ISETP.GT.U32.AND P5, PT, R61, R7, PT ;  /* 0x000000073d00720c */ /* 0x000fe20003fa4070 */
[--C-:B------:R-:W-:Y:S02]  /*e140*/  @!P4 IMAD.IADD R59, R59, 0x1, -R61.reuse ;  /* 0x000000013b3bc824 */ /* 0x100fe400078e0a3d */
[--C-:B------:R-:W-:Y:S01]  /*e150*/  @!P0 IMAD.IADD R8, R8, 0x1, -R61.reuse ;  /* 0x0000000108088824 */ /* 0x100fe200078e0a3d */
[----:B------:R-:W-:Y:S01]  /*e160*/  STL [R1+0x134], R20 ;  /* 0x0001341401007387 */ /* 0x000fe20000100800 */
[----:B------:R-:W-:-:S03]  /*e170*/  @!P3 IMAD.IADD R15, R15, 0x1, -R61 ;  /* 0x000000010f0fb824 */ /* 0x000fc600078e0a3d */
[----:B------:R-:W-:Y:S04]  /*e180*/  STL [R1+0x128], R18 ;  /* 0x0001281201007387 */ /* 0x000fe80000100800 */
[----:B------:R-:W-:Y:S04]  /*e190*/  STL [R1+0x12c], R17 ;  /* 0x00012c1101007387 */ /* 0x000fe80000100800 */
[----:B------:R0:W-:Y:S04]  /*e1a0*/  STL [R1+0x11c], R59 ;  /* 0x00011c3b01007387 */ /* 0x0001e80000100800 */
[----:B------:R-:W-:Y:S01]  /*e1b0*/  STL [R1+0x110], R16 ;  /* 0x0001101001007387 */ /* 0x000fe20000100800 */
[----:B------:R-:W-:-:S03]  /*e1c0*/  @!P5 IMAD.IADD R7, R7, 0x1, -R61 ;  /* 0x000000010707d824 */ /* 0x000fc600078e0a3d */
[----:B0-----:R-:W4:Y:S04]  /*e1d0*/  LDL R59, [R1+0x1144] ;  /* 0x00114400013b7983 */ /* 0x001f280000100800 */
        /* <DEDUP_REMOVED lines=8> */
[----:B--2---:R-:W-:-:S11]  /*e260*/  ISETP.GT.U32.AND P1, PT, R61, R19, PT ;  /* 0x000000133d00720c */ /* 0x004fd60003f24070 */
[--C-:B------:R-:W-:Y:S01]  /*e270*/  @!P2 IMAD.IADD R22, R22, 0x1, -R61.reuse ;  /* 0x000000011616a824 */ /* 0x100fe200078e0a3d */
[C---:B------:R-:W-:Y:S02]  /*e280*/  ISETP.GT.U32.AND P2, PT, R61.reuse, R13, PT ;  /* 0x0000000d3d00720c */ /* 0x040fe40003f44070 */
[----:B------:R-:W-:Y:S01]  /*e290*/  ISETP.GT.U32.AND P0, PT, R61, R12, PT ;  /* 0x0000000c3d00720c */ /* 0x000fe20003f04070 */
[----:B------:R-:W-:Y:S01]  /*e2a0*/  @!P1 IMAD.IADD R19, R19, 0x1, -R61 ;  /* 0x0000000113139824 */ /* 0x000fe200078e0a3d */
[----:B------:R-:W-:-:S09]  /*e2b0*/  ISETP.GT.U32.AND P1, PT, R61, R8, PT ;  /* 0x000000083d00720c */ /* 0x000fd20003f24070 */
[--C-:B------:R-:W-:Y:S02]  /*e2c0*/  @!P2 IMAD.IADD R13, R13, 0x1, -R61.reuse ;  /* 0x000000010d0da824 */ /* 0x100fe400078e0a3d */
[----:B------:R-:W-:Y:S01]  /*e2d0*/  @!P0 IMAD.IADD R12, R12, 0x1, -R61 ;  /* 0x000000010c0c8824 */ /* 0x000fe200078e0a3d */
[C---:B------:R-:W-:Y:S02]  /*e2e0*/  ISETP.GT.U32.AND P0, PT, R61.reuse, R7, PT ;  /* 0x000000073d00720c */ /* 0x040fe40003f04070 */
[----:B------:R-:W-:-:S13]  /*e2f0*/  ISETP.GT.U32.AND P6, PT, R61, R3, PT ;  /* 0x000000033d00720c */ /* 0x000fda0003fc4070 */
[--C-:B------:R-:W-:Y:S01]  /*e300*/  @!P6 IMAD.IADD R3, R3, 0x1, -R61.reuse ;  /* 0x000000010303e824 */ /* 0x100fe200078e0a3d */
[----:B------:R-:W-:Y:S01]  /*e310*/  ISETP.GT.U32.AND P6, PT, R61, R14, PT ;  /* 0x0000000e3d00720c */ /* 0x000fe20003fc4070 */
[----:B------:R-:W-:-:S12]  /*e320*/  @!P1 IMAD.IADD R8, R8, 0x1, -R61 ;  /* 0x0000000108089824 */ /* 0x000fd800078e0a3d */
[----:B------:R-:W-:-:S05]  /*e330*/  @!P6 IMAD.IADD R14, R14, 0x1, -R61 ;  /* 0x000000010e0ee824 */ /* 0x000fca00078e0a3d */
[----:B------:R0:W-:Y:S04]  /*e340*/  STL [R1+0x118], R14 ;  /* 0x0001180e01007387 */ /* 0x0001e80000100800 */
[----:B0-----:R-:W2:Y:S04]  /*e350*/  LDL.LU R14, [R1+0x368] ;  /* 0x00036800010e7983 */ /* 0x001ea80000300800 */
[----:B------:R-:W3:Y:S04]  /*e360*/  LDL.LU R21, [R1+0x354] ;  /* 0x0003540001157983 */ /* 0x000ee80000300800 */
[----:B------:R0:W-:Y:S04]  /*e370*/  STL [R1+0xfc], R13 ;  /* 0x0000fc0d01007387 */ /* 0x0001e80000100800 */
[----:B------:R1:W-:Y:S04]  /*e380*/  STL [R1+0x108], R8 ;  /* 0x0001080801007387 */ /* 0x0003e80000100800 */
[----:B------:R-:W2:Y:S04]  /*e390*/  LDL.LU R20, [R1+0x35c] ;  /* 0x00035c0001147983 */ /* 0x000ea80000300800 */
[----:B0-----:R-:W2:Y:S01]  /*e3a0*/  LDL.LU R13, [R1+0x32c] ;  /* 0x00032c00010d7983 */ /* 0x001ea20000300800 */
[----:B------:R-:W-:-:S05]  /*e3b0*/  @!P0 IMAD.IADD R7, R7, 0x1, -R61 ;  /* 0x0000000107078824 */ /* 0x000fca00078e0a3d */
[----:B------:R0:W-:Y:S04]  /*e3c0*/  STL [R1+0x10c], R7 ;  /* 0x00010c0701007387 */ /* 0x0001e80000100800 */
[----:B-1----:R-:W2:Y:S01]  /*e3d0*/  LDL.LU R8, [R1+0x344] ;  /* 0x0003440001087983 */ /* 0x002ea20000300800 */
[C---:B------:R-:W-:Y:S02]  /*e3e0*/  ISETP.GT.U32.AND P3, PT, R61.reuse, R5, PT ;  /* 0x000000053d00720c */ /* 0x040fe40003f64070 */
[C---:B------:R-:W-:Y:S02]  /*e3f0*/  ISETP.GT.U32.AND P4, PT, R61.reuse, R6, PT ;  /* 0x000000063d00720c */ /* 0x040fe40003f84070 */
[----:B------:R-:W-:Y:S01]  /*e400*/  ISETP.GT.U32.AND P5, PT, R61, R11, PT ;  /* 0x0000000b3d00720c */ /* 0x000fe20003fa4070 */
[----:B0-----:R-:W2:Y:S08]  /*e410*/  LDL.LU R7, [R1+0x348] ;  /* 0x0003480001077983 */ /* 0x001eb00000300800 */
[--C-:B------:R-:W-:Y:S01]  /*e420*/  @!P3 IMAD.IADD R5, R5, 0x1, -R61.reuse ;  /* 0x000000010505b824 */ /* 0x100fe200078e0a3d */
[C---:B------:R-:W-:Y:S01]  /*e430*/  ISETP.GT.U32.AND P3, PT, R61.reuse, R2, PT ;  /* 0x000000023d00720c */ /* 0x040fe20003f64070 */
[--C-:B------:R-:W-:Y:S01]  /*e440*/  @!P4 IMAD.IADD R6, R6, 0x1, -R61.reuse ;  /* 0x000000010606c824 */ /* 0x100fe200078e0a3d */
[----:B------:R-:W-:Y:S01]  /*e450*/  ISETP.GT.U32.AND P4, PT, R61, R10, PT ;  /* 0x0000000a3d00720c */ /* 0x000fe20003f84070 */
[----:B------:R-:W-:Y:S01]  /*e460*/  @!P5 IMAD.IADD R11, R11, 0x1, -R61 ;  /* 0x000000010b0bd824 */ /* 0x000fe200078e0a3d */
[----:B------:R-:W-:-:S02]  /*e470*/  ISETP.GT.U32.AND P2, PT, R61, R22, PT ;  /* 0x000000163d00720c */ /* 0x000fc40003f44070 */
[----:B------:R-:W-:-:S07]  /*e480*/  ISETP.GT.U32.AND P5, PT, R61, R6, PT ;  /* 0x000000063d00720c */ /* 0x000fce0003fa4070 */
[--C-:B------:R-:W-:Y:S01]  /*e490*/  @!P3 IMAD.IADD R2, R2, 0x1, -R61.reuse ;  /* 0x000000010202b824 */ /* 0x100fe200078e0a3d */
[C---:B------:R-:W-:Y:S01]  /*e4a0*/  ISETP.GT.U32.AND P3, PT, R61.reuse, R3, PT ;  /* 0x000000033d00720c */ /* 0x040fe20003f64070 */
[--C-:B------:R-:W-:Y:S01]  /*e4b0*/  @!P4 IMAD.IADD R10, R10, 0x1, -R61.reuse ;  /* 0x000000010a0ac824 */ /* 0x100fe200078e0a3d */
[C---:B------:R-:W-:Y:S02]  /*e4c0*/  ISETP.GT.U32.AND P4, PT, R61.reuse, R5, PT ;  /* 0x000000053d00720c */ /* 0x040fe40003f84070 */
[C---:B------:R-:W-:Y:S01]  /*e4d0*/  ISETP.GT.U32.AND P6, PT, R61.reuse, R2, PT ;  /* 0x000000023d00720c */ /* 0x040fe20003fc4070 */
[--C-:B------:R-:W-:Y:S01]  /*e4e0*/  @!P5 IMAD.IADD R6, R6, 0x1, -R61.reuse ;  /* 0x000000010606d824 */ /* 0x100fe200078e0a3d */
[C---:B------:R-:W-:Y:S01]  /*e4f0*/  ISETP.GT.U32.AND P1, PT, R61.reuse, R19, PT ;  /* 0x000000133d00720c */ /* 0x040fe20003f24070 */
[----:B------:R-:W-:Y:S01]  /*e500*/  @!P2 IMAD.IADD R22, R22, 0x1, -R61 ;  /* 0x000000011616a824 */ /* 0x000fe200078e0a3d */
[----:B----4-:R-:W-:-:S05]  /*e510*/  ISETP.GT.U32.AND P2, PT, R61, R18, PT ;  /* 0x000000123d00720c */ /* 0x010fca0003f44070 */
[--C-:B------:R-:W-:Y:S01]  /*e520*/  @!P3 IMAD.IADD R3, R3, 0x1, -R61.reuse ;  /* 0x000000010303b824 */ /* 0x100fe200078e0a3d */
[----:B------:R-:W-:Y:S01]  /*e530*/  ISETP.GT.U32.AND P3, PT, R61, R9, PT ;  /* 0x000000093d00720c */ /* 0x000fe20003f64070 */
[--C-:B------:R-:W-:Y:S01]  /*e540*/  @!P4 IMAD.IADD R5, R5, 0x1, -R61.reuse ;  /* 0x000000010505c824 */ /* 0x100fe200078e0a3d */
[----:B------:R0:W-:Y:S01]  /*e550*/  STL [R1+0x100], R6 ;  /* 0x0001000601007387 */ /* 0x0001e20000100800 */
[----:B------:R-:W-:Y:S01]  /*e560*/  ISETP.GT.U32.AND P0, PT, R61, R12, PT ;  /* 0x0000000c3d00720c */ /* 0x000fe20003f04070 */
[--C-:B------:R-:W-:Y:S02]  /*e570*/  @!P6 IMAD.IADD R2, R2, 0x1, -R61.reuse ;  /* 0x000000010202e824 */ /* 0x100fe400078e0a3d */
[--C-:B------:R-:W-:Y:S01]  /*e580*/  @!P1 IMAD.IADD R19, R19, 0x1, -R61.reuse ;  /* 0x0000000113139824 */ /* 0x100fe200078e0a3d */
[----:B0-----:R-:W4:Y:S04]  /*e590*/  LDL.LU R6, [R1+0x334] ;  /* 0x0003340001067983 */ /* 0x001f280000300800 */
[----:B------:R0:W-:Y:S01]  /*e5a0*/  STL [R1+0x104], R5 ;  /* 0x0001040501007387 */ /* 0x0001e20000100800 */
[----:B------:R-:W-:Y:S01]  /*e5b0*/  ISETP.GT.U32.AND P1, PT, R61, R17, PT ;  /* 0x000000113d00720c */ /* 0x000fe20003f24070 */
[--C-:B------:R-:W-:Y:S01]  /*e5c0*/  @!P3 IMAD.IADD R9, R9, 0x1, -R61.reuse ;  /* 0x000000010909b824 */ /* 0x100fe200078e0a3d */
[C---:B------:R-:W-:Y:S01]  /*e5d0*/  ISETP.GT.U32.AND P5, PT, R61.reuse, R11, PT ;  /* 0x0000000b3d00720c */ /* 0x040fe20003fa4070 */
[----:B0-----:R-:W4:Y:S01]  /*e5e0*/  LDL.LU R5, [R1+0x338] ;  /* 0x0003380001057983 */ /* 0x001f220000300800 */
[----:B------:R-:W-:Y:S01]  /*e5f0*/  ISETP.GT.U32.AND P4, PT, R61, R10, PT ;  /* 0x0000000a3d00720c */ /* 0x000fe20003f84070 */
[----:B------:R-:W-:-:S02]  /*e600*/  @!P2 IMAD.IADD R18, R18, 0x1, -R61 ;  /* 0x000000011212a824 */ /* 0x000fc400078e0a3d */
[----:B------:R-:W-:Y:S01]  /*e610*/  @!P0 IMAD.IADD R12, R12, 0x1, -R61 ;  /* 0x000000010c0c8824 */ /* 0x000fe200078e0a3d */
[----:B------:R-:W-:-:S05]  /*e620*/  ISETP.GT.U32.AND P0, PT, R61, R16, PT ;  /* 0x000000103d00720c */ /* 0x000fca0003f04070 */
[--C-:B------:R-:W-:Y:S01]  /*e630*/  @!P1 IMAD.IADD R17, R17, 0x1, -R61.reuse ;  /* 0x0000000111119824 */ /* 0x100fe200078e0a3d */
[----:B------:R-:W-:Y:S01]  /*e640*/  STL [R1+0xe8], R3 ;  /* 0x0000e80301007387 */ /* 0x000fe20000100800 */
[----:B------:R-:W-:-:S03]  /*e650*/  @!P5 IMAD.IADD R11, R11, 0x1, -R61 ;  /* 0x000000010b0bd824 */ /* 0x000fc600078e0a3d */
[----:B------:R-:W-:Y:S01]  /*e660*/  STL [R1+0xf4], R22 ;  /* 0x0000f41601007387 */ /* 0x000fe20000100800 */
[----:B------:R-:W-:-:S03]  /*e670*/  @!P4 IMAD.IADD R10, R10, 0x1, -R61 ;  /* 0x000000010a0ac824 */ /* 0x000fc600078e0a3d */
[----:B------:R-:W-:Y:S04]  /*e680*/  STL [R1+0xf8], R19 ;  /* 0x0000f81301007387 */ /* 0x000fe80000100800 */
[----:B------:R-:W-:Y:S04]  /*e690*/  STL [R1+0xec], R12 ;  /* 0x0000ec0c01007387 */ /* 0x000fe80000100800 */
[----:B------:R-:W-:Y:S01]  /*e6a0*/  STL [R1+0xf0], R11 ;  /* 0x0000f00b01007387 */ /* 0x000fe20000100800 */
[----:B------:R-:W-:-:S03]  /*e6b0*/  @!P0 IMAD.IADD R16, R16, 0x1, -R61 ;  /* 0x0000000110108824 */ /* 0x000fc600078e0a3d */
[----:B------:R0:W-:Y:S04]  /*e6c0*/  STL [R1+0xe4], R2 ;  /* 0x0000e40201007387 */ /* 0x0001e80000100800 */
[----:B------:R1:W-:Y:S04]  /*e6d0*/  STL [R1+0xdc], R10 ;  /* 0x0000dc0a01007387 */ /* 0x0003e80000100800 */
[----:B0-----:R-:W4:Y:S04]  /*e6e0*/  LDL.LU R2, [R1+0x30c] ;  /* 0x00030c0001027983 */ /* 0x001f280000300800 */
[----:B------:R-:W4:Y:S04]  /*e6f0*/  LDL.LU R12, [R1+0x320] ;  /* 0x00032000010c7983 */ /* 0x000f280000300800 */
[----:B------:R-:W4:Y:S04]  /*e700*/  LDL.LU R11, [R1+0x328] ;  /* 0x00032800010b7983 */ /* 0x000f280000300800 */
[----:B-1----:R-:W4:Y:S01]  /*e710*/  LDL.LU R10, [R1+0x318] ;  /* 0x00031800010a7983 */ /* 0x002f220000300800 */
[----:B---3--:R-:W-:-:S02]  /*e720*/  ISETP.GT.U32.AND P6, PT, R61, R21, PT ;  /* 0x000000153d00720c */ /* 0x008fc40003fc4070 */
[C---:B--2---:R-:W-:Y:S02]  /*e730*/  ISETP.GT.U32.AND P3, PT, R61.reuse, R20, PT ;  /* 0x000000143d00720c */ /* 0x044fe40003f64070 */
[----:B------:R-:W-:-:S09]  /*e740*/  ISETP.GT.U32.AND P2, PT, R61, R13, PT ;  /* 0x0000000d3d00720c */ /* 0x000fd20003f44070 */
[--C-:B------:R-:W-:Y:S01]  /*e750*/  @!P6 IMAD.IADD R21, R21, 0x1, -R61.reuse ;  /* 0x000000011515e824 */ /* 0x100fe200078e0a3d */
[C---:B------:R-:W-:Y:S01]  /*e760*/  ISETP.GT.U32.AND P6, PT, R61.reuse, R9, PT ;  /* 0x000000093d00720c */ /* 0x040fe20003fc4070 */
[--C-:B------:R-:W-:Y:S01]  /*e770*/  @!P3 IMAD.IADD R20, R20, 0x1, -R61.reuse ;  /* 0x000000011414b824 */ /* 0x100fe200078e0a3d */
[C---:B------:R-:W-:Y:S02]  /*e780*/  ISETP.GT.U32.AND P1, PT, R61.reuse, R8, PT ;  /* 0x000000083d00720c */ /* 0x040fe40003f24070 */
[----:B------:R-:W-:Y:S01]  /*e790*/  ISETP.GT.U32.AND P3, PT, R61, R18, PT ;  /* 0x000000123d00720c */ /* 0x000fe20003f64070 */
[----:B------:R-:W-:Y:S01]  /*e7a0*/  @!P2 IMAD.IADD R13, R13, 0x1, -R61 ;  /* 0x000000010d0da824 */ /* 0x000fe200078e0a3d */
[----:B------:R-:W-:-:S07]  /*e7b0*/  ISETP.GT.U32.AND P2, PT, R61, R17, PT ;  /* 0x000000113d00720c */ /* 0x000fce0003f44070 */
[--C-:B------:R-:W-:Y:S02]  /*e7c0*/  @!P6 IMAD.IADD R9, R9, 0x1, -R61.reuse ;  /* 0x000000010909e824 */ /* 0x100fe400078e0a3d */
[--C-:B------:R-:W-:Y:S01]  /*e7d0*/  @!P1 IMAD.IADD R8, R8, 0x1, -R61.reuse ;  /* 0x0000000108089824 */ /* 0x100fe200078e0a3d */
[----:B------:R-:W-:Y:S01]  /*e7e0*/  ISETP.GT.U32.AND P1, PT, R61, R16, PT ;  /* 0x000000103d00720c */ /* 0x000fe20003f24070 */
[--C-:B------:R-:W-:Y:S01]  /*e7f0*/  @!P3 IMAD.IADD R18, R18, 0x1, -R61.reuse ;  /* 0x000000011212b824 */ /* 0x100fe200078e0a3d */
[----:B------:R0:W-:Y:S01]  /*e800*/  STL [R1+0x37c], R9 ;  /* 0x00037c0901007387 */ /* 0x0001e20000100800 */
[----:B------:R-:W-:-:S03]  /*e810*/  @!P2 IMAD.IADD R17, R17, 0x1, -R61 ;  /* 0x000000011111a824 */ /* 0x000fc600078e0a3d */
[----:B0-----:R-:W2:Y:S04]  /*e820*/  LDL.LU R9, [R1+0x2e8] ;  /* 0x0002e80001097983 */ /* 0x001ea80000300800 */
[----:B------:R-:W3:Y:S04]  /*e830*/  LDL.LU R22, [R1+0x300] ;  /* 0x0003000001167983 */ /* 0x000ee80000300800 */
[----:B------:R0:W-:Y:S04]  /*e840*/  STL [R1+0xe0], R18 ;  /* 0x0000e01201007387 */ /* 0x0001e80000100800 */
[----:B------:R-:W2:Y:S04]  /*e850*/  LDL.LU R19, [R1+0x304] ;  /* 0x0003040001137983 */ /* 0x000ea80000300800 */
[----:B------:R1:W-:Y:S04]  /*e860*/  STL [R1+0x374], R17 ;  /* 0x0003741101007387 */ /* 0x0003e80000100800 */
[----:B0-----:R-:W2:Y:S01]  /*e870*/  LDL.LU R18, [R1+0x2f0] ;  /* 0x0002f00001127983 */ /* 0x001ea20000300800 */
[----:B------:R-:W-:-:S03]  /*e880*/  @!P1 IMAD.IADD R16, R16, 0x1, -R61 ;  /* 0x0000000110109824 */ /* 0x000fc600078e0a3d */
[----:B-1----:R-:W2:Y:S04]  /*e890*/  LDL.LU R17, [R1+0x2f4] ;  /* 0x0002f40001117983 */ /* 0x002ea80000300800 */
[----:B------:R0:W-:Y:S04]  /*e8a0*/  STL [R1+0x350], R16 ;  /* 0x0003501001007387 */ /* 0x0001e80000100800 */
[----:B0-----:R-:W2:Y:S01]  /*e8b0*/  LDL.LU R16, [R1+0x2c8] ;  /* 0x0002c80001107983 */ /* 0x001ea20000300800 */
[C---:B------:R-:W-:Y:S02]  /*e8c0*/  ISETP.GT.U32.AND P4, PT, R61.reuse, R14, PT ;  /* 0x0000000e3d00720c */ /* 0x040fe40003f84070 */
[----:B------:R-:W-:-:S02]  /*e8d0*/  ISETP.GT.U32.AND P5, PT, R61, R15, PT ;  /* 0x0000000f3d00720c */ /* 0x000fc40003fa4070 */
[----:B------:R-:W-:-:S09]  /*e8e0*/  ISETP.GT.U32.AND P0, PT, R61, R7, PT ;  /* 0x000000073d00720c */ /* 0x000fd20003f04070 */
[--C-:B------:R-:W-:Y:S01]  /*e8f0*/  @!P4 IMAD.IADD R14, R14, 0x1, -R61.reuse ;  /* 0x000000010e0ec824 */ /* 0x100fe200078e0a3d */
[----:B----4-:R-:W-:Y:S01]  /*e900*/  ISETP.GT.U32.AND P4, PT, R61, R5, PT ;  /* 0x000000053d00720c */ /* 0x010fe20003f84070 */
[--C-:B------:R-:W-:Y:S01]  /*e910*/  @!P5 IMAD.IADD R15, R15, 0x1, -R61.reuse ;  /* 0x000000010f0fd824 */ /* 0x100fe200078e0a3d */
[----:B------:R-:W-:Y:S01]  /*e920*/  ISETP.GT.U32.AND P5, PT, R61, R6, PT ;  /* 0x000000063d00720c */ /* 0x000fe20003fa4070 */
[----:B------:R-:W-:Y:S01]  /*e930*/  @!P0 IMAD.IADD R7, R7, 0x1, -R61 ;  /* 0x0000000107078824 */ /* 0x000fe200078e0a3d */
[C---:B------:R-:W-:Y:S02]  /*e940*/  ISETP.GT.U32.AND P2, PT, R61.reuse, R13, PT ;  /* 0x0000000d3d00720c */ /* 0x040fe40003f44070 */
[C---:B------:R-:W-:Y:S02]  /*e950*/  ISETP.GT.U32.AND P3, PT, R61.reuse, R20, PT ;  /* 0x000000143d00720c */ /* 0x040fe40003f64070 */
[----:B------:R-:W-:-:S05]  /*e960*/  ISETP.GT.U32.AND P0, PT, R61, R15, PT ;  /* 0x0000000f3d00720c */ /* 0x000fca0003f04070 */
[--C-:B------:R-:W-:Y:S01]  /*e970*/  @!P4 IMAD.IADD R5, R5, 0x1, -R61.reuse ;  /* 0x000000010505c824 */ /* 0x100fe200078e0a3d */
[C---:B------:R-:W-:Y:S01]  /*e980*/  ISETP.GT.U32.AND P4, PT, R61.reuse, R21, PT ;  /* 0x000000153d00720c */ /* 0x040fe20003f84070 */
[--C-:B------:R-:W-:Y:S01]  /*e990*/  @!P5 IMAD.IADD R6, R6, 0x1, -R61.reuse ;  /* 0x000000010606d824 */ /* 0x100fe200078e0a3d */
[C---:B------:R-:W-:Y:S02]  /*e9a0*/  ISETP.GT.U32.AND P5, PT, R61.reuse, R14, PT ;  /* 0x0000000e3d00720c */ /* 0x040fe40003fa4070 */
[C---:B------:R-:W-:Y:S02]  /*e9b0*/  ISETP.GT.U32.AND P1, PT, R61.reuse, R8, PT ;  /* 0x000000083d00720c */ /* 0x040fe40003f24070 */
[----:B------:R-:W-:Y:S01]  /*e9c0*/  ISETP.GT.U32.AND P6, PT, R61, R5, PT ;  /* 0x000000053d00720c */ /* 0x000fe20003fc4070 */
[--C-:B------:R-:W-:Y:S02]  /*e9d0*/  @!P2 IMAD.IADD R13, R13, 0x1, -R61.reuse ;  /* 0x000000010d0da824 */ /* 0x100fe400078e0a3d */
[----:B------:R-:W-:-:S04]  /*e9e0*/  @!P3 IMAD.IADD R20, R20, 0x1, -R61 ;  /* 0x000000011414b824 */ /* 0x000fc800078e0a3d */
[--C-:B------:R-:W-:Y:S01]  /*e9f0*/  @!P4 IMAD.IADD R21, R21, 0x1, -R61.reuse ;  /* 0x000000011515c824 */ /* 0x100fe200078e0a3d */
[----:B------:R-:W-:Y:S01]  /*ea00*/  ISETP.GT.U32.AND P4, PT, R61, R2, PT ;  /* 0x000000023d00720c */ /* 0x000fe20003f84070 */
[--C-:B------:R-:W-:Y:S01]  /*ea10*/  @!P0 IMAD.IADD R15, R15, 0x1, -R61.reuse ;  /* 0x000000010f0f8824 */ /* 0x100fe200078e0a3d */
[C---:B------:R-:W-:Y:S02]  /*ea20*/  ISETP.GT.U32.AND P3, PT, R61.reuse, R12, PT ;  /* 0x0000000c3d00720c */ /* 0x040fe40003f64070 */
[C---:B------:R-:W-:Y:S01]  /*ea30*/  ISETP.GT.U32.AND P2, PT, R61.reuse, R11, PT ;  /* 0x0000000b3d00720c */ /* 0x040fe20003f44070 */
[--C-:B------:R-:W-:Y:S01]  /*ea40*/  @!P5 IMAD.IADD R14, R14, 0x1, -R61.reuse ;  /* 0x000000010e0ed824 */ /* 0x100fe200078e0a3d */
[C---:B------:R-:W-:Y:S01]  /*ea50*/  ISETP.GT.U32.AND P0, PT, R61.reuse, R7, PT ;  /* 0x000000073d00720c */ /* 0x040fe20003f04070 */
[----:B------:R0:W-:Y:S01]  /*ea60*/  STL [R1+0x364], R15 ;  /* 0x0003640f01007387 */ /* 0x0001e20000100800 */
[--C-:B------:R-:W-:Y:S01]  /*ea70*/  @!P1 IMAD.IADD R8, R8, 0x1, -R61.reuse ;  /* 0x0000000108089824 */ /* 0x100fe200078e0a3d */
[----:B------:R-:W-:Y:S01]  /*ea80*/  ISETP.GT.U32.AND P1, PT, R61, R60, PT ;  /* 0x0000003c3d00720c */ /* 0x000fe20003f24070 */
[----:B------:R-:W-:-:S03]  /*ea90*/  @!P6 IMAD.IADD R5, R5, 0x1, -R61 ;  /* 0x000000010505e824 */ /* 0x000fc600078e0a3d */
[--C-:B------:R-:W-:Y:S01]  /*eaa0*/  @!P4 IMAD.IADD R2, R2, 0x1, -R61.reuse ;  /* 0x000000010202c824 */ /* 0x100fe200078e0a3d */
[----:B0-----:R-:W4:Y:S04]  /*eab0*/  LDL.LU R15, [R1+0x2e0] ;  /* 0x0002e000010f7983 */ /* 0x001f280000300800 */
[----:B------:R0:W-:Y:S01]  /*eac0*/  STL [R1+0x368], R14 ;  /* 0x0003680e01007387 */ /* 0x0001e20000100800 */
[--C-:B------:R-:W-:Y:S02]  /*ead0*/  @!P2 IMAD.IADD R11, R11, 0x1, -R61.reuse ;  /* 0x000000010b0ba824 */ /* 0x100fe400078e0a3d */
[--C-:B------:R-:W-:Y:S01]  /*eae0*/  @!P3 IMAD.IADD R12, R12, 0x1, -R61.reuse ;  /* 0x000000010c0cb824 */ /* 0x100fe200078e0a3d */
[----:B0-----:R-:W4:Y:S01]  /*eaf0*/  LDL.LU R14, [R1+0x2e4] ;  /* 0x0002e400010e7983 */ /* 0x001f220000300800 */
[----:B------:R-:W-:Y:S01]  /*eb00*/  ISETP.GT.U32.AND P5, PT, R61, R6, PT ;  /* 0x000000063d00720c */ /* 0x000fe20003fa4070 */
[--C-:B------:R-:W-:Y:S01]  /*eb10*/  @!P0 IMAD.IADD R7, R7, 0x1, -R61.reuse ;  /* 0x0000000107078824 */ /* 0x100fe200078e0a3d */
[----:B------:R-:W-:Y:S01]  /*eb20*/  ISETP.GT.U32.AND P0, PT, R61, R10, PT ;  /* 0x0000000a3d00720c */ /* 0x000fe20003f04070 */
[----:B------:R-:W-:Y:S01]  /*eb30*/  @!P1 IMAD.IADD R60, R60, 0x1, -R61 ;  /* 0x000000013c3c9824 */ /* 0x000fe200078e0a3d */
[----:B------:R-:W-:Y:S01]  /*eb40*/  IABS R59, R59 ;  /* 0x0000003b003b7213 */ /* 0x000fe20000000000 */
[----:B------:R-:W-:Y:S04]  /*eb50*/  STL [R1+0x354], R21 ;  /* 0x0003541501007387 */ /* 0x000fe80000100800 */
[----:B------:R-:W-:Y:S01]  /*eb60*/  STL [R1+0x35c], R20 ;  /* 0x00035c1401007387 */ /* 0x000fe20000100800 */
[----:B------:R-:W-:-:S03]  /*eb70*/  IMAD.HI.U32 R3, R0, R59, RZ ;  /* 0x0000003b00037227 */ /* 0x000fc600078e00ff */
[----:B------:R-:W-:Y:S01]  /*eb80*/  STL [R1+0x32c], R13 ;  /* 0x00032c0d01007387 */ /* 0x000fe20000100800 */
[--C-:B------:R-:W-:Y:S02]  /*eb90*/  @!P5 IMAD.IADD R6, R6, 0x1, -R61.reuse ;  /* 0x000000010606d824 */ /* 0x100fe400078e0a3d */
[----:B------:R-:W-:Y:S01]  /*eba0*/  @!P0 IMAD.IADD R10, R10, 0x1, -R61 ;  /* 0x000000010a0a8824 */ /* 0x000fe200078e0a3d */
[----:B------:R0:W-:Y:S01]  /*ebb0*/  STL [R1+0x344], R8 ;  /* 0x0003440801007387 */ /* 0x0001e20000100800 */
[----:B------:R-:W-:-:S03]  /*ebc0*/  IMAD.MOV R3, RZ, RZ, -R3 ;  /* 0x000000ffff037224 */ /* 0x000fc600078e0a03 */
[----:B------:R1:W-:Y:S04]  /*ebd0*/  STL [R1+0x348], R7 ;  /* 0x0003480701007387 */ /* 0x0003e80000100800 */
[----:B0-----:R-:W4:Y:S04]  /*ebe0*/  LDL.LU R8, [R1+0x2d0] ;  /* 0x0002d00001087983 */ /* 0x001f280000300800 */
[----:B------:R0:W-:Y:S04]  /*ebf0*/  STL [R1+0x334], R6 ;  /* 0x0003340601007387 */ /* 0x0001e80000100800 */
[----:B-1----:R-:W4:Y:S01]  /*ec00*/  LDL.LU R7, [R1+0x2d4] ;  /* 0x0002d40001077983 */ /* 0x002f220000300800 */
[----:B------:R-:W-:-:S03]  /*ec10*/  IMAD R59, R4, R3, R59 ;  /* 0x00000003043b7224 */ /* 0x000fc600078e023b */
[----:B------:R1:W-:Y:S04]  /*ec20*/  STL [R1+0x338], R5 ;  /* 0x0003380501007387 */ /* 0x0003e80000100800 */
[----:B0-----:R-:W4:Y:S04]  /*ec30*/  LDL.LU R6, [R1+0x290] ;  /* 0x0002900001067983 */ /* 0x001f280000300800 */
[----:B-1----:R-:W4:Y:S04]  /*ec40*/  LDL.LU R5, [R1+0x2bc] ;  /* 0x0002bc0001057983 */ /* 0x002f280000300800 */
        /* <DEDUP_REMOVED lines=12> */
[----:B------:R-:W-:Y:S01]  /*ed10*/  @!P2 IMAD.IADD R17, R17, 0x1, -R61 ;  /* 0x000000011111a824 */ /* 0x000fe200078e0a3d */
[----:B------:R-:W-:-:S05]  /*ed20*/  ISETP.GT.U32.AND P2, PT, R61, R60, PT ;  /* 0x0000003c3d00720c */ /* 0x000fca0003f44070 */
        /* <DEDUP_REMOVED lines=9> */
[----:B------:R0:W-:Y:S01]  /*edc0*/  STL [R1+0x314], R60 ;  /* 0x0003143c01007387 */ /* 0x0001e20000100800 */
[----:B------:R-:W-:-:S03]  /*edd0*/  @!P1 IMAD.IADD R10, R10, 0x1, -R61 ;  /* 0x000000010a0a9824 */ /* 0x000fc600078e0a3d */
[----:B------:R1:W-:Y:S04]  /*ede0*/  STL [R1+0x328], R11 ;  /* 0x0003280b01007387 */ /* 0x0003e80000100800 */
[----:B0-----:R-:W3:Y:S04]  /*edf0*/  LDL.LU R60, [R1+0x23f8] ;  /* 0x0023f800013c7983 */ /* 0x001ee80000300800 */
[----:B------:R-:W3:Y:S04]  /*ee00*/  LDL.LU R21, [R1+0x2a8] ;  /* 0x0002a80001157983 */ /* 0x000ee80000300800 */
[----:B------:R-:W3:Y:S04]  /*ee10*/  LDL.LU R20, [R1+0x258] ;  /* 0x0002580001147983 */ /* 0x000ee80000300800 */
[----:B------:R-:W3:Y:S04]  /*ee20*/  LDL.LU R13, [R1+0x280] ;  /* 0x00028000010d7983 */ /* 0x000ee80000300800 */
[----:B------:R-:W3:Y:S04]  /*ee30*/  LDL.LU R12, [R1+0x288] ;  /* 0x00028800010c7983 */ /* 0x000ee80000300800 */
[----:B------:R0:W-:Y:S04]  /*ee40*/  STL [R1+0x318], R10 ;  /* 0x0003180a01007387 */ /* 0x0001e80000100800 */
[----:B-1----:R-:W3:Y:S04]  /*ee50*/  LDL.LU R11, [R1+0x264] ;  /* 0x00026400010b7983 */ /* 0x002ee80000300800 */
[----:B0-----:R-:W3:Y:S01]  /*ee60*/  LDL.LU R10, [R1+0x268] ;  /* 0x00026800010a7983 */ /* 0x001ee20000300800 */
[----:B------:R-:W-:-:S02]  /*ee70*/  ISETP.GT.U32.AND P5, PT, R61, R9, PT ;  /* 0x000000093d00720c */ /* 0x000fc40003fa4070 */
[----:B----4-:R-:W-:-:S11]  /*ee80*/  ISETP.GT.U32.AND P0, PT, R61, R15, PT ;  /* 0x0000000f3d00720c */ /* 0x010fd60003f04070 */
[--C-:B------:R-:W-:Y:S01]  /*ee90*/  @!P5 IMAD.IADD R9, R9, 0x1, -R61.reuse ;  /* 0x000000010909d824 */ /* 0x100fe200078e0a3d */
[----:B------:R-:W-:Y:S01]  /*eea0*/  ISETP.GT.U32.AND P5, PT, R61, R14, PT ;  /* 0x0000000e3d00720c */ /* 0x000fe20003fa4070 */
[----:B------:R-:W-:Y:S01]  /*eeb0*/  @!P0 IMAD.IADD R15, R15, 0x1, -R61 ;  /* 0x000000010f0f8824 */ /* 0x000fe200078e0a3d */
[C---:B------:R-:W-:Y:S02]  /*eec0*/  ISETP.GT.U32.AND P6, PT, R61.reuse, R22, PT ;  /* 0x000000163d00720c */ /* 0x040fe40003fc4070 */
[C---:B------:R-:W-:Y:S02]  /*eed0*/  ISETP.GT.U32.AND P0, PT, R61.reuse, R9, PT ;  /* 0x000000093d00720c */ /* 0x040fe40003f04070 */
[C---:B------:R-:W-:Y:S02]  /*eee0*/  ISETP.GT.U32.AND P4, PT, R61.reuse, R18, PT ;  /* 0x000000123d00720c */ /* 0x040fe40003f84070 */
[----:B------:R-:W-:-:S05]  /*eef0*/  ISETP.GT.U32.AND P2, PT, R61, R17, PT ;  /* 0x000000113d00720c */ /* 0x000fca0003f44070 */
[--C-:B------:R-:W-:Y:S01]  /*ef00*/  @!P5 IMAD.IADD R14, R14, 0x1, -R61.reuse ;  /* 0x000000010e0ed824 */ /* 0x100fe200078e0a3d */
[C---:B------:R-:W-:Y:S02]  /*ef10*/  ISETP.GT.U32.AND P5, PT, R61.reuse, R19, PT ;  /* 0x000000133d00720c */ /* 0x040fe40003fa4070 */
[----:B------:R-:W-:Y:S01]  /*ef20*/  ISETP.GT.U32.AND P1, PT, R61, R16, PT ;  /* 0x000000103d00720c */ /* 0x000fe20003f24070 */
[--C-:B------:R-:W-:Y:S01]  /*ef30*/  @!P0 IMAD.IADD R9, R9, 0x1, -R61.reuse ;  /* 0x0000000109098824 */ /* 0x100fe200078e0a3d */
[C---:B------:R-:W-:Y:S01]  /*ef40*/  ISETP.GT.U32.AND P0, PT, R61.reuse, R14, PT ;  /* 0x0000000e3d00720c */ /* 0x040fe20003f04070 */
[--C-:B------:R-:W-:Y:S01]  /*ef50*/  @!P6 IMAD.IADD R22, R22, 0x1, -R61.reuse ;  /* 0x000000011616e824 */ /* 0x100fe200078e0a3d */
[C---:B------:R-:W-:Y:S01]  /*ef60*/  ISETP.GT.U32.AND P6, PT, R61.reuse, R8, PT ;  /* 0x000000083d00720c */ /* 0x040fe20003fc4070 */
[--C-:B------:R-:W-:Y:S01]  /*ef70*/  @!P4 IMAD.IADD R18, R18, 0x1, -R61.reuse ;  /* 0x000000011212c824 */ /* 0x100fe200078e0a3d */
[----:B------:R-:W-:Y:S01]  /*ef80*/  ISETP.GT.U32.AND P3, PT, R61, R15, PT ;  /* 0x0000000f3d00720c */ /* 0x000fe20003f64070 */
[----:B------:R-:W-:-:S04]  /*ef90*/  @!P2 IMAD.IADD R17, R17, 0x1, -R61 ;  /* 0x000000011111a824 */ /* 0x000fc800078e0a3d */
[--C-:B------:R-:W-:Y:S01]  /*efa0*/  @!P5 IMAD.IADD R19, R19, 0x1, -R61.reuse ;  /* 0x000000011313d824 */ /* 0x100fe200078e0a3d */
[C---:B------:R-:W-:Y:S02]  /*efb0*/  ISETP.GT.U32.AND P5, PT, R61.reuse, R7, PT ;  /* 0x000000073d00720c */ /* 0x040fe40003fa4070 */
[C---:B------:R-:W-:Y:S01]  /*efc0*/  ISETP.GT.U32.AND P4, PT, R61.reuse, R6, PT ;  /* 0x000000063d00720c */ /* 0x040fe20003f84070 */
[--C-:B------:R-:W-:Y:S01]  /*efd0*/  @!P1 IMAD.IADD R16, R16, 0x1, -R61.reuse ;  /* 0x0000000110109824 */ /* 0x100fe200078e0a3d */
[C---:B------:R-:W-:Y:S01]  /*efe0*/  ISETP.GT.U32.AND P2, PT, R61.reuse, R5, PT ;  /* 0x000000053d00720c */ /* 0x040fe20003f44070 */
[----:B------:R0:W-:Y:S01]  /*eff0*/  STL [R1+0x2e8], R9 ;  /* 0x0002e80901007387 */ /* 0x0001e20000100800 */
[----:B------:R-:W-:Y:S01]  /*f000*/  ISETP.GT.U32.AND P1, PT, R61, R4, PT ;  /* 0x000000043d00720c */ /* 0x000fe20003f24070 */
[--C-:B------:R-:W-:Y:S02]  /*f010*/  @!P0 IMAD.IADD R14, R14, 0x1, -R61.reuse ;  /* 0x000000010e0e8824 */ /* 0x100fe400078e0a3d */
[----:B------:R-:W-:-:S04]  /*f020*/  @!P6 IMAD.IADD R8, R8, 0x1, -R61 ;  /* 0x000000010808e824 */ /* 0x000fc800078e0a3d */
[--C-:B------:R-:W-:Y:S01]  /*f030*/  @!P5 IMAD.IADD R7, R7, 0x1, -R61.reuse ;  /* 0x000000010707d824 */ /* 0x100fe200078e0a3d */
[----:B0-----:R-:W4:Y:S01]  /*f040*/  LDL.LU R9, [R1+0x218] ;  /* 0x0002180001097983 */ /* 0x001f220000300800 */
[--C-:B------:R-:W-:Y:S02]  /*f050*/  @!P4 IMAD.IADD R6, R6, 0x1, -R61.reuse ;  /* 0x000000010606c824 */ /* 0x100fe400078e0a3d */
[--C-:B------:R-:W-:Y:S02]  /*f060*/  @!P3 IMAD.IADD R15, R15, 0x1, -R61.reuse ;  /* 0x000000010f0fb824 */ /* 0x100fe400078e0a3d */
[--C-:B------:R-:W-:Y:S02]  /*f070*/  @!P2 IMAD.IADD R5, R5, 0x1, -R61.reuse ;  /* 0x000000010505a824 */ /* 0x100fe400078e0a3d */
[----:B------:R-:W-:Y:S01]  /*f080*/  @!P1 IMAD.IADD R4, R4, 0x1, -R61 ;  /* 0x0000000104049824 */ /* 0x000fe200078e0a3d */
[----:B------:R0:W-:Y:S04]  /*f090*/  STL [R1+0x300], R22 ;  /* 0x0003001601007387 */ /* 0x0001e80000100800 */
[----:B0-----:R-:W4:Y:S04]  /*f0a0*/  LDL.LU R22, [R1+0x23f4] ;  /* 0x0023f40001167983 */ /* 0x001f280000300800 */
[----:B------:R0:W-:Y:S04]  /*f0b0*/  STL [R1+0x304], R19 ;  /* 0x0003041301007387 */ /* 0x0001e80000100800 */
[----:B------:R1:W-:Y:S04]  /*f0c0*/  STL [R1+0x2f0], R18 ;  /* 0x0002f01201007387 */ /* 0x0003e80000100800 */
[----:B------:R1:W-:Y:S04]  /*f0d0*/  STL [R1+0x2f4], R17 ;  /* 0x0002f41101007387 */ /* 0x0003e80000100800 */
[----:B------:R1:W-:Y:S04]  /*f0e0*/  STL [R1+0x2c8], R16 ;  /* 0x0002c81001007387 */ /* 0x0003e80000100800 */
[----:B0-----:R-:W4:Y:S04]  /*f0f0*/  LDL.LU R19, [R1+0x244] ;  /* 0x0002440001137983 */ /* 0x001f280000300800 */
[----:B------:R0:W-:Y:S04]  /*f100*/  STL [R1+0x2e0], R15 ;  /* 0x0002e00f01007387 */ /* 0x0001e80000100800 */
[----:B-1----:R-:W4:Y:S04]  /*f110*/  LDL.LU R18, [R1+0x248] ;  /* 0x0002480001127983 */ /* 0x002f280000300800 */
[----:B------:R-:W4:Y:S04]  /*f120*/  LDL.LU R17, [R1+0x228] ;  /* 0x0002280001117983 */ /* 0x000f280000300800 */
[----:B------:R1:W-:Y:S04]  /*f130*/  STL [R1+0x2e4], R14 ;  /* 0x0002e40e01007387 */ /* 0x0003e80000100800 */
[----:B------:R-:W4:Y:S04]  /*f140*/  LDL.LU R16, [R1+0x230] ;  /* 0x0002300001107983 */ /* 0x000f280000300800 */
[----:B0-----:R-:W4:Y:S04]  /*f150*/  LDL.LU R15, [R1+0x1e0] ;  /* 0x0001e000010f7983 */ /* 0x001f280000300800 */
        /* <DEDUP_REMOVED lines=14> */
[C---:B------:R-:W-:Y:S01]  /*f240*/  ISETP.GT.U32.AND P5, PT, R61.reuse, R6, PT ;  /* 0x000000063d00720c */ /* 0x040fe20003fa4070 */
[----:B------:R-:W-:Y:S01]  /*f250*/  @!P3 IMAD.IADD R2, R2, 0x1, -R61 ;  /* 0x000000010202b824 */ /* 0x000fe200078e0a3d */
[----:B------:R-:W-:-:S03]  /*f260*/  ISETP.GT.U32.AND P4, PT, R61, R5, PT ;  /* 0x000000053d00720c */ /* 0x000fc60003f84070 */
[--C-:B------:R-:W-:Y:S01]  /*f270*/  @!P2 IMAD.IADD R11, R11, 0x1, -R61.reuse ;  /* 0x000000010b0ba824 */ /* 0x100fe200078e0a3d */
[C---:B------:R-:W-:Y:S01]  /*f280*/  ISETP.GT.U32.AND P2, PT, R61.reuse, R4, PT ;  /* 0x000000043d00720c */ /* 0x040fe20003f44070 */
[--C-:B------:R-:W-:Y:S02]  /*f290*/  @!P0 IMAD.IADD R8, R8, 0x1, -R61.reuse ;  /* 0x0000000108088824 */ /* 0x100fe400078e0a3d */
[--C-:B------:R-:W-:Y:S01]  /*f2a0*/  @!P1 IMAD.IADD R10, R10, 0x1, -R61.reuse ;  /* 0x000000010a0a9824 */ /* 0x100fe200078e0a3d */
[----:B------:R-:W-:Y:S01]  /*f2b0*/  ISETP.GT.U32.AND P1, PT, R61, R2, PT ;  /* 0x000000023d00720c */ /* 0x000fe20003f24070 */
[--C-:B------:R-:W-:Y:S02]  /*f2c0*/  @!P6 IMAD.IADD R7, R7, 0x1, -R61.reuse ;  /* 0x000000010707e824 */ /* 0x100fe400078e0a3d */
[--C-:B------:R-:W-:Y:S01]  /*f2d0*/  @!P5 IMAD.IADD R6, R6, 0x1, -R61.reuse ;  /* 0x000000010606d824 */ /* 0x100fe200078e0a3d */
[----:B------:R0:W-:Y:S01]  /*f2e0*/  STL [R1+0x2d0], R8 ;  /* 0x0002d00801007387 */ /* 0x0001e20000100800 */
[----:B------:R-:W-:-:S04]  /*f2f0*/  @!P4 IMAD.IADD R5, R5, 0x1, -R61 ;  /* 0x000000010505c824 */ /* 0x000fc800078e0a3d */
[--C-:B------:R-:W-:Y:S01]  /*f300*/  @!P2 IMAD.IADD R4, R4, 0x1, -R61.reuse ;  /* 0x000000010404a824 */ /* 0x100fe200078e0a3d */
[----:B------:R1:W-:Y:S04]  /*f310*/  STL [R1+0x2d4], R7 ;  /* 0x0002d40701007387 */ /* 0x0003e80000100800 */
[----:B0-----:R-:W2:Y:S01]  /*f320*/  LDL.LU R8, [R1+0x210] ;  /* 0x0002100001087983 */ /* 0x001ea20000300800 */
[----:B------:R-:W-:-:S03]  /*f330*/  @!P1 IMAD.IADD R2, R2, 0x1, -R61 ;  /* 0x0000000102029824 */ /* 0x000fc600078e0a3d */
[----:B------:R0:W-:Y:S04]  /*f340*/  STL [R1+0x290], R6 ;  /* 0x0002900601007387 */ /* 0x0001e80000100800 */
[----:B------:R3:W-:Y:S04]  /*f350*/  STL [R1+0x2bc], R5 ;  /* 0x0002bc0501007387 */ /* 0x0007e80000100800 */
[----:B-1----:R-:W2:Y:S04]  /*f360*/  LDL.LU R7, [R1+0x1ec] ;  /* 0x0001ec0001077983 */ /* 0x002ea80000300800 */
[----:B0-----:R-:W2:Y:S04]  /*f370*/  LDL.LU R6, [R1+0x1f0] ;  /* 0x0001f00001067983 */ /* 0x001ea80000300800 */
[----:B------:R0:W-:Y:S04]  /*f380*/  STL [R1+0x2c0], R4 ;  /* 0x0002c00401007387 */ /* 0x0001e80000100800 */
[----:B---3--:R-:W3:Y:S04]  /*f390*/  LDL.LU R5, [R1+0x1c] ;  /* 0x00001c0001057983 */ /* 0x008ee80000300800 */
[----:B0-----:R-:W3:Y:S04]  /*f3a0*/  LDL.LU R4, [R1+0x1c8] ;  /* 0x0001c80001047983 */ /* 0x001ee80000300800 */
[----:B------:R0:W-:Y:S01]  /*f3b0*/  STL [R1+0x2a0], R2 ;  /* 0x0002a00201007387 */ /* 0x0001e20000100800 */
[----:B------:R-:W-:-:S03]  /*f3c0*/  IABS R60, R60 ;  /* 0x0000003c003c7213 */ /* 0x000fc60000000000 */
[----:B0-----:R-:W3:Y:S02]  /*f3d0*/  LDL.LU R2, [R1+0x1d0] ;  /* 0x0001d00001027983 */ /* 0x001ee40000300800 */
[----:B------:R-:W-:Y:S02]  /*f3e0*/  IMAD.HI.U32 R3, R0, R60, RZ ;  /* 0x0000003c00037227 */ /* 0x000fe400078e00ff */
[----:B------:R-:W3:Y:S01]  /*f3f0*/  LDL.LU R0, [R1+0x18] ;  /* 0x0000180001007983 */ /* 0x000ee20000300800 */
[C---:B----4-:R-:W-:Y:S02]  /*f400*/  ISETP.GT.U32.AND P3, PT, R61.reuse, R9, PT ;  /* 0x000000093d00720c */ /* 0x050fe40003f64070 */
[C---:B------:R-:W-:Y:S02]  /*f410*/  ISETP.GT.U32.AND P0, PT, R61.reuse, R21, PT ;  /* 0x000000153d00720c */ /* 0x040fe40003f04070 */
[C---:B------:R-:W-:Y:S02]  /*f420*/  ISETP.GT.U32.AND P5, PT, R61.reuse, R13, PT ;  /* 0x0000000d3d00720c */ /* 0x040fe40003fa4070 */
[----:B------:R-:W-:-:S02]  /*f430*/  ISETP.GT.U32.AND P4, PT, R61, R12, PT ;  /* 0x0000000c3d00720c */ /* 0x000fc40003f84070 */
[----:B------:R-:W-:-:S05]  /*f440*/  ISETP.GT.U32.AND P2, PT, R61, R11, PT ;  /* 0x0000000b3d00720c */ /* 0x000fca0003f44070 */
[--C-:B------:R-:W-:Y:S01]  /*f450*/  @!P3 IMAD.IADD R9, R9, 0x1, -R61.reuse ;  /* 0x000000010909b824 */ /* 0x100fe200078e0a3d */
[C---:B------:R-:W-:Y:S02]  /*f460*/  ISETP.GT.U32.AND P3, PT, R61.reuse, R20, PT ;  /* 0x000000143d00720c */ /* 0x040fe40003f64070 */
[----:B------:R-:W-:Y:S01]  /*f470*/  ISETP.GT.U32.AND P6, PT, R61, R10, PT ;  /* 0x0000000a3d00720c */ /* 0x000fe20003fc4070 */
[--C-:B------:R-:W-:Y:S01]  /*f480*/  @!P0 IMAD.IADD R21, R21, 0x1, -R61.reuse ;  /* 0x0000000115158824 */ /* 0x100fe200078e0a3d */
[----:B------:R-:W-:Y:S01]  /*f490*/  ISETP.GT.U32.AND P1, PT, R61, R9, PT ;  /* 0x000000093d00720c */ /* 0x000fe20003f24070 */
[--C-:B------:R-:W-:Y:S02]  /*f4a0*/  @!P5 IMAD.IADD R13, R13, 0x1, -R61.reuse ;  /* 0x000000010d0dd824 */ /* 0x100fe400078e0a3d */
[--C-:B------:R-:W-:Y:S01]  /*f4b0*/  @!P4 IMAD.IADD R12, R12, 0x1, -R61.reuse ;  /* 0x000000010c0cc824 */ /* 0x100fe200078e0a3d */
[----:B------:R-:W-:Y:S01]  /*f4c0*/  ISETP.GT.U32.AND P0, PT, R61, R19, PT ;  /* 0x000000133d00720c */ /* 0x000fe20003f04070 */
[----:B------:R-:W-:-:S04]  /*f4d0*/  @!P2 IMAD.IADD R11, R11, 0x1, -R61 ;  /* 0x000000010b0ba824 */ /* 0x000fc800078e0a3d */
[--C-:B------:R-:W-:Y:S01]  /*f4e0*/  @!P3 IMAD.IADD R20, R20, 0x1, -R61.reuse ;  /* 0x000000011414b824 */ /* 0x100fe200078e0a3d */
[C---:B------:R-:W-:Y:S02]  /*f4f0*/  ISETP.GT.U32.AND P3, PT, R61.reuse, R18, PT ;  /* 0x000000123d00720c */ /* 0x040fe40003f64070 */
[C---:B------:R-:W-:Y:S02]  /*f500*/  ISETP.GT.U32.AND P5, PT, R61.reuse, R17, PT ;  /* 0x000000113d00720c */ /* 0x040fe40003fa4070 */
[C---:B------:R-:W-:Y:S02]  /*f510*/  ISETP.GT.U32.AND P4, PT, R61.reuse, R16, PT ;  /* 0x000000103d00720c */ /* 0x040fe40003f84070 */
[----:B------:R-:W-:Y:S01]  /*f520*/  ISETP.GT.U32.AND P2, PT, R61, R15, PT ;  /* 0x0000000f3d00720c */ /* 0x000fe20003f44070 */
[--C-:B------:R-:W-:Y:S02]  /*f530*/  @!P6 IMAD.IADD R10, R10, 0x1, -R61.reuse ;  /* 0x000000010a0ae824 */ /* 0x100fe400078e0a3d */
[--C-:B------:R-:W-:Y:S01]  /*f540*/  @!P1 IMAD.IADD R9, R9, 0x1, -R61.reuse ;  /* 0x0000000109099824 */ /* 0x100fe200078e0a3d */
[----:B------:R-:W-:Y:S01]  /*f550*/  ISETP.GT.U32.AND P6, PT, R61, R14, PT ;  /* 0x0000000e3d00720c */ /* 0x000fe20003fc4070 */
[----:B------:R-:W-:-:S02]  /*f560*/  @!P0 IMAD.IADD R19, R19, 0x1, -R61 ;  /* 0x0000000113138824 */ /* 0x000fc400078e0a3d */
[--C-:B------:R-:W-:Y:S02]  /*f570*/  @!P3 IMAD.IADD R18, R18, 0x1, -R61.reuse ;  /* 0x000000011212b824 */ /* 0x100fe400078e0a3d */
[--C-:B------:R-:W-:Y:S02]  /*f580*/  @!P5 IMAD.IADD R17, R17, 0x1, -R61.reuse ;  /* 0x000000011111d824 */ /* 0x100fe400078e0a3d */
[--C-:B------:R-:W-:Y:S02]  /*f590*/  @!P4 IMAD.IADD R16, R16, 0x1, -R61.reuse ;  /* 0x000000011010c824 */ /* 0x100fe400078e0a3d */
[----:B------:R-:W-:-:S04]  /*f5a0*/  @!P2 IMAD.IADD R15, R15, 0x1, -R61 ;  /* 0x000000010f0fa824 */ /* 0x000fc800078e0a3d */
[----:B------:R-:W-:Y:S01]  /*f5b0*/  @!P6 IMAD.IADD R14, R14, 0x1, -R61 ;  /* 0x000000010e0ee824 */ /* 0x000fe200078e0a3d */
[----:B------:R0:W-:Y:S04]  /*f5c0*/  STL [R1+0x2a8], R21 ;  /* 0x0002a81501007387 */ /* 0x0001e80000100800 */
[----:B0-----:R-:W4:Y:S04]  /*f5d0*/  LDL.LU R21, [R1+0x23f0] ;  /* 0x0023f00001157983 */ /* 0x001f280000300800 */
[----:B------:R0:W-:Y:S01]  /*f5e0*/  STL [R1+0x258], R20 ;  /* 0x0002581401007387 */ /* 0x0001e20000100800 */
[----:B------:R-:W-:-:S03]  /*f5f0*/  IMAD.MOV R3, RZ, RZ, -R3 ;  /* 0x000000ffff037224 */ /* 0x000fc600078e0a03 */
[----:B0-----:R-:W4:Y:S04]  /*f600*/  LDL.LU R20, [R1+0x23ec] ;  /* 0x0023ec0001147983 */ /* 0x001f280000300800 */
        /* <DEDUP_REMOVED lines=8> */
[----:B0-----:R-:W4:Y:S04]  /*f690*/  LDL.LU R10, [R1+0x8] ;  /* 0x00000800010a7983 */ /* 0x001f280000300800 */
[----:B-1----:R-:W4:Y:S01]  /*f6a0*/  LDL.LU R9, [R1+0x4] ;  /* 0x0000040001097983 */ /* 0x002f220000300800 */
[----:B--2---:R-:W-:-:S02]  /*f6b0*/  ISETP.GT.U32.AND P1, PT, R61, R8, PT ;  /* 0x000000083d00720c */ /* 0x004fc40003f24070 */
[C---:B------:R-:W-:Y:S02]  /*f6c0*/  ISETP.GT.U32.AND P0, PT, R61.reuse, R7, PT ;  /* 0x000000073d00720c */ /* 0x040fe40003f04070 */
[C---:B------:R-:W-:Y:S02]  /*f6d0*/  ISETP.GT.U32.AND P3, PT, R61.reuse, R6, PT ;  /* 0x000000063d00720c */ /* 0x040fe40003f64070 */
[C---:B---3--:R-:W-:Y:S02]  /*f6e0*/  ISETP.GT.U32.AND P5, PT, R61.reuse, R5, PT ;  /* 0x000000053d00720c */ /* 0x048fe40003fa4070 */
[----:B------:R-:W-:-:S05]  /*f6f0*/  ISETP.GT.U32.AND P4, PT, R61, R4, PT ;  /* 0x000000043d00720c */ /* 0x000fca0003f84070 */
[--C-:B------:R-:W-:Y:S01]  /*f700*/  @!P1 IMAD.IADD R8, R8, 0x1, -R61.reuse ;  /* 0x0000000108089824 */ /* 0x100fe200078e0a3d */
[C---:B------:R-:W-:Y:S02]  /*f710*/  ISETP.GT.U32.AND P1, PT, R61.reuse, R19, PT ;  /* 0x000000133d00720c */ /* 0x040fe40003f24070 */
[----:B------:R-:W-:Y:S01]  /*f720*/  ISETP.GT.U32.AND P2, PT, R61, R2, PT ;  /* 0x000000023d00720c */ /* 0x000fe20003f44070 */
[--C-:B------:R-:W-:Y:S01]  /*f730*/  @!P0 IMAD.IADD R7, R7, 0x1, -R61.reuse ;  /* 0x0000000107078824 */ /* 0x100fe200078e0a3d */
[C---:B------:R-:W-:Y:S01]  /*f740*/  ISETP.GT.U32.AND P0, PT, R61.reuse, R18, PT ;  /* 0x000000123d00720c */ /* 0x040fe20003f04070 */
[--C-:B------:R-:W-:Y:S01]  /*f750*/  @!P3 IMAD.IADD R6, R6, 0x1, -R61.reuse ;  /* 0x000000010606b824 */ /* 0x100fe200078e0a3d */
[----:B------:R-:W-:Y:S01]  /*f760*/  ISETP.GT.U32.AND P6, PT, R61, R0, PT ;  /* 0x000000003d00720c */ /* 0x000fe20003fc4070 */
[--C-:B------:R-:W-:Y:S01]  /*f770*/  @!P5 IMAD.IADD R5, R5, 0x1, -R61.reuse ;  /* 0x000000010505d824 */ /* 0x100fe200078e0a3d */
[C---:B------:R-:W-:Y:S01]  /*f780*/  ISETP.GT.U32.AND P3, PT, R61.reuse, R17, PT ;  /* 0x000000113d00720c */ /* 0x040fe20003f64070 */
[----:B------:R-:W-:Y:S01]  /*f790*/  @!P4 IMAD.IADD R4, R4, 0x1, -R61 ;  /* 0x000000010404c824 */ /* 0x000fe200078e0a3d */
[----:B------:R-:W-:-:S02]  /*f7a0*/  ISETP.GT.U32.AND P5, PT, R61, R16, PT ;  /* 0x000000103d00720c */ /* 0x000fc40003fa4070 */
[----:B------:R-:W-:-:S03]  /*f7b0*/  ISETP.GT.U32.AND P4, PT, R61, R15, PT ;  /* 0x0000000f3d00720c */ /* 0x000fc60003f84070 */
[--C-:B------:R-:W-:Y:S01]  /*f7c0*/  @!P2 IMAD.IADD R2, R2, 0x1, -R61.reuse ;  /* 0x000000010202a824 */ /* 0x100fe200078e0a3d */
[----:B------:R-:W-:Y:S01]  /*f7d0*/  ISETP.GT.U32.AND P2, PT, R61, R14, PT ;  /* 0x0000000e3d00720c */ /* 0x000fe20003f44070 */
[--C-:B------:R-:W-:Y:S01]  /*f7e0*/  @!P1 IMAD.IADD R19, R19, 0x1, -R61.reuse ;  /* 0x0000000113139824 */ /* 0x100fe200078e0a3d */
[C---:B------:R-:W-:Y:S01]  /*f7f0*/  ISETP.GT.U32.AND P1, PT, R61.reuse, R8, PT ;  /* 0x000000083d00720c */ /* 0x040fe20003f24070 */
[--C-:B------:R-:W-:Y:S01]  /*f800*/  @!P6 IMAD.IADD R0, R0, 0x1, -R61.reuse ;  /* 0x000000010000e824 */ /* 0x100fe200078e0a3d */
[C---:B------:R-:W-:Y:S01]  /*f810*/  ISETP.GT.U32.AND P6, PT, R61.reuse, R2, PT ;  /* 0x000000023d00720c */ /* 0x040fe20003fc4070 */
[--C-:B------:R-:W-:Y:S01]  /*f820*/  @!P0 IMAD.IADD R18, R18, 0x1, -R61.reuse ;  /* 0x0000000112128824 */ /* 0x100fe200078e0a3d */
[----:B------:R-:W-:Y:S01]  /*f830*/  ISETP.GT.U32.AND P0, PT, R61, R7, PT ;  /* 0x000000073d00720c */ /* 0x000fe20003f04070 */
[--C-:B------:R-:W-:Y:S01]  /*f840*/  @!P3 IMAD.IADD R17, R17, 0x1, -R61.reuse ;  /* 0x000000011111b824 */ /* 0x100fe200078e0a3d */
[C---:B------:R-:W-:Y:S01]  /*f850*/  ISETP.GT.U32.AND P3, PT, R61.reuse, R6, PT ;  /* 0x000000063d00720c */ /* 0x040fe20003f64070 */
[--C-:B------:R-:W-:Y:S01]  /*f860*/  @!P5 IMAD.IADD R16, R16, 0x1, -R61.reuse ;  /* 0x000000011010d824 */ /* 0x100fe200078e0a3d */
[----:B------:R-:W-:Y:S01]  /*f870*/  ISETP.GT.U32.AND P5, PT, R61, R5, PT ;  /* 0x000000053d00720c */ /* 0x000fe20003fa4070 */
[--C-:B------:R-:W-:Y:S01]  /*f880*/  @!P4 IMAD.IADD R15, R15, 0x1, -R61.reuse ;  /* 0x000000010f0fc824 */ /* 0x100fe200078e0a3d */
[----:B------:R-:W-:Y:S01]  /*f890*/  ISETP.GT.U32.AND P4, PT, R61, R4, PT ;  /* 0x000000043d00720c */ /* 0x000fe20003f84070 */
[----:B------:R-:W-:Y:S01]  /*f8a0*/  @!P2 IMAD.IADD R14, R14, 0x1, -R61 ;  /* 0x000000010e0ea824 */ /* 0x000fe200078e0a3d */
[----:B------:R-:W-:Y:S01]  /*f8b0*/  IABS R61, c[0x0][0x178] ;  /* 0x00005e00003d7a13 */ /* 0x000fe20000000000 */
[----:B------:R0:W-:Y:S04]  /*f8c0*/  STL [R1+0x244], R19 ;  /* 0x0002441301007387 */ /* 0x0001e80000100800 */
[----:B------:R-:W-:Y:S01]  /*f8d0*/  IMAD R60, R61, R3, R60 ;  /* 0x000000033d3c7224 */ /* 0x000fe200078e023c */
[----:B------:R-:W-:Y:S01]  /*f8e0*/  IABS R61, c[0x0][0x17c] ;  /* 0x00005f00003d7a13 */ /* 0x000fe20000000000 */
[----:B0-----:R-:W2:Y:S04]  /*f8f0*/  LDL.LU R19, [R1+0x23e8] ;  /* 0x0023e80001137983 */ /* 0x001ea80000300800 */
[----:B------:R0:W-:Y:S01]  /*f900*/  STL [R1+0x248], R18 ;  /* 0x0002481201007387 */ /* 0x0001e20000100800 */
[----:B------:R-:W-:Y:S01]  /*f910*/  ISETP.GT.U32.AND P2, PT, R61, R0, PT ;  /* 0x000000003d00720c */ /* 0x000fe20003f44070 */
[----:B------:R-:W-:-:S02]  /*f920*/  @!P1 IMAD.IADD R8, R8, 0x1, -R61 ;  /* 0x0000000108089824 */ /* 0x000fc400078e0a3d */
[----:B0-----:R-:W3:Y:S04]  /*f930*/  LDL.LU R18, [R1+0x23e4] ;  /* 0x0023e40001127983 */ /* 0x001ee80000300800 */
[----:B------:R0:W-:Y:S01]  /*f940*/  STL [R1+0x228], R17 ;  /* 0x0002281101007387 */ /* 0x0001e20000100800 */
[--C-:B------:R-:W-:Y:S02]  /*f950*/  @!P0 IMAD.IADD R7, R7, 0x1, -R61.reuse ;  /* 0x0000000107078824 */ /* 0x100fe400078e0a3d */
[--C-:B------:R-:W-:Y:S01]  /*f960*/  @!P3 IMAD.IADD R6, R6, 0x1, -R61.reuse ;  /* 0x000000010606b824 */ /* 0x100fe200078e0a3d */
[----:B0-----:R-:W2:Y:S04]  /*f970*/  LDL.LU R17, [R1+0x23e0] ;  /* 0x0023e00001117983 */ /* 0x001ea80000300800 */
[----:B------:R0:W-:Y:S01]  /*f980*/  STL [R1+0x230], R16 ;  /* 0x0002301001007387 */ /* 0x0001e20000100800 */
[----:B------:R-:W-:-:S03]  /*f990*/  @!P5 IMAD.IADD R5, R5, 0x1, -R61 ;  /* 0x000000010505d824 */ /* 0x000fc600078e0a3d */
[----:B0-----:R-:W2:Y:S04]  /*f9a0*/  LDL.LU R16, [R1+0x23dc] ;  /* 0x0023dc0001107983 */ /* 0x001ea80000300800 */
[----:B------:R0:W-:Y:S01]  /*f9b0*/  STL [R1+0x1e0], R15 ;  /* 0x0001e00f01007387 */ /* 0x0001e20000100800 */
[----:B------:R-:W-:-:S03]  /*f9c0*/  @!P4 IMAD.IADD R4, R4, 0x1, -R61 ;  /* 0x000000010404c824 */ /* 0x000fc600078e0a3d */
[----:B0-----:R-:W2:Y:S04]  /*f9d0*/  LDL.LU R15, [R1+0x23d8] ;  /* 0x0023d800010f7983 */ /* 0x001ea80000300800 */
[----:B------:R0:W-:Y:S01]  /*f9e0*/  STL [R1+0x208], R14 ;  /* 0x0002080e01007387 */ /* 0x0001e20000100800 */
[----:B------:R-:W-:-:S03]  /*f9f0*/  @!P6 IMAD.IADD R2, R2, 0x1, -R61 ;  /* 0x000000010202e824 */ /* 0x000fc600078e0a3d */
[----:B0-----:R-:W2:Y:S04]  /*fa00*/  LDL.LU R14, [R1+0x23d4] ;  /* 0x0023d400010e7983 */ /* 0x001ea80000300800 */
[----:B------:R-:W2:Y:S04]  /*fa10*/  LDL.LU R3, [R1] ;  /* 0x0000000001037983 */ /* 0x000ea80000300800 */
[----:B------:R0:W-:Y:S01]  /*fa20*/  STL [R1+0x210], R8 ;  /* 0x0002100801007387 */ /* 0x0001e20000100800 */
[----:B------:R-:W-:-:S03]  /*fa30*/  @!P2 IMAD.IADD R0, R0, 0x1, -R61 ;  /* 0x000000010000a824 */ /* 0x000fc600078e0a3d */
[----:B0-----:R-:W2:Y:S04]  /*fa40*/  LDL.LU R8, [R1+0x23d0] ;  /* 0x0023d00001087983 */ /* 0x001ea80000300800 */
[----:B------:R0:W-:Y:S04]  /*fa50*/  STL [R1+0x1ec], R7 ;  /* 0x0001ec0701007387 */ /* 0x0001e80000100800 */
[----:B0-----:R-:W2:Y:S04]  /*fa60*/  LDL.LU R7, [R1+0x23cc] ;  /* 0x0023cc0001077983 */ /* 0x001ea80000300800 */
[----:B------:R0:W-:Y:S04]  /*fa70*/  STL [R1+0x1f0], R6 ;  /* 0x0001f00601007387 */ /* 0x0001e80000100800 */
[----:B0-----:R-:W2:Y:S04]  /*fa80*/  LDL.LU R6, [R1+0x23c8] ;  /* 0x0023c80001067983 */ /* 0x001ea80000300800 */
[----:B------:R0:W-:Y:S04]  /*fa90*/  STL [R1+0x1c], R5 ;  /* 0x00001c0501007387 */ /* 0x0001e80000100800 */
[----:B0-----:R-:W3:Y:S04]  /*faa0*/  LDL.LU R5, [R1+0x23c4] ;  /* 0x0023c40001057983 */ /* 0x001ee80000300800 */
[----:B------:R0:W-:Y:S04]  /*fab0*/  STL [R1+0x1c8], R4 ;  /* 0x0001c80401007387 */ /* 0x0001e80000100800 */
[----:B0-----:R-:W3:Y:S04]  /*fac0*/  LDL.LU R4, [R1+0x23c0] ;  /* 0x0023c00001047983 */ /* 0x001ee80000300800 */
[----:B------:R0:W-:Y:S04]  /*fad0*/  STL [R1+0x1d0], R2 ;  /* 0x0001d00201007387 */ /* 0x0001e80000100800 */
[----:B0-----:R-:W3:Y:S04]  /*fae0*/  LDL.LU R2, [R1+0x23bc] ;  /* 0x0023bc0001027983 */ /* 0x001ee80000300800 */
[----:B------:R0:W-:Y:S04]  /*faf0*/  STL [R1+0x18], R0 ;  /* 0x0000180001007387 */ /* 0x0001e80000100800 */
[----:B0-----:R-:W3:Y:S01]  /*fb00*/  LDL.LU R0, [R1+0x23b8] ;  /* 0x0023b80001007983 */ /* 0x001ee20000300800 */
[----:B----4-:R-:W-:-:S02]  /*fb10*/  ISETP.GT.U32.AND P1, PT, R61, R13, PT ;  /* 0x0000000d3d00720c */ /* 0x010fc40003f24070 */
[C---:B------:R-:W-:Y:S02]  /*fb20*/  ISETP.GT.U32.AND P0, PT, R61.reuse, R12, PT ;  /* 0x0000000c3d00720c */ /* 0x040fe40003f04070 */
[C---:B------:R-:W-:Y:S02]  /*fb30*/  ISETP.GT.U32.AND P3, PT, R61.reuse, R11, PT ;  /* 0x0000000b3d00720c */ /* 0x040fe40003f64070 */
[C---:B------:R-:W-:Y:S02]  /*fb40*/  ISETP.GT.U32.AND P5, PT, R61.reuse, R10, PT ;  /* 0x0000000a3d00720c */ /* 0x040fe40003fa4070 */
[----:B------:R-:W-:-:S05]  /*fb50*/  ISETP.GT.U32.AND P4, PT, R61, R9, PT ;  /* 0x000000093d00720c */ /* 0x000fca0003f84070 */
[--C-:B------:R-:W-:Y:S02]  /*fb60*/  @!P1 IMAD.IADD R13, R13, 0x1, -R61.reuse ;  /* 0x000000010d0d9824 */ /* 0x100fe400078e0a3d */
[--C-:B------:R-:W-:Y:S02]  /*fb70*/  @!P0 IMAD.IADD R12, R12, 0x1, -R61.reuse ;  /* 0x000000010c0c8824 */ /* 0x100fe400078e0a3d */
[--C-:B------:R-:W-:Y:S02]  /*fb80*/  @!P3 IMAD.IADD R11, R11, 0x1, -R61.reuse ;  /* 0x000000010b0bb824 */ /* 0x100fe400078e0a3d */
[--C-:B------:R-:W-:Y:S02]  /*fb90*/  @!P5 IMAD.IADD R10, R10, 0x1, -R61.reuse ;  /* 0x000000010a0ad824 */ /* 0x100fe400078e0a3d */
[----:B------:R-:W-:Y:S01]  /*fba0*/  @!P4 IMAD.IADD R9, R9, 0x1, -R61 ;  /* 0x000000010909c824 */ /* 0x000fe200078e0a3d */
[C---:B--2---:R-:W-:Y:S02]  /*fbb0*/  ISETP.GT.U32.AND P5, PT, R61.reuse, R6, PT ;  /* 0x000000063d00720c */ /* 0x044fe40003fa4070 */
[----:B---3--:R-:W-:-:S02]  /*fbc0*/  ISETP.GT.U32.AND P3, PT, R61, R5, PT ;  /* 0x000000053d00720c */ /* 0x008fc40003f64070 */
[C---:B------:R-:W-:Y:S02]  /*fbd0*/  ISETP.GT.U32.AND P0, PT, R61.reuse, R4, PT ;  /* 0x000000043d00720c */ /* 0x040fe40003f04070 */
[C---:B------:R-:W-:Y:S02]  /*fbe0*/  ISETP.GT.U32.AND P1, PT, R61.reuse, R2, PT ;  /* 0x000000023d00720c */ /* 0x040fe40003f24070 */
[----:B------:R-:W-:-:S11]  /*fbf0*/  ISETP.GT.U32.AND P2, PT, R61, R0, PT ;  /* 0x000000003d00720c */ /* 0x000fd60003f44070 */
[--C-:B------:R-:W-:Y:S01]  /*fc00*/  @!P1 IMAD.IADD R2, R2, 0x1, -R61.reuse ;  /* 0x0000000102029824 */ /* 0x100fe200078e0a3d */
[C---:B------:R-:W-:Y:S01]  /*fc10*/  ISETP.GT.U32.AND P1, PT, R61.reuse, R12, PT ;  /* 0x0000000c3d00720c */ /* 0x040fe20003f24070 */
[--C-:B------:R-:W-:Y:S01]  /*fc20*/  @!P0 IMAD.IADD R4, R4, 0x1, -R61.reuse ;  /* 0x0000000104048824 */ /* 0x100fe200078e0a3d */
[----:B------:R-:W-:Y:S01]  /*fc30*/  ISETP.GT.U32.AND P0, PT, R61, R11, PT ;  /* 0x0000000b3d00720c */ /* 0x000fe20003f04070 */
[--C-:B------:R-:W-:Y:S01]  /*fc40*/  @!P3 IMAD.IADD R5, R5, 0x1, -R61.reuse ;  /* 0x000000010505b824 */ /* 0x100fe200078e0a3d */
[C---:B------:R-:W-:Y:S01]  /*fc50*/  ISETP.GT.U32.AND P3, PT, R61.reuse, R10, PT ;  /* 0x0000000a3d00720c */ /* 0x040fe20003f64070 */
[--C-:B------:R-:W-:Y:S01]  /*fc60*/  @!P2 IMAD.IADD R0, R0, 0x1, -R61.reuse ;  /* 0x000000010000a824 */ /* 0x100fe200078e0a3d */
[C---:B------:R-:W-:Y:S01]  /*fc70*/  ISETP.GT.U32.AND P2, PT, R61.reuse, R13, PT ;  /* 0x0000000d3d00720c */ /* 0x040fe20003f44070 */
[----:B------:R-:W-:Y:S01]  /*fc80*/  @!P5 IMAD.IADD R6, R6, 0x1, -R61 ;  /* 0x000000010606d824 */ /* 0x000fe200078e0a3d */
[----:B------:R-:W-:-:S05]  /*fc90*/  ISETP.GT.U32.AND P5, PT, R61, R9, PT ;  /* 0x000000093d00720c */ /* 0x000fca0003fa4070 */
[--C-:B------:R-:W-:Y:S02]  /*fca0*/  @!P1 IMAD.IADD R12, R12, 0x1, -R61.reuse ;  /* 0x000000010c0c9824 */ /* 0x100fe400078e0a3d */
[--C-:B------:R-:W-:Y:S02]  /*fcb0*/  @!P0 IMAD.IADD R11, R11, 0x1, -R61.reuse ;  /* 0x000000010b0b8824 */ /* 0x100fe400078e0a3d */
[--C-:B------:R-:W-:Y:S02]  /*fcc0*/  @!P3 IMAD.IADD R10, R10, 0x1, -R61.reuse ;  /* 0x000000010a0ab824 */ /* 0x100fe400078e0a3d */
[--C-:B------:R-:W-:Y:S02]  /*fcd0*/  @!P2 IMAD.IADD R13, R13, 0x1, -R61.reuse ;  /* 0x000000010d0da824 */ /* 0x100fe400078e0a3d */
[----:B------:R-:W-:-:S03]  /*fce0*/  @!P5 IMAD.IADD R9, R9, 0x1, -R61 ;  /* 0x000000010909d824 */ /* 0x000fc600078e0a3d */
[----:B------:R0:W-:Y:S04]  /*fcf0*/  STL [R1+0x14], R13 ;  /* 0x0000140d01007387 */ /* 0x0001e80000100800 */
[----:B0-----:R-:W2:Y:S04]  /*fd00*/  LDL.LU R13, [R1+0x23b4] ;  /* 0x0023b400010d7983 */ /* 0x001ea80000300800 */
[----:B------:R0:W-:Y:S04]  /*fd10*/  STL [R1+0x10], R12 ;  /* 0x0000100c01007387 */ /* 0x0001e80000100800 */
[----:B0-----:R-:W3:Y:S04]  /*fd20*/  LDL.LU R12, [R1+0x23b0] ;  /* 0x0023b000010c7983 */ /* 0x001ee80000300800 */
[----:B------:R0:W-:Y:S04]  /*fd30*/  STL [R1+0xc], R11 ;  /* 0x00000c0b01007387 */ /* 0x0001e80000100800 */
[----:B0-----:R-:W4:Y:S04]  /*fd40*/  LDL.LU R11, [R1+0x23ac] ;  /* 0x0023ac00010b7983 */ /* 0x001f280000300800 */
[----:B------:R0:W-:Y:S04]  /*fd50*/  STL [R1+0x8], R10 ;  /* 0x0000080a01007387 */ /* 0x0001e80000100800 */
[----:B0-----:R-:W4:Y:S04]  /*fd60*/  LDL.LU R10, [R1+0x23a8] ;  /* 0x0023a800010a7983 */ /* 0x001f280000300800 */
[----:B------:R0:W-:Y:S04]  /*fd70*/  STL [R1+0x4], R9 ;  /* 0x0000040901007387 */ /* 0x0001e80000100800 */
[----:B0-----:R-:W4:Y:S01]  /*fd80*/  LDL.LU R9, [R1+0x23a4] ;  /* 0x0023a40001097983 */ /* 0x001f220000300800 */
[----:B------:R-:W-:-:S02]  /*fd90*/  ISETP.GT.U32.AND P6, PT, R61, R3, PT ;  /* 0x000000033d00720c */ /* 0x000fc40003fc4070 */
[C---:B------:R-:W-:Y:S02]  /*fda0*/  ISETP.GT.U32.AND P4, PT, R61.reuse, R7, PT ;  /* 0x000000073d00720c */ /* 0x040fe40003f84070 */
[C---:B------:R-:W-:Y:S02]  /*fdb0*/  ISETP.GT.U32.AND P2, PT, R61.reuse, R0, PT ;  /* 0x000000003d00720c */ /* 0x040fe40003f44070 */
[----:B------:R-:W-:-:S07]  /*fdc0*/  ISETP.GT.U32.AND P1, PT, R61, R2, PT ;  /* 0x000000023d00720c */ /* 0x000fce0003f24070 */
[--C-:B------:R-:W-:Y:S01]  /*fdd0*/  @!P6 IMAD.IADD R3, R3, 0x1, -R61.reuse ;  /* 0x000000010303e824 */ /* 0x100fe200078e0a3d */
[----:B------:R-:W-:Y:S01]  /*fde0*/  ISETP.GT.U32.AND P6, PT, R61, R8, PT ;  /* 0x000000083d00720c */ /* 0x000fe20003fc4070 */
[----:B------:R-:W-:-:S03]  /*fdf0*/  @!P4 IMAD.IADD R7, R7, 0x1, -R61 ;  /* 0x000000010707c824 */ /* 0x000fc600078e0a3d */
[C---:B------:R-:W-:Y:S02]  /*fe00*/  ISETP.GT.U32.AND P4, PT, R61.reuse, R3, PT ;  /* 0x000000033d00720c */ /* 0x040fe40003f84070 */
[C---:B------:R-:W-:Y:S01]  /*fe10*/  ISETP.GT.U32.AND P0, PT, R61.reuse, R4, PT ;  /* 0x000000043d00720c */ /* 0x040fe20003f04070 */
[--C-:B------:R-:W-:Y:S01]  /*fe20*/  @!P2 IMAD.IADD R0, R0, 0x1, -R61.reuse ;  /* 0x000000010000a824 */ /* 0x100fe200078e0a3d */
[----:B------:R-:W-:Y:S01]  /*fe30*/  ISETP.GT.U32.AND P3, PT, R61, R5, PT ;  /* 0x000000053d00720c */ /* 0x000fe20003f64070 */
[----:B------:R-:W-:-:S04]  /*fe40*/  @!P1 IMAD.IADD R2, R2, 0x1, -R61 ;  /* 0x0000000102029824 */ /* 0x000fc800078e0a3d */
[----:B------:R-:W-:Y:S01]  /*fe50*/  @!P6 IMAD.IADD R8, R8, 0x1, -R61 ;  /* 0x000000010808e824 */ /* 0x000fe200078e0a3d */
[----:B------:R-:W-:-:S03]  /*fe60*/  ISETP.GT.U32.AND P5, PT, R61, R6, PT ;  /* 0x000000063d00720c */ /* 0x000fc60003fa4070 */
[--C-:B------:R-:W-:Y:S01]  /*fe70*/  @!P4 IMAD.IADD R3, R3, 0x1, -R61.reuse ;  /* 0x000000010303c824 */ /* 0x100fe200078e0a3d */
[C---:B------:R-:W-:Y:S01]  /*fe80*/  ISETP.GT.U32.AND P4, PT, R61.reuse, R8, PT ;  /* 0x000000083d00720c */ /* 0x040fe20003f84070 */
[--C-:B------:R-:W-:Y:S01]  /*fe90*/  @!P0 IMAD.IADD R4, R4, 0x1, -R61.reuse ;  /* 0x0000000104048824 */ /* 0x100fe200078e0a3d */
[----:B------:R-:W-:Y:S01]  /*fea0*/  ISETP.GT.U32.AND P6, PT, R61, R7, PT ;  /* 0x000000073d00720c */ /* 0x000fe20003fc4070 */
[----:B------:R-:W-:-:S06]  /*feb0*/  @!P3 IMAD.IADD R5, R5, 0x1, -R61 ;  /* 0x000000010505b824 */ /* 0x000fcc00078e0a3d */
[----:B------:R-:W-:-:S04]  /*fec0*/  @!P5 IMAD.IADD R6, R6, 0x1, -R61 ;  /* 0x000000010606d824 */ /* 0x000fc800078e0a3d */
[--C-:B------:R-:W-:Y:S01]  /*fed0*/  @!P4 IMAD.IADD R8, R8, 0x1, -R61.reuse ;  /* 0x000000010808c824 */ /* 0x100fe200078e0a3d */
[----:B------:R-:W-:Y:S01]  /*fee0*/  ISETP.GT.U32.AND P4, PT, R61, R15, PT ;  /* 0x0000000f3d00720c */ /* 0x000fe20003f84070 */
[----:B------:R-:W-:Y:S01]  /*fef0*/  @!P6 IMAD.IADD R7, R7, 0x1, -R61 ;  /* 0x000000010707e824 */ /* 0x000fe200078e0a3d */
[----:B------:R-:W-:-:S11]  /*ff00*/  ISETP.GT.U32.AND P6, PT, R61, R14, PT ;  /* 0x0000000e3d00720c */ /* 0x000fd60003fc4070 */
[--C-:B------:R-:W-:Y:S02]  /*ff10*/  @!P4 IMAD.IADD R15, R15, 0x1, -R61.reuse ;  /* 0x000000010f0fc824 */ /* 0x100fe400078e0a3d */
[----:B------:R-:W-:Y:S01]  /*ff20*/  @!P6 IMAD.IADD R14, R14, 0x1, -R61 ;  /* 0x000000010e0ee824 */ /* 0x000fe200078e0a3d */
[----:B------:R-:W-:-:S13]  /*ff30*/  ISETP.GT.U32.AND P6, PT, R61, R21, PT ;  /* 0x000000153d00720c */ /* 0x000fda0003fc4070 */
[----:B------:R-:W-:Y:S01]  /*ff40*/  @!P6 IMAD.IADD R21, R21, 0x1, -R61 ;  /* 0x000000011515e824 */ /* 0x000fe200078e0a3d */
[----:B------:R-:W-:Y:S04]  /*ff50*/  STL [R1], R3 ;  /* 0x0000000301007387 */ /* 0x000fe80000100800 */
[----:B------:R-:W-:Y:S01]  /*ff60*/  STL [R1+0x2380], R0 ;  /* 0x0023800001007387 */ /* 0x000fe20000100800 */
[C---:B--2---:R-:W-:Y:S02]  /*ff70*/  ISETP.GT.U32.AND P5, PT, R61.reuse, R13, PT ;  /* 0x0000000d3d00720c */ /* 0x044fe40003fa4070 */
[C---:B---3--:R-:W-:Y:S02]  /*ff80*/  ISETP.GT.U32.AND P3, PT, R61.reuse, R12, PT ;  /* 0x0000000c3d00720c */ /* 0x048fe40003f64070 */
[----:B----4-:R-:W-:-:S02]  /*ff90*/  ISETP.GT.U32.AND P0, PT, R61, R11, PT ;  /* 0x0000000b3d00720c */ /* 0x010fc40003f04070 */
[C---:B------:R-:W-:Y:S02]  /*ffa0*/  ISETP.GT.U32.AND P1, PT, R61.reuse, R10, PT ;  /* 0x0000000a3d00720c */ /* 0x040fe40003f24070 */
[----:B------:R-:W-:-:S11]  /*ffb0*/  ISETP.GT.U32.AND P2, PT, R61, R9, PT ;  /* 0x000000093d00720c */ /* 0x000fd60003f44070 */
[--C-:B------:R-:W-:Y:S01]  /*ffc0*/  @!P1 IMAD.IADD R10, R10, 0x1, -R61.reuse ;  /* 0x000000010a0a9824 */ /* 0x100fe200078e0a3d */
[----:B------:R-:W-:Y:S01]  /*ffd0*/  ISETP.GT.U32.AND P1, PT, R61, R17, PT ;  /* 0x000000113d00720c */ /* 0x000fe20003f24070 */
[--C-:B------:R-:W-:Y:S02]  /*ffe0*/  @!P0 IMAD.IADD R11, R11, 0x1, -R61.reuse ;  /* 0x000000010b0b8824 */ /* 0x100fe400078e0a3d */
[--C-:B------:R-:W-:Y:S01]  /*fff0*/  @!P2 IMAD.IADD R9, R9, 0x1, -R61.reuse ;  /* 0x000000010909a824 */ /* 0x100fe200078e0a3d */
[C---:B------:R-:W-:Y:S02]  /*10000*/  ISETP.GT.U32.AND P2, PT, R61.reuse, R16, PT ;  /* 0x000000103d00720c */ /* 0x040fe40003f44070 */
[C---:B------:R-:W-:Y:S01]  /*10010*/  ISETP.GT.U32.AND P0, PT, R61.reuse, R18, PT ;  /* 0x000000123d00720c */ /* 0x040fe20003f04070 */
[--C-:B------:R-:W-:Y:S01]  /*10020*/  @!P3 IMAD.IADD R12, R12, 0x1, -R61.reuse ;  /* 0x000000010c0cb824 */ /* 0x100fe200078e0a3d */
[----:B------:R-:W-:Y:S01]  /*10030*/  ISETP.GT.U32.AND P3, PT, R61, R19, PT ;  /* 0x000000133d00720c */ /* 0x000fe20003f64070 */
[----:B------:R-:W-:Y:S01]  /*10040*/  @!P5 IMAD.IADD R13, R13, 0x1, -R61 ;  /* 0x000000010d0dd824 */ /* 0x000fe200078e0a3d */
[----:B------:R-:W-:-:S03]  /*10050*/  ISETP.GT.U32.AND P5, PT, R61, R20, PT ;  /* 0x000000143d00720c */ /* 0x000fc60003fa4070 */
[--C-:B------:R-:W-:Y:S01]  /*10060*/  @!P1 IMAD.IADD R17, R17, 0x1, -R61.reuse ;  /* 0x0000000111119824 */ /* 0x100fe200078e0a3d */
[C---:B------:R-:W-:Y:S02]  /*10070*/  ISETP.GT.U32.AND P4, PT, R61.reuse, R9, PT ;  /* 0x000000093d00720c */ /* 0x040fe40003f84070 */
[C---:B------:R-:W-:Y:S01]  /*10080*/  ISETP.GT.U32.AND P1, PT, R61.reuse, R11, PT ;  /* 0x0000000b3d00720c */ /* 0x040fe20003f24070 */
[--C-:B------:R-:W-:Y:S01]  /*10090*/  @!P2 IMAD.IADD R16, R16, 0x1, -R61.reuse ;  /* 0x000000011010a824 */ /* 0x100fe200078e0a3d */
[C---:B------:R-:W-:Y:S01]  /*100a0*/  ISETP.GT.U32.AND P2, PT, R61.reuse, R10, PT ;  /* 0x0000000a3d00720c */ /* 0x040fe20003f44070 */
[--C-:B------:R-:W-:Y:S01]  /*100b0*/  @!P0 IMAD.IADD R18, R18, 0x1, -R61.reuse ;  /* 0x0000000112128824 */ /* 0x100fe200078e0a3d */
[----:B------:R-:W-:Y:S01]  /*100c0*/  ISETP.GT.U32.AND P0, PT, R61, R12, PT ;  /* 0x0000000c3d00720c */ /* 0x000fe20003f04070 */
[--C-:B------:R-:W-:Y:S01]  /*100d0*/  @!P3 IMAD.IADD R19, R19, 0x1, -R61.reuse ;  /* 0x000000011313b824 */ /* 0x100fe200078e0a3d */
[C---:B------:R-:W-:Y:S01]  /*100e0*/  ISETP.GT.U32.AND P3, PT, R61.reuse, R13, PT ;  /* 0x0000000d3d00720c */ /* 0x040fe20003f64070 */
[----:B------:R-:W-:Y:S01]  /*100f0*/  @!P5 IMAD.IADD R20, R20, 0x1, -R61 ;  /* 0x000000011414d824 */ /* 0x000fe200078e0a3d */
        /* <DEDUP_REMOVED lines=20> */
[C---:B------:R-:W-:Y:S02]  /*10240*/  ISETP.GT.U32.AND P6, PT, R61.reuse, R20, PT ;  /* 0x000000143d00720c */ /* 0x040fe40003fc4070 */
[----:B------:R-:W-:Y:S01]  /*10250*/  ISETP.GT.U32.AND P0, PT, R61, R25, PT ;  /* 0x000000193d00720c */ /* 0x000fe20003f04070 */
        /* <DEDUP_REMOVED lines=38> */
[----:B------:R-:W-:-:S02]  /*104c0*/  @!P6 IMAD.IADD R34, R34, 0x1, -R61 ;  /* 0x000000012222e824 */ /* 0x000fc400078e0a3d */
        /* <DEDUP_REMOVED lines=10> */
[----:B------:R-:W-:Y:S01]  /*10570*/  @!P2 IMAD.IADD R30, R30, 0x1, -R61 ;  /* 0x000000011e1ea824 */ /* 0x000fe200078e0a3d */
[----:B------:R-:W-:-:S02]  /*10580*/  ISETP.GT.U32.AND P2, PT, R61, R37, PT ;  /* 0x000000253d00720c */ /* 0x000fc40003f44070 */
        /* <DEDUP_REMOVED lines=29> */
[----:B------:R-:W-:-:S02]  /*10760*/  @!P0 IMAD.IADD R46, R46, 0x1, -R61 ;  /* 0x000000012e2e8824 */ /* 0x000fc400078e0a3d */
        /* <DEDUP_REMOVED lines=23> */
[C---:B------:R-:W-:Y:S02]  /*108e0*/  ISETP.GT.U32.AND P2, PT, R61.reuse, R51, PT ;  /* 0x000000333d00720c */ /* 0x040fe40003f44070 */
[----:B------:R-:W-:Y:S01]  /*108f0*/  ISETP.GT.U32.AND P1, PT, R61, R52, PT ;  /* 0x000000343d00720c */ /* 0x000fe20003f24070 */
[----:B------:R-:W-:Y:S01]  /*10900*/  STL [R1+0x2384], R2 ;  /* 0x0023840201007387 */ /* 0x000fe20000100800 */
[----:B------:R-:W-:-:S03]  /*10910*/  @!P6 IMAD.IADD R46, R46, 0x1, -R61 ;  /* 0x000000012e2ee824 */ /* 0x000fc600078e0a3d */
[----:B------:R-:W-:Y:S01]  /*10920*/  STL [R1+0x2388], R4 ;  /* 0x0023880401007387 */ /* 0x000fe20000100800 */
[----:B------:R-:W-:-:S03]  /*10930*/  ISETP.GT.U32.AND P6, PT, R61, R53, PT ;  /* 0x000000353d00720c */ /* 0x000fc60003fc4070 */
[----:B------:R-:W-:Y:S04]  /*10940*/  STL [R1+0x238c], R5 ;  /* 0x00238c0501007387 */ /* 0x000fe80000100800 */
[----:B------:R-:W-:Y:S01]  /*10950*/  STL [R1+0x2390], R6 ;  /* 0x0023900601007387 */ /* 0x000fe20000100800 */
[----:B------:R-:W-:-:S03]  /*10960*/  @!P0 IMAD.IADD R47, R47, 0x1, -R61 ;  /* 0x000000012f2f8824 */ /* 0x000fc600078e0a3d */
[----:B------:R0:W-:Y:S01]  /*10970*/  STL [R1+0x2394], R7 ;  /* 0x0023940701007387 */ /* 0x0001e20000100800 */
[--C-:B------:R-:W-:Y:S01]  /*10980*/  @!P3 IMAD.IADD R48, R48, 0x1, -R61.reuse ;  /* 0x000000013030b824 */ /* 0x100fe200078e0a3d */
[----:B------:R-:W-:Y:S01]  /*10990*/  ISETP.GT.U32.AND P0, PT, R61, R54, PT ;  /* 0x000000363d00720c */ /* 0x000fe20003f04070 */
[--C-:B------:R-:W-:Y:S01]  /*109a0*/  @!P5 IMAD.IADD R49, R49, 0x1, -R61.reuse ;  /* 0x000000013131d824 */ /* 0x100fe200078e0a3d */
[C---:B------:R-:W-:Y:S01]  /*109b0*/  ISETP.GT.U32.AND P3, PT, R61.reuse, R55, PT ;  /* 0x000000373d00720c */ /* 0x040fe20003f64070 */
[--C-:B------:R-:W-:Y:S01]  /*109c0*/  @!P4 IMAD.IADD R50, R50, 0x1, -R61.reuse ;  /* 0x000000013232c824 */ /* 0x100fe200078e0a3d */
[----:B------:R-:W-:Y:S01]  /*109d0*/  ISETP.GT.U32.AND P5, PT, R61, R56, PT ;  /* 0x000000383d00720c */ /* 0x000fe20003fa4070 */
[--C-:B------:R-:W-:Y:S01]  /*109e0*/  @!P2 IMAD.IADD R51, R51, 0x1, -R61.reuse ;  /* 0x000000013333a824 */ /* 0x100fe200078e0a3d */
[----:B0-----:R-:W-:Y:S01]  /*109f0*/  IABS R7, c[0x0][0x178] ;  /* 0x00005e0000077a13 */ /* 0x001fe20000000000 */
[----:B------:R-:W-:-:S03]  /*10a00*/  @!P1 IMAD.IADD R52, R52, 0x1, -R61 ;  /* 0x0000000134349824 */ /* 0x000fc600078e0a3d */
[C---:B------:R-:W-:Y:S02]  /*10a10*/  ISETP.GT.U32.AND P4, PT, R7.reuse, R57, PT ;  /* 0x000000390700720c */ /* 0x040fe40003f84070 */
[C---:B------:R-:W-:Y:S02]  /*10a20*/  ISETP.GT.U32.AND P2, PT, R7.reuse, R58, PT ;  /* 0x0000003a0700720c */ /* 0x040fe40003f44070 */
[----:B------:R-:W-:Y:S01]  /*10a30*/  ISETP.GT.U32.AND P1, PT, R7, R59, PT ;  /* 0x0000003b0700720c */ /* 0x000fe20003f24070 */
[--C-:B------:R-:W-:Y:S02]  /*10a40*/  @!P6 IMAD.IADD R53, R53, 0x1, -R61.reuse ;  /* 0x000000013535e824 */ /* 0x100fe400078e0a3d */
[--C-:B------:R-:W-:Y:S01]  /*10a50*/  @!P0 IMAD.IADD R54, R54, 0x1, -R61.reuse ;  /* 0x0000000136368824 */ /* 0x100fe200078e0a3d */
[----:B------:R-:W-:Y:S01]  /*10a60*/  ISETP.GT.U32.AND P0, PT, R61, R48, PT ;  /* 0x000000303d00720c */ /* 0x000fe20003f04070 */
[--C-:B------:R-:W-:Y:S01]  /*10a70*/  @!P3 IMAD.IADD R55, R55, 0x1, -R61.reuse ;  /* 0x000000013737b824 */ /* 0x100fe200078e0a3d */
[C---:B------:R-:W-:Y:S01]  /*10a80*/  ISETP.GT.U32.AND P3, PT, R61.reuse, R49, PT ;  /* 0x000000313d00720c */ /* 0x040fe20003f64070 */
[----:B------:R-:W-:Y:S01]  /*10a90*/  @!P5 IMAD.IADD R56, R56, 0x1, -R61 ;  /* 0x000000013838d824 */ /* 0x000fe200078e0a3d */
[----:B------:R-:W-:Y:S01]  /*10aa0*/  ISETP.GT.U32.AND P5, PT, R61, R50, PT ;  /* 0x000000323d00720c */ /* 0x000fe20003fa4070 */
[--C-:B------:R-:W-:Y:S01]  /*10ab0*/  @!P4 IMAD.IADD R57, R57, 0x1, -R7.reuse ;  /* 0x000000013939c824 */ /* 0x100fe200078e0a07 */
[----:B------:R-:W0:Y:S01]  /*10ac0*/  S2R R3, SR_TID.X ;  /* 0x0000000000037919 */ /* 0x000e220000002100 */
[--C-:B------:R-:W-:Y:S01]  /*10ad0*/  @!P2 IMAD.IADD R58, R58, 0x1, -R7.reuse ;  /* 0x000000013a3aa824 */ /* 0x100fe200078e0a07 */
[----:B------:R-:W-:Y:S01]  /*10ae0*/  ISETP.GT.U32.AND P4, PT, R61, R51, PT ;  /* 0x000000333d00720c */ /* 0x000fe20003f84070 */
[----:B------:R-:W-:Y:S01]  /*10af0*/  @!P1 IMAD.IADD R59, R59, 0x1, -R7 ;  /* 0x000000013b3b9824 */ /* 0x000fe200078e0a07 */
[----:B------:R-:W-:-:S02]  /*10b00*/  ISETP.GT.U32.AND P2, PT, R61, R52, PT ;  /* 0x000000343d00720c */ /* 0x000fc40003f44070 */
[C---:B------:R-:W-:Y:S01]  /*10b10*/  ISETP.GT.U32.AND P1, PT, R61.reuse, R53, PT ;  /* 0x000000353d00720c */ /* 0x040fe20003f24070 */
[----:B------:R-:W1:Y:S01]  /*10b20*/  S2R R0, SR_TID.X ;  /* 0x0000000000007919 */ /* 0x000e620000002100 */
[--C-:B------:R-:W-:Y:S01]  /*10b30*/  @!P0 IMAD.IADD R48, R48, 0x1, -R61.reuse ;  /* 0x0000000130308824 */ /* 0x100fe200078e0a3d */
[----:B------:R-:W-:Y:S01]  /*10b40*/  ISETP.GT.U32.AND P0, PT, R61, R54, PT ;  /* 0x000000363d00720c */ /* 0x000fe20003f04070 */
[--C-:B------:R-:W-:Y:S01]  /*10b50*/  @!P3 IMAD.IADD R49, R49, 0x1, -R61.reuse ;  /* 0x000000013131b824 */ /* 0x100fe200078e0a3d */
[----:B------:R-:W2:Y:S01]  /*10b60*/  S2R R5, SR_TID.X ;  /* 0x0000000000057919 */ /* 0x000ea20000002100 */
[--C-:B------:R-:W-:Y:S01]  /*10b70*/  @!P5 IMAD.IADD R50, R50, 0x1, -R61.reuse ;  /* 0x000000013232d824 */ /* 0x100fe200078e0a3d */
[C---:B------:R-:W-:Y:S02]  /*10b80*/  ISETP.GT.U32.AND P3, PT, R61.reuse, R55, PT ;  /* 0x000000373d00720c */ /* 0x040fe40003f64070 */
[----:B------:R-:W-:Y:S01]  /*10b90*/  ISETP.GT.U32.AND P5, PT, R61, R56, PT ;  /* 0x000000383d00720c */ /* 0x000fe20003fa4070 */
[----:B------:R-:W-:-:S02]  /*10ba0*/  @!P4 IMAD.IADD R51, R51, 0x1, -R61 ;  /* 0x000000013333c824 */ /* 0x000fc400078e0a3d */
[--C-:B------:R-:W-:Y:S02]  /*10bb0*/  @!P2 IMAD.IADD R52, R52, 0x1, -R61.reuse ;  /* 0x000000013434a824 */ /* 0x100fe400078e0a3d */
[----:B------:R-:W-:Y:S02]  /*10bc0*/  @!P1 IMAD.IADD R53, R53, 0x1, -R61 ;  /* 0x0000000135359824 */ /* 0x000fe400078e0a3d */
[----:B------:R-:W3:Y:S01]  /*10bd0*/  S2R R61, SR_TID.X ;  /* 0x00000000003d7919 */ /* 0x000ee20000002100 */
[----:B0-----:R-:W-:-:S03]  /*10be0*/  IMAD.SHL.U32 R3, R3, 0x8, RZ ;  /* 0x0000000803037824 */ /* 0x001fc600078e00ff */
[----:B------:R-:W-:Y:S04]  /*10bf0*/  STL [R1+0x2398], R8 ;  /* 0x0023980801007387 */ /* 0x000fe80000100800 */
[----:B------:R-:W-:Y:S01]  /*10c00*/  STL [R1+0x239c], R9 ;  /* 0x00239c0901007387 */ /* 0x000fe20000100800 */
[----:B------:R-:W-:Y:S02]  /*10c10*/  LOP3.LUT R3, R3, 0x30, RZ, 0xc0, !PT ;  /* 0x0000003003037812 */ /* 0x000fe400078ec0ff */
[----:B-1----:R-:W-:Y:S01]  /*10c20*/  LOP3.LUT R0, R0, 0x7, RZ, 0xc0, !PT ;  /* 0x0000000700007812 */ /* 0x002fe200078ec0ff */
[----:B------:R0:W-:Y:S04]  /*10c30*/  STL [R1+0x23a0], R10 ;  /* 0x0023a00a01007387 */ /* 0x0001e80000100800 */
[----:B------:R-:W-:Y:S01]  /*10c40*/  IMAD R3, R0, 0x40, R3 ;  /* 0x0000004000037824 */ /* 0x000fe200078e0203 */
[----:B------:R-:W4:Y:S01]  /*10c50*/  LDL R6, [R1+0x2230] ;  /* 0x0022300001067983 */ /* 0x000f220000100800 */
[----:B0-----:R-:W-:-:S03]  /*10c60*/  IMAD.MOV.U32 R10, RZ, RZ, c[0x0][0x180] ;  /* 0x00006000ff0a7624 */ /* 0x001fc600078e00ff */
[----:B------:R-:W4:Y:S01]  /*10c70*/  LDL R4, [R1+0x2250] ;  /* 0x0022500001047983 */ /* 0x000f220000100800 */
[----:B------:R-:W-:Y:S02]  /*10c80*/  IMAD R0, R0, 0x110, RZ ;  /* 0x0000011000007824 */ /* 0x000fe400078e02ff */
[----:B--2---:R-:W-:Y:S01]  /*10c90*/  IMAD.SHL.U32 R9, R5, 0x2, RZ ;  /* 0x0000000205097824 */ /* 0x004fe200078e00ff */
[----:B------:R-:W-:Y:S02]  /*10ca0*/  IADD3 R10, R10, 0x1f, RZ ;  /* 0x0000001f0a0a7810 */ /* 0x000fe40007ffe0ff */
[----:B---3--:R-:W-:Y:S02]  /*10cb0*/  LOP3.LUT R61, R61, 0x7, RZ, 0xc0, !PT ;  /* 0x000000073d3d7812 */ /* 0x008fe400078ec0ff */
[----:B------:R-:W-:Y:S02]  /*10cc0*/  SHF.R.S32.HI R2, RZ, 0x1f, R10 ;  /* 0x0000001fff027819 */ /* 0x000fe4000001140a */
[--C-:B------:R-:W-:Y:S01]  /*10cd0*/  LOP3.LUT R0, R0, 0x10, R9.reuse, 0x78, !PT ;  /* 0x0000001000007812 */ /* 0x100fe200078e7809 */
[----:B------:R-:W-:Y:S01]  /*10ce0*/  IMAD R61, R61, 0x110, RZ ;  /* 0x000001103d3d7824 */ /* 0x000fe200078e02ff */
[----:B------:R-:W-:Y:S01]  /*10cf0*/  LEA.HI R2, R2, R10, RZ, 0x5 ;  /* 0x0000000a02027211 */ /* 0x000fe200078f28ff */
[----:B------:R-:W-:Y:S01]  /*10d00*/  IMAD.SHL.U32 R8, R5, 0x80, RZ ;  /* 0x0000008005087824 */ /* 0x000fe200078e00ff */
[--C-:B------:R-:W-:Y:S01]  /*10d10*/  LOP3.LUT R3, R3, 0x30, R9.reuse, 0x78, !PT ;  /* 0x0000003003037812 */ /* 0x100fe200078e7809 */
[----:B------:R-:W2:Y:S01]  /*10d20*/  LDL R5, [R1+0x2264] ;  /* 0x0022640001057983 */ /* 0x000ea20000100800 */
[----:B------:R-:W-:-:S03]  /*10d30*/  LOP3.LUT R61, R61, 0x10, R9, 0x78, !PT ;  /* 0x000000103d3d7812 */ /* 0x000fc600078e7809 */
[----:B------:R-:W3:Y:S04]  /*10d40*/  LDL R0, [R1+0x2260] ;  /* 0x0022600001007983 */ /* 0x000ee80000100800 */
[----:B------:R-:W2:Y:S04]  /*10d50*/  LDL.LU R10, [R1+0x23a0] ;  /* 0x0023a000010a7983 */ /* 0x000ea80000300800 */
[----:B------:R-:W2:Y:S04]  /*10d60*/  LDL R2, [R1+0x2254] ;  /* 0x0022540001027983 */ /* 0x000ea80000100800 */
[----:B------:R-:W2:Y:S04]  /*10d70*/  LDL.LU R9, [R1+0x239c] ;  /* 0x00239c0001097983 */ /* 0x000ea80000300800 */
[----:B------:R0:W-:Y:S04]  /*10d80*/  STL [R1+0x2268], R3 ;  /* 0x0022680301007387 */ /* 0x0001e80000100800 */
[----:B0-----:R-:W2:Y:S01]  /*10d90*/  LDL R3, [R1+0x2234] ;  /* 0x0022340001037983 */ /* 0x001ea20000100800 */
[----:B------:R-:W-:-:S02]  /*10da0*/  ISETP.GT.U32.AND P6, PT, R7, R60, PT ;  /* 0x0000003c0700720c */ /* 0x000fc40003fc4070 */
[C---:B------:R-:W-:Y:S02]  /*10db0*/  ISETP.GT.U32.AND P4, PT, R7.reuse, R57, PT ;  /* 0x000000390700720c */ /* 0x040fe40003f84070 */
[----:B------:R-:W-:Y:S02]  /*10dc0*/  ISETP.GT.U32.AND P2, PT, R7, R58, PT ;  /* 0x0000003a0700720c */ /* 0x000fe40003f44070 */
[----:B------:R-:W-:-:S07]  /*10dd0*/  LOP3.LUT R61, R61, 0x800, R8, 0xf8, !PT ;  /* 0x000008003d3d7812 */ /* 0x000fce00078ef808 */
[--C-:B------:R-:W-:Y:S01]  /*10de0*/  @!P6 IMAD.IADD R60, R60, 0x1, -R7.reuse ;  /* 0x000000013c3ce824 */ /* 0x100fe200078e0a07 */
[----:B------:R-:W-:Y:S01]  /*10df0*/  ISETP.GT.U32.AND P6, PT, R7, R59, PT ;  /* 0x0000003b0700720c */ /* 0x000fe20003fc4070 */
[--C-:B------:R-:W-:Y:S01]  /*10e00*/  @!P4 IMAD.IADD R57, R57, 0x1, -R7.reuse ;  /* 0x000000013939c824 */ /* 0x100fe200078e0a07 */
[----:B------:R-:W-:Y:S01]  /*10e10*/  IABS R61, c[0x0][0x17c] ;  /* 0x00005f00003d7a13 */ /* 0x000fe20000000000 */
[----:B------:R-:W-:Y:S01]  /*10e20*/  @!P2 IMAD.IADD R58, R58, 0x1, -R7 ;  /* 0x000000013a3aa824 */ /* 0x000fe200078e0a07 */
[----:B------:R-:W-:Y:S01]  /*10e30*/  ISETP.GT.U32.AND P1, PT, R7, R60, PT ;  /* 0x0000003c0700720c */ /* 0x000fe20003f24070 */
[----:B------:R-:W3:Y:S02]  /*10e40*/  LDL.LU R8, [R1+0x2398] ;  /* 0x0023980001087983 */ /* 0x000ee40000300800 */
[--C-:B------:R-:W-:Y:S02]  /*10e50*/  @!P0 IMAD.IADD R54, R54, 0x1, -R61.reuse ;  /* 0x0000000136368824 */ /* 0x100fe400078e0a3d */
[----:B------:R-:W-:-:S02]  /*10e60*/  @!P3 IMAD.IADD R55, R55, 0x1, -R61 ;  /* 0x000000013737b824 */ /* 0x000fc400078e0a3d */
[----:B------:R-:W-:Y:S02]  /*10e70*/  @!P5 IMAD.IADD R56, R56, 0x1, -R61 ;  /* 0x000000013838d824 */ /* 0x000fe400078e0a3d */
[----:B------:R-:W3:Y:S01]  /*10e80*/  LDL R61, [R1+0x224c] ;  /* 0x00224c00013d7983 */ /* 0x000ee20000100800 */
[----:B------:R-:W-:Y:S01]  /*10e90*/  @!P6 IMAD.IADD R59, R59, 0x1, -R7 ;  /* 0x000000013b3be824 */ /* 0x000fe200078e0a07 */
[----:B----4-:R-:W-:Y:S02]  /*10ea0*/  ISETP.GE.AND P0, PT, R6, RZ, PT ;  /* 0x000000ff0600720c */ /* 0x010fe40003f06270 */
[----:B------:R-:W4:Y:S01]  /*10eb0*/  LDL R6, [R1+0x2248] ;  /* 0x0022480001067983 */ /* 0x000f220000100800 */
[----:B------:R-:W-:-:S03]  /*10ec0*/  ISETP.GE.AND P3, PT, R4, RZ, PT ;  /* 0x000000ff0400720c */ /* 0x000fc60003f66270 */
[----:B------:R-:W4:Y:S01]  /*10ed0*/  LDL R4, [R1+0x2240] ;  /* 0x0022400001047983 */ /* 0x000f220000100800 */
[----:B--2---:R-:W-:-:S03]  /*10ee0*/  ISETP.GE.AND P5, PT, R3, RZ, PT ;  /* 0x000000ff0300720c */ /* 0x004fc60003fa6270 */
[----:B------:R-:W2:Y:S04]  /*10ef0*/  LDL R3, [R1+0x2238] ;  /* 0x0022380001037983 */ /* 0x000ea80000100800 */
[----:B------:R0:W-:Y:S04]  /*10f00*/  STL [R1+0x22f4], R57 ;  /* 0x0022f43901007387 */ /* 0x0001e80000100800 */
[----:B0-----:R-:W2:Y:S04]  /*10f10*/  LDL R57, [R1+0x2258] ;  /* 0x0022580001397983 */ /* 0x001ea80000100800 */
[----:B------:R0:W-:Y:S04]  /*10f20*/  STL [R1+0x22f8], R58 ;  /* 0x0022f83a01007387 */ /* 0x0001e80000100800 */
[----:B0-----:R-:W2:Y:S04]  /*10f30*/  LDL R58, [R1+0x225c] ;  /* 0x00225c00013a7983 */ /* 0x001ea80000100800 */
[----:B------:R-:W4:Y:S04]  /*10f40*/  LDL.LU R7, [R1+0x2394] ;  /* 0x0023940001077983 */ /* 0x000f280000300800 */
[----:B------:R0:W-:Y:S02]  /*10f50*/  STL [R1+0x22fc], R59 ;  /* 0x0022fc3b01007387 */ /* 0x0001e40000100800 */
[----:B0-----:R-:W-:-:S05]  /*10f60*/  IABS R59, c[0x0][0x178] ;  /* 0x00005e00003b7a13 */ /* 0x001fca0000000000 */
[----:B------:R-:W-:Y:S01]  /*10f70*/  @!P1 IMAD.IADD R60, R60, 0x1, -R59 ;  /* 0x000000013c3c9824 */ /* 0x000fe200078e0a3b */
[----:B------:R-:W-:-:S04]  /*10f80*/  ISETP.GE.AND P1, PT, R5, RZ, PT ;  /* 0x000000ff0500720c */ /* 0x000fc80003f26270 */
[----:B------:R-:W-:Y:S04]  /*10f90*/  STL [R1+0x2300], R60 ;  /* 0x0023003c01007387 */ /* 0x000fe80000100800 */
[----:B------:R-:W4:Y:S04]  /*10fa0*/  LDL R5, [R1+0x2244] ;  /* 0x0022440001057983 */ /* 0x000f280000100800 */
[----:B------:R-:W4:Y:S01]  /*10fb0*/  LDL.LU R59, [R1+0xd4] ;  /* 0x0000d400013b7983 */ /* 0x000f220000300800 */
[----:B---3--:R-:W-:-:S03]  /*10fc0*/  ISETP.GE.AND P4, PT, R0, RZ, PT ;  /* 0x000000ff0000720c */ /* 0x008fc60003f86270 */
[----:B------:R-:W3:Y:S01]  /*10fd0*/  LDL R0, [R1+0x223c] ;  /* 0x00223c0001007983 */ /* 0x000ee20000100800 */
[----:B--2---:R-:W-:-:S03]  /*10fe0*/  ISETP.GE.AND P2, PT, R58, RZ, PT ;  /* 0x000000ff3a00720c */ /* 0x004fc60003f46270 */
[----:B------:R-:W2:Y:S01]  /*10ff0*/  LDL.LU R58, [R1+0xd0] ;  /* 0x0000d000013a7983 */ /* 0x000ea20000300800 */
[----:B----4-:R-:W-:Y:S01]  /*11000*/  @!P0 IMAD.MOV R59, RZ, RZ, -R59 ;  /* 0x000000ffff3b8224 */ /* 0x010fe200078e0a3b */
[----:B------:R-:W-:Y:S02]  /*11010*/  ISETP.GE.AND P0, PT, R2, RZ, PT ;  /* 0x000000ff0200720c */ /* 0x000fe40003f06270 */
[----:B------:R-:W4:Y:S04]  /*11020*/  LDL R2, [R1+0x222c] ;  /* 0x00222c0001027983 */ /* 0x000f280000100800 */
[----:B------:R0:W-:Y:S04]  /*11030*/  STL [R1+0x3e4], R59 ;  /* 0x0003e43b01007387 */ /* 0x0001e80000100800 */
[----:B0-----:R-:W3:Y:S01]  /*11040*/  LDL.LU R59, [R1+0xcc] ;  /* 0x0000cc00013b7983 */ /* 0x001ee20000300800 */
[----:B--2---:R-:W-:Y:S01]  /*11050*/  @!P5 IMAD.MOV R58, RZ, RZ, -R58 ;  /* 0x000000ffff3ad224 */ /* 0x004fe200078e0a3a */
[----:B------:R-:W-:-:S02]  /*11060*/  ISETP.GE.AND P5, PT, R57, RZ, PT ;  /* 0x000000ff3900720c */ /* 0x000fc40003fa6270 */
[----:B------:R-:W2:Y:S04]  /*11070*/  LDL R57, [R1+0x2228] ;  /* 0x0022280001397983 */ /* 0x000ea80000100800 */
[----:B------:R0:W-:Y:S04]  /*11080*/  STL [R1+0x3e0], R58 ;  /* 0x0003e03a01007387 */ /* 0x0001e80000100800 */
[----:B0-----:R-:W2:Y:S01]  /*11090*/  LDL.LU R58, [R1+0xc8] ;  /* 0x0000c800013a7983 */ /* 0x001ea20000300800 */
[----:B---3--:R-:W-:Y:S01]  /*110a0*/  @!P3 IMAD.MOV R59, RZ, RZ, -R59 ;  /* 0x000000ffff3bb224 */ /* 0x008fe200078e0a3b */
[----:B------:R-:W-:-:S02]  /*110b0*/  ISETP.GE.AND P3, PT, R6, RZ, PT ;  /* 0x000000ff0600720c */ /* 0x000fc40003f66270 */
[----:B------:R-:W3:Y:S04]  /*110c0*/  LDL R6, [R1+0x2224] ;  /* 0x0022240001067983 */ /* 0x000ee80000100800 */
        /* <DEDUP_REMOVED lines=28> */
[----:B----4-:R-:W-:-:S02]  /*11290*/  ISETP.GE.AND P3, PT, R2, RZ, PT ;  /* 0x000000ff0200720c */ /* 0x010fc40003f66270 */
[----:B------:R-:W3:Y:S04]  /*112a0*/  LDL R2, [R1+0x220c] ;  /* 0x00220c0001027983 */ /* 0x000ee80000100800 */
[----:B------:R0:W-:Y:S04]  /*112b0*/  STL [R1+0x3c4], R59 ;  /* 0x0003c43b01007387 */ /* 0x0001e80000100800 */
[----:B0-----:R-:W4:Y:S01]  /*112c0*/  LDL.LU R59, [R1+0xac] ;  /* 0x0000ac00013b7983 */ /* 0x001f220000300800 */
[----:B--2---:R-:W-:Y:S01]  /*112d0*/  @!P1 IMAD.MOV R58, RZ, RZ, -R58 ;  /* 0x000000ffff3a9224 */ /* 0x004fe200078e0a3a */
[----:B------:R-:W-:-:S02]  /*112e0*/  ISETP.GE.AND P1, PT, R57, RZ, PT ;  /* 0x000000ff3900720c */ /* 0x000fc40003f26270 */
[----:B------:R-:W2:Y:S04]  /*112f0*/  LDL R57, [R1+0x2208] ;  /* 0x0022080001397983 */ /* 0x000ea80000100800 */
[----:B------:R0:W-:Y:S04]  /*11300*/  STL [R1+0x3c0], R58 ;  /* 0x0003c03a01007387 */ /* 0x0001e80000100800 */
[----:B0-----:R-:W2:Y:S01]  /*11310*/  LDL.LU R58, [R1+0xa8] ;  /* 0x0000a800013a7983 */ /* 0x001ea20000300800 */
[----:B----4-:R-:W-:Y:S01]  /*11320*/  @!P2 IMAD.MOV R59, RZ, RZ, -R59 ;  /* 0x000000ffff3ba224 */ /* 0x010fe200078e0a3b */
[----:B------:R-:W-:-:S02]  /*11330*/  ISETP.GE.AND P2, PT, R6, RZ, PT ;  /* 0x000000ff0600720c */ /* 0x000fc40003f46270 */
        /* <DEDUP_REMOVED lines=144> */
[----:B------:R-:W-:-:S04]  /*11c40*/  ISETP.GE.AND P1, PT, R0, RZ, PT ;  /* 0x000000ff0000720c */ /* 0x000fc80003f26270 */
[----:B------:R0:W-:Y:S04]  /*11c50*/  STL [R1+0x2fc], R58 ;  /* 0x0002fc3a01007387 */ /* 0x0001e80000100800 */
[----:B------:R-:W2:Y:S04]  /*11c60*/  LDL R0, [R1+0x2190] ;  /* 0x0021900001007983 */ /* 0x000ea80000100800 */
        /* <DEDUP_REMOVED lines=688> */
[----:B------:R-:W2:Y:S04]  /*14770*/  LDL.LU R57, [R1+0x264] ;  /* 0x0002640001397983 */ /* 0x000ea80000300800 */
[----:B------:R0:W-:Y:S04]  /*14780*/  STL [R1+0x5c], R58 ;  /* 0x00005c3a01007387 */ /* 0x0001e80000100800 */
[----:B0-----:R-:W2:Y:S01]  /*14790*/  LDL R58, [R1+0x1f68] ;  /* 0x001f6800013a7983 */ /* 0x001ea20000100800 */
[----:B---3--:R-:W-:-:S05]  /*147a0*/  @!P2 IMAD.MOV R59, RZ, RZ, -R59 ;  /* 0x000000ffff3ba224 */ /* 0x008fca00078e0a3b */
[----:B------:R0:W-:Y:S04]  /*147b0*/  STL [R1+0x58], R59 ;  /* 0x0000583b01007387 */ /* 0x0001e80000100800 */
[----:B0-----:R-:W3:Y:S01]  /*147c0*/  LDL.LU R59, [R1+0x268] ;  /* 0x00026800013b7983 */ /* 0x001ee20000300800 */
[----:B----4-:R-:W-:-:S03]  /*147d0*/  ISETP.GE.AND P2, PT, R6, RZ, PT ;  /* 0x000000ff0600720c */ /* 0x010fc60003f46270 */
[----:B------:R-:W4:Y:S04]  /*147e0*/  LDL R6, [R1+0x1f6c] ;  /* 0x001f6c0001067983 */ /* 0x000f280000100800 */
[----:B------:R-:W4:Y:S01]  /*147f0*/  LDL.LU R60, [R1+0x218] ;  /* 0x00021800013c7983 */ /* 0x000f220000300800 */
[----:B--2---:R-:W-:-:S05]  /*14800*/  @!P4 IMAD.MOV R57, RZ, RZ, -R57 ;  /* 0x000000ffff39c224 */ /* 0x004fca00078e0a39 */
[----:B------:R0:W-:Y:S04]  /*14810*/  STL [R1+0x54], R57 ;  /* 0x0000543901007387 */ /* 0x0001e80000100800 */
[----:B0-----:R-:W2:Y:S01]  /*14820*/  LDL R57, [R1+0x1f64] ;  /* 0x001f640001397983 */ /* 0x001ea20000100800 */
[----:B---3--:R-:W-:-:S05]  /*14830*/  @!P0 IMAD.MOV R59, RZ, RZ, -R59 ;  /* 0x000000ffff3b8224 */ /* 0x008fca00078e0a3b */
[----:B------:R0:W-:Y:S04]  /*14840*/  STL [R1+0x50], R59 ;  /* 0x0000503b01007387 */ /* 0x0001e80000100800 */
[----:B0-----:R-:W3:Y:S01]  /*14850*/  LDL.LU R59, [R1+0x244] ;  /* 0x00024400013b7983 */ /* 0x001ee20000300800 */
[----:B----4-:R-:W-:Y:S01]  /*14860*/  @!P5 IMAD.MOV R60, RZ, RZ, -R60 ;  /* 0x000000ffff3cd224 */ /* 0x010fe200078e0a3c */
[----:B------:R-:W-:Y:S02]  /*14870*/  ISETP.GE.AND P0, PT, R3, RZ, PT ;  /* 0x000000ff0300720c */ /* 0x000fe40003f06270 */
[----:B------:R-:W4:Y:S01]  /*14880*/  LDL R3, [R1+0x1f60] ;  /* 0x001f600001037983 */ /* 0x000f220000100800 */
[----:B------:R-:W-:-:S03]  /*14890*/  ISETP.GE.AND P5, PT, R4, RZ, PT ;  /* 0x000000ff0400720c */ /* 0x000fc60003fa6270 */
[----:B------:R-:W2:Y:S01]  /*148a0*/  LDL.LU R4, [R1+0x248] ;  /* 0x0002480001047983 */ /* 0x000ea20000300800 */
[----:B------:R-:W-:-:S03]  /*148b0*/  ISETP.GE.AND P4, PT, R61, RZ, PT ;  /* 0x000000ff3d00720c */ /* 0x000fc60003f86270 */
[----:B------:R-:W-:Y:S04]  /*148c0*/  STL [R1+0x4c], R60 ;  /* 0x00004c3c01007387 */ /* 0x000fe80000100800 */
[----:B------:R-:W2:Y:S01]  /*148d0*/  LDL R61, [R1+0x1f58] ;  /* 0x001f5800013d7983 */ /* 0x000ea20000100800 */
[----:B---3--:R-:W-:Y:S01]  /*148e0*/  @!P3 IMAD.MOV R59, RZ, RZ, -R59 ;  /* 0x000000ffff3bb224 */ /* 0x008fe200078e0a3b */
[----:B------:R-:W-:Y:S02]  /*148f0*/  ISETP.GE.AND P3, PT, R5, RZ, PT ;  /* 0x000000ff0500720c */ /* 0x000fe40003f66270 */
[----:B------:R-:W3:Y:S04]  /*14900*/  LDL R5, [R1+0x1f5c] ;  /* 0x001f5c0001057983 */ /* 0x000ee80000100800 */
[----:B------:R0:W-:Y:S04]  /*14910*/  STL [R1+0x48], R59 ;  /* 0x0000483b01007387 */ /* 0x0001e80000100800 */
[----:B0-----:R-:W3:Y:S01]  /*14920*/  LDL.LU R59, [R1+0x228] ;  /* 0x00022800013b7983 */ /* 0x001ee20000300800 */
[----:B--2---:R-:W-:Y:S01]  /*14930*/  @!P1 IMAD.MOV R4, RZ, RZ, -R4 ;  /* 0x000000ffff049224 */ /* 0x004fe200078e0a04 */
[----:B------:R-:W-:-:S04]  /*14940*/  ISETP.GE.AND P1, PT, R0, RZ, PT ;  /* 0x000000ff0000720c */ /* 0x000fc80003f26270 */
[----:B------:R0:W-:Y:S04]  /*14950*/  STL [R1+0x44], R4 ;  /* 0x0000440401007387 */ /* 0x0001e80000100800 */
[----:B0-----:R-:W2:Y:S04]  /*14960*/  LDL R4, [R1+0x1f50] ;  /* 0x001f500001047983 */ /* 0x001ea80000100800 */
[----:B------:R-:W2:Y:S01]  /*14970*/  LDL.LU R0, [R1+0x230] ;  /* 0x0002300001007983 */ /* 0x000ea20000300800 */
[----:B---3--:R-:W-:Y:S01]  /*14980*/  @!P2 IMAD.MOV R59, RZ, RZ, -R59 ;  /* 0x000000ffff3ba224 */ /* 0x008fe200078e0a3b */
[----:B------:R-:W-:-:S02]  /*14990*/  ISETP.GE.AND P2, PT, R2, RZ, PT ;  /* 0x000000ff0200720c */ /* 0x000fc40003f46270 */
[----:B------:R-:W3:Y:S04]  /*149a0*/  LDL R2, [R1+0x1f54] ;  /* 0x001f540001027983 */ /* 0x000ee80000100800 */
[----:B------:R0:W-:Y:S04]  /*149b0*/  STL [R1+0x40], R59 ;  /* 0x0000403b01007387 */ /* 0x0001e80000100800 */
[----:B0-----:R-:W3:Y:S01]  /*149c0*/  LDL.LU R59, [R1+0x1e0] ;  /* 0x0001e000013b7983 */ /* 0x001ee20000300800 */
[----:B--2---:R-:W-:Y:S01]  /*149d0*/  @!P4 IMAD.MOV R0, RZ, RZ, -R0 ;  /* 0x000000ffff00c224 */ /* 0x004fe200078e0a00 */
[----:B------:R-:W-:-:S04]  /*149e0*/  ISETP.GE.AND P4, PT, R58, RZ, PT ;  /* 0x000000ff3a00720c */ /* 0x000fc80003f86270 */
[----:B------:R0:W-:Y:S04]  /*149f0*/  STL [R1+0x3c], R0 ;  /* 0x00003c0001007387 */ /* 0x0001e80000100800 */
[----:B0-----:R-:W2:Y:S04]  /*14a00*/  LDL R0, [R1+0x1f4c] ;  /* 0x001f4c0001007983 */ /* 0x001ea80000100800 */
[----:B------:R-:W2:Y:S04]  /*14a10*/  LDL.LU R58, [R1+0x208] ;  /* 0x00020800013a7983 */ /* 0x000ea80000300800 */
[----:B------:R-:W4:Y:S01]  /*14a20*/  LDL R60, [R1+0x1f48] ;  /* 0x001f4800013c7983 */ /* 0x000f220000100800 */
[----:B---3--:R-:W-:Y:S01]  /*14a30*/  @!P0 IMAD.MOV R59, RZ, RZ, -R59 ;  /* 0x000000ffff3b8224 */ /* 0x008fe200078e0a3b */
[----:B------:R-:W-:-:S04]  /*14a40*/  ISETP.GE.AND P0, PT, R6, RZ, PT ;  /* 0x000000ff0600720c */ /* 0x000fc80003f06270 */
[----:B------:R0:W-:Y:S04]  /*14a50*/  STL [R1+0x38], R59 ;  /* 0x0000383b01007387 */ /* 0x0001e80000100800 */
[----:B0-----:R-:W3:Y:S04]  /*14a60*/  LDL R59, [R1+0x1f44] ;  /* 0x001f4400013b7983 */ /* 0x001ee80000100800 */
[----:B------:R-:W3:Y:S01]  /*14a70*/  LDL.LU R6, [R1+0x210] ;  /* 0x0002100001067983 */ /* 0x000ee20000300800 */
[----:B--2---:R-:W-:Y:S01]  /*14a80*/  @!P5 IMAD.MOV R58, RZ, RZ, -R58 ;  /* 0x000000ffff3ad224 */ /* 0x004fe200078e0a3a */
[----:B------:R-:W-:-:S02]  /*14a90*/  ISETP.GE.AND P5, PT, R57, RZ, PT ;  /* 0x000000ff3900720c */ /* 0x000fc40003fa6270 */
[----:B------:R-:W2:Y:S04]  /*14aa0*/  LDL.LU R57, [R1+0x1ec] ;  /* 0x0001ec0001397983 */ /* 0x000ea80000300800 */
[----:B------:R0:W-:Y:S04]  /*14ab0*/  STL [R1+0x34], R58 ;  /* 0x0000343a01007387 */ /* 0x0001e80000100800 */
[----:B0-----:R-:W2:Y:S01]  /*14ac0*/  LDL R58, [R1+0x1f40] ;  /* 0x001f4000013a7983 */ /* 0x001ea20000100800 */
[----:B---3--:R-:W-:Y:S01]  /*14ad0*/  @!P3 IMAD.MOV R6, RZ, RZ, -R6 ;  /* 0x000000ffff06b224 */ /* 0x008fe200078e0a06 */
[----:B----4-:R-:W-:-:S04]  /*14ae0*/  ISETP.GE.AND P3, PT, R3, RZ, PT ;  /* 0x000000ff0300720c */ /* 0x010fc80003f66270 */
[----:B------:R0:W-:Y:S04]  /*14af0*/  STL [R1+0x30], R6 ;  /* 0x0000300601007387 */ /* 0x0001e80000100800 */
[----:B0-----:R-:W3:Y:S04]  /*14b00*/  LDL.LU R6, [R1+0x2390] ;  /* 0x0023900001067983 */ /* 0x001ee80000300800 */
[----:B------:R-:W4:Y:S01]  /*14b10*/  LDL.LU R3, [R1+0x1f0] ;  /* 0x0001f00001037983 */ /* 0x000f220000300800 */
[----:B--2---:R-:W-:Y:S01]  /*14b20*/  @!P1 IMAD.MOV R57, RZ, RZ, -R57 ;  /* 0x000000ffff399224 */ /* 0x004fe200078e0a39 */
[----:B------:R-:W-:-:S04]  /*14b30*/  ISETP.GE.AND P1, PT, R61, RZ, PT ;  /* 0x000000ff3d00720c */ /* 0x000fc80003f26270 */
[----:B------:R0:W-:Y:S04]  /*14b40*/  STL [R1+0x2c], R57 ;  /* 0x00002c3901007387 */ /* 0x0001e80000100800 */
[----:B0-----:R-:W2:Y:S04]  /*14b50*/  LDL R57, [R1+0x1f3c] ;  /* 0x001f3c0001397983 */ /* 0x001ea80000100800 */
[----:B------:R-:W2:Y:S01]  /*14b60*/  LDL.LU R61, [R1+0x1c] ;  /* 0x00001c00013d7983 */ /* 0x000ea20000300800 */
[----:B----4-:R-:W-:Y:S01]  /*14b70*/  @!P2 IMAD.MOV R3, RZ, RZ, -R3 ;  /* 0x000000ffff03a224 */ /* 0x010fe200078e0a03 */
[----:B------:R-:W-:-:S04]  /*14b80*/  ISETP.GE.AND P2, PT, R5, RZ, PT ;  /* 0x000000ff0500720c */ /* 0x000fc80003f46270 */
[----:B------:R0:W-:Y:S04]  /*14b90*/  STL [R1+0x28], R3 ;  /* 0x0000280301007387 */ /* 0x0001e80000100800 */
[----:B0-----:R-:W4:Y:S04]  /*14ba0*/  LDL R3, [R1+0x1f38] ;  /* 0x001f380001037983 */ /* 0x001f280000100800 */
[----:B------:R-:W3:Y:S01]  /*14bb0*/  LDL.LU R5, [R1+0x1c8] ;  /* 0x0001c80001057983 */ /* 0x000ee20000300800 */
[----:B--2---:R-:W-:Y:S01]  /*14bc0*/  @!P4 IMAD.MOV R61, RZ, RZ, -R61 ;  /* 0x000000ffff3dc224 */ /* 0x004fe200078e0a3d */
[----:B------:R-:W-:-:S04]  /*14bd0*/  ISETP.GE.AND P4, PT, R4, RZ, PT ;  /* 0x000000ff0400720c */ /* 0x000fc80003f86270 */
[----:B------:R0:W-:Y:S04]  /*14be0*/  STL [R1+0x24], R61 ;  /* 0x0000243d01007387 */ /* 0x0001e80000100800 */
[----:B0-----:R-:W2:Y:S04]  /*14bf0*/  LDL R61, [R1+0x1f34] ;  /* 0x001f3400013d7983 */ /* 0x001ea80000100800 */
[----:B------:R-:W2:Y:S01]  /*14c00*/  LDL.LU R4, [R1+0x1d0] ;  /* 0x0001d00001047983 */ /* 0x000ea20000300800 */
[----:B---3--:R-:W-:Y:S01]  /*14c10*/  @!P0 IMAD.MOV R5, RZ, RZ, -R5 ;  /* 0x000000ffff058224 */ /* 0x008fe200078e0a05 */
[----:B------:R-:W-:-:S04]  /*14c20*/  ISETP.GE.AND P0, PT, R2, RZ, PT ;  /* 0x000000ff0200720c */ /* 0x000fc80003f06270 */
[----:B------:R0:W-:Y:S04]  /*14c30*/  STL [R1+0x20], R5 ;  /* 0x0000200501007387 */ /* 0x0001e80000100800 */
[----:B0-----:R-:W3:Y:S04]  /*14c40*/  LDL.LU R5, [R1+0x238c] ;  /* 0x00238c0001057983 */ /* 0x001ee80000300800 */
[----:B------:R-:W3:Y:S01]  /*14c50*/  LDL.LU R2, [R1+0x18] ;  /* 0x0000180001027983 */ /* 0x000ee20000300800 */
[----:B--2---:R-:W-:Y:S01]  /*14c60*/  @!P5 IMAD.MOV R4, RZ, RZ, -R4 ;  /* 0x000000ffff04d224 */ /* 0x004fe200078e0a04 */
[----:B------:R-:W-:-:S04]  /*14c70*/  ISETP.GE.AND P5, PT, R0, RZ, PT ;  /* 0x000000ff0000720c */ /* 0x000fc80003fa6270 */
[----:B------:R0:W-:Y:S04]  /*14c80*/  STL [R1+0x1c], R4 ;  /* 0x00001c0401007387 */ /* 0x0001e80000100800 */
[----:B0-----:R-:W2:Y:S04]  /*14c90*/  LDL.LU R4, [R1+0x2388] ;  /* 0x0023880001047983 */ /* 0x001ea80000300800 */
        /* <DEDUP_REMOVED lines=14> */
[----:B0-----:R-:W3:Y:S04]  /*14d80*/  LDL R60, [R1+0x1f28] ;  /* 0x001f2800013c7983 */ /* 0x001ee80000100800 */
[----:B------:R-:W3:Y:S01]  /*14d90*/  LDL.LU R58, [R1+0x8] ;  /* 0x00000800013a7983 */ /* 0x000ee20000300800 */
[----:B--2---:R-:W-:Y:S01]  /*14da0*/  @!P4 IMAD.MOV R59, RZ, RZ, -R59 ;  /* 0x000000ffff3bc224 */ /* 0x004fe200078e0a3b */
[----:B------:R-:W-:-:S04]  /*14db0*/  ISETP.GE.AND P4, PT, R57, RZ, PT ;  /* 0x000000ff3900720c */ /* 0x000fc80003f86270 */
[----:B------:R0:W-:Y:S04]  /*14dc0*/  STL [R1+0x2308], R59 ;  /* 0x0023083b01007387 */ /* 0x0001e80000100800 */
[----:B0-----:R-:W2:Y:S04]  /*14dd0*/  LDL R59, [R1+0x1f2c] ;  /* 0x001f2c00013b7983 */ /* 0x001ea80000100800 */
[----:B------:R-:W2:Y:S01]  /*14de0*/  LDL.LU R57, [R1+0x4] ;  /* 0x0000040001397983 */ /* 0x000ea20000300800 */
[----:B---3--:R-:W-:Y:S01]  /*14df0*/  @!P0 IMAD.MOV R58, RZ, RZ, -R58 ;  /* 0x000000ffff3a8224 */ /* 0x008fe200078e0a3a */
[----:B----4-:R-:W-:-:S04]  /*14e00*/  ISETP.GE.AND P0, PT, R3, RZ, PT ;  /* 0x000000ff0300720c */ /* 0x010fc80003f06270 */
[----:B------:R0:W-:Y:S04]  /*14e10*/  STL [R1+0x230c], R58 ;  /* 0x00230c3a01007387 */ /* 0x0001e80000100800 */
[----:B0-----:R-:W3:Y:S04]  /*14e20*/  LDL R58, [R1+0x1f30] ;  /* 0x001f3000013a7983 */ /* 0x001ee80000100800 */
[----:B------:R-:W4:Y:S01]  /*14e30*/  LDL.LU R3, [R1] ;  /* 0x0000000001037983 */ /* 0x000f220000300800 */
[----:B--2---:R-:W-:Y:S01]  /*14e40*/  @!P5 IMAD.MOV R57, RZ, RZ, -R57 ;  /* 0x000000ffff39d224 */ /* 0x004fe200078e0a39 */
[----:B------:R-:W-:Y:S01]  /*14e50*/  ISETP.GE.AND P5, PT, R61, RZ, PT ;  /* 0x000000ff3d00720c */ /* 0x000fe20003fa6270 */
[----:B------:R-:W-:-:S03]  /*14e60*/  IMAD.MOV.U32 R61, RZ, RZ, R0 ;  /* 0x000000ffff3d7224 */ /* 0x000fc600078e0000 */
[----:B------:R0:W-:Y:S01]  /*14e70*/  STL [R1+0x2310], R57 ;  /* 0x0023103901007387 */ /* 0x0001e20000100800 */
[----:B------:R-:W-:-:S03]  /*14e80*/  @!P1 IMAD.MOV R61, RZ, RZ, -R61 ;  /* 0x000000ffff3d9224 */ /* 0x000fc600078e0a3d */
[----:B------:R-:W2:Y:S04]  /*14e90*/  LDL R0, [R1+0x1f1c] ;  /* 0x001f1c0001007983 */ /* 0x000ea80000100800 */
[----:B0-----:R-:W2:Y:S01]  /*14ea0*/  LDL R57, [R1+0x1f18] ;  /* 0x001f180001397983 */ /* 0x001ea20000100800 */
[----:B------:R-:W-:Y:S01]  /*14eb0*/  @!P2 IMAD.MOV R2, RZ, RZ, -R2 ;  /* 0x000000ffff02a224 */ /* 0x000fe200078e0a02 */
[----:B------:R-:W-:Y:S02]  /*14ec0*/  ISETP.GE.AND P1, PT, R59, RZ, PT ;  /* 0x000000ff3b00720c */ /* 0x000fe40003f26270 */
[----:B------:R-:W-:Y:S01]  /*14ed0*/  ISETP.GE.AND P2, PT, R60, RZ, PT ;  /* 0x000000ff3c00720c */ /* 0x000fe20003f46270 */
[----:B----4-:R-:W-:Y:S01]  /*14ee0*/  @!P3 IMAD.MOV R3, RZ, RZ, -R3 ;  /* 0x000000ffff03b224 */ /* 0x010fe200078e0a03 */
[----:B---3--:R-:W-:-:S04]  /*14ef0*/  ISETP.GE.AND P3, PT, R58, RZ, PT ;  /* 0x000000ff3a00720c */ /* 0x008fc80003f66270 */
[----:B------:R0:W-:Y:S04]  /*14f00*/  STL [R1+0x2314], R3 ;  /* 0x0023140301007387 */ /* 0x0001e80000100800 */
[----:B------:R-:W3:Y:S04]  /*14f10*/  LDL R58, [R1+0x1f14] ;  /* 0x001f1400013a7983 */ /* 0x000ee80000100800 */
[----:B0-----:R-:W4:Y:S04]  /*14f20*/  LDL R3, [R1+0x1f20] ;  /* 0x001f200001037983 */ /* 0x001f280000100800 */
[----:B------:R0:W-:Y:S04]  /*14f30*/  STL [R1+0x2318], R61 ;  /* 0x0023183d01007387 */ /* 0x0001e80000100800 */
[----:B------:R-:W3:Y:S04]  /*14f40*/  LDL R59, [R1+0x1f10] ;  /* 0x001f1000013b7983 */ /* 0x000ee80000100800 */
[----:B0-----:R-:W3:Y:S04]  /*14f50*/  LDL R61, [R1+0x1f24] ;  /* 0x001f2400013d7983 */ /* 0x001ee80000100800 */
[----:B------:R0:W-:Y:S04]  /*14f60*/  STL [R1+0x231c], R2 ;  /* 0x00231c0201007387 */ /* 0x0001e80000100800 */
[----:B------:R-:W3:Y:S01]  /*14f70*/  LDL R60, [R1+0x1f0c] ;  /* 0x001f0c00013c7983 */ /* 0x000ee20000100800 */
[----:B------:R-:W-:-:S02]  /*14f80*/  @!P4 IMAD.MOV R4, RZ, RZ, -R4 ;  /* 0x000000ffff04c224 */ /* 0x000fc400078e0a04 */
[----:B------:R-:W-:Y:S02]  /*14f90*/  @!P0 IMAD.MOV R5, RZ, RZ, -R5 ;  /* 0x000000ffff058224 */ /* 0x000fe400078e0a05 */
[----:B------:R-:W-:Y:S01]  /*14fa0*/  @!P5 IMAD.MOV R6, RZ, RZ, -R6 ;  /* 0x000000ffff06d224 */ /* 0x000fe200078e0a06 */
[----:B------:R1:W-:Y:S01]  /*14fb0*/  STL [R1+0x2320], R4 ;  /* 0x0023200401007387 */ /* 0x0003e20000100800 */
[----:B--2---:R-:W-:Y:S01]  /*14fc0*/  ISETP.GE.AND P5, PT, R0, RZ, PT ;  /* 0x000000ff0000720c */ /* 0x004fe20003fa6270 */
[----:B------:R-:W-:Y:S02]  /*14fd0*/  @!P3 IMAD.MOV R7, RZ, RZ, -R7 ;  /* 0x000000ffff07b224 */ /* 0x000fe400078e0a07 */
[----:B------:R-:W-:Y:S01]  /*14fe0*/  @!P1 IMAD.MOV R8, RZ, RZ, -R8 ;  /* 0x000000ffff089224 */ /* 0x000fe200078e0a08 */
[----:B------:R-:W-:Y:S01]  /*14ff0*/  ISETP.GE.AND P3, PT, R57, RZ, PT ;  /* 0x000000ff3900720c */ /* 0x000fe20003f66270 */
[----:B------:R-:W-:Y:S01]  /*15000*/  @!P2 IMAD.MOV R9, RZ, RZ, -R9 ;  /* 0x000000ffff09a224 */ /* 0x000fe200078e0a09 */
[----:B----4-:R-:W-:-:S02]  /*15010*/  ISETP.GE.AND P0, PT, R3, RZ, PT ;  /* 0x000000ff0300720c */ /* 0x010fc40003f06270 */
[----:B---3--:R-:W-:Y:S02]  /*15020*/  ISETP.GE.AND P4, PT, R61, RZ, PT ;  /* 0x000000ff3d00720c */ /* 0x008fe40003f86270 */
[----:B------:R-:W2:Y:S04]  /*15030*/  LDL R61, [R1+0x1f08] ;  /* 0x001f0800013d7983 */ /* 0x000ea80000100800 */
[----:B------:R-:W-:Y:S04]  /*15040*/  STL [R1+0x2324], R5 ;  /* 0x0023240501007387 */ /* 0x000fe80000100800 */
[----:B------:R-:W3:Y:S04]  /*15050*/  LDL R3, [R1+0x1f04] ;  /* 0x001f040001037983 */ /* 0x000ee80000100800 */
[----:B------:R-:W-:Y:S04]  /*15060*/  STL [R1+0x2328], R6 ;  /* 0x0023280601007387 */ /* 0x000fe80000100800 */
[----:B------:R-:W4:Y:S01]  /*15070*/  LDL R0, [R1+0x1f00] ;  /* 0x001f000001007983 */ /* 0x000f220000100800 */
[----:B------:R-:W-:-:S03]  /*15080*/  ISETP.GE.AND P1, PT, R58, RZ, PT ;  /* 0x000000ff3a00720c */ /* 0x000fc60003f26270 */
[----:B------:R-:W-:Y:S01]  /*15090*/  STL [R1+0x232c], R7 ;  /* 0x00232c0701007387 */ /* 0x000fe20000100800 */
[----:B------:R-:W-:-:S03]  /*150a0*/  @!P4 IMAD.MOV R10, RZ, RZ, -R10 ;  /* 0x000000ffff0ac224 */ /* 0x000fc600078e0a0a */
[----:B------:R-:W4:Y:S04]  /*150b0*/  LDL R57, [R1+0x1efc] ;  /* 0x001efc0001397983 */ /* 0x000f280000100800 */
[----:B------:R-:W-:Y:S04]  /*150c0*/  STL [R1+0x2330], R8 ;  /* 0x0023300801007387 */ /* 0x000fe80000100800 */
[----:B------:R-:W4:Y:S01]  /*150d0*/  LDL R58, [R1+0x1ef8] ;  /* 0x001ef800013a7983 */ /* 0x000f220000100800 */
[----:B------:R-:W-:-:S03]  /*150e0*/  ISETP.GE.AND P2, PT, R59, RZ, PT ;  /* 0x000000ff3b00720c */ /* 0x000fc60003f46270 */
[----:B------:R-:W-:Y:S01]  /*150f0*/  STL [R1+0x2334], R9 ;  /* 0x0023340901007387 */ /* 0x000fe20000100800 */
[----:B------:R-:W-:-:S03]  /*15100*/  ISETP.GE.AND P4, PT, R60, RZ, PT ;  /* 0x000000ff3c00720c */ /* 0x000fc60003f86270 */
[----:B------:R-:W4:Y:S04]  /*15110*/  LDL R59, [R1+0x1ef4] ;  /* 0x001ef400013b7983 */ /* 0x000f280000100800 */
[----:B------:R0:W-:Y:S04]  /*15120*/  STL [R1+0x2338], R10 ;  /* 0x0023380a01007387 */ /* 0x0001e80000100800 */
[----:B------:R-:W4:Y:S01]  /*15130*/  LDL R60, [R1+0x1ef0] ;  /* 0x001ef000013c7983 */ /* 0x000f220000100800 */
[----:B------:R-:W-:Y:S02]  /*15140*/  @!P0 IMAD.MOV R11, RZ, RZ, -R11 ;  /* 0x000000ffff0b8224 */ /* 0x000fe400078e0a0b */
[----:B------:R-:W-:-:S02]  /*15150*/  @!P5 IMAD.MOV R12, RZ, RZ, -R12 ;  /* 0x000000ffff0cd224 */ /* 0x000fc400078e0a0c */
[----:B------:R-:W-:Y:S01]  /*15160*/  @!P3 IMAD.MOV R13, RZ, RZ, -R13 ;  /* 0x000000ffff0db224 */ /* 0x000fe200078e0a0d */
[----:B------:R-:W-:Y:S01]  /*15170*/  STL [R1+0x233c], R11 ;  /* 0x00233c0b01007387 */ /* 0x000fe20000100800 */
[----:B------:R-:W-:Y:S02]  /*15180*/  @!P1 IMAD.MOV R14, RZ, RZ, -R14 ;  /* 0x000000ffff0e9224 */ /* 0x000fe400078e0a0e */
[----:B------:R-:W-:Y:S02]  /*15190*/  @!P2 IMAD.MOV R15, RZ, RZ, -R15 ;  /* 0x000000ffff0fa224 */ /* 0x000fe400078e0a0f */
[----:B------:R-:W-:Y:S01]  /*151a0*/  @!P4 IMAD.MOV R16, RZ, RZ, -R16 ;  /* 0x000000ffff10c224 */ /* 0x000fe200078e0a10 */
[----:B--2---:R-:W-:Y:S02]  /*151b0*/  ISETP.GE.AND P0, PT, R61, RZ, PT ;  /* 0x000000ff3d00720c */ /* 0x004fe40003f06270 */
[----:B------:R-:W2:Y:S04]  /*151c0*/  LDL R61, [R1+0x1ee8] ;  /* 0x001ee800013d7983 */ /* 0x000ea80000100800 */
[----:B------:R-:W-:Y:S01]  /*151d0*/  STL [R1+0x2340], R12 ;  /* 0x0023400c01007387 */ /* 0x000fe20000100800 */
[----:B---3--:R-:W-:-:S03]  /*151e0*/  ISETP.GE.AND P5, PT, R3, RZ, PT ;  /* 0x000000ff0300720c */ /* 0x008fc60003fa6270 */
[----:B------:R-:W3:Y:S04]  /*151f0*/  LDL R3, [R1+0x1eec] ;  /* 0x001eec0001037983 */ /* 0x000ee80000100800 */
[----:B------:R-:W-:Y:S01]  /*15200*/  STL [R1+0x2344], R13 ;  /* 0x0023440d01007387 */ /* 0x000fe20000100800 */
[----:B----4-:R-:W-:-:S03]  /*15210*/  ISETP.GE.AND P3, PT, R0, RZ, PT ;  /* 0x000000ff0000720c */ /* 0x010fc60003f66270 */
[----:B------:R-:W4:Y:S04]  /*15220*/  LDL R0, [R1+0x1ee4] ;  /* 0x001ee40001007983 */ /* 0x000f280000100800 */
[----:B------:R-:W-:Y:S01]  /*15230*/  STL [R1+0x2348], R14 ;  /* 0x0023480e01007387 */ /* 0x000fe20000100800 */
[----:B------:R-:W-:-:S03]  /*15240*/  ISETP.GE.AND P1, PT, R57, RZ, PT ;  /* 0x000000ff3900720c */ /* 0x000fc60003f26270 */
[----:B------:R-:W3:Y:S01]  /*15250*/  LDL R57, [R1+0x1ee0] ;  /* 0x001ee00001397983 */ /* 0x000ee20000100800 */
[----:B------:R-:W-:-:S03]  /*15260*/  @!P0 IMAD.MOV R17, RZ, RZ, -R17 ;  /* 0x000000ffff118224 */ /* 0x000fc600078e0a11 */
[----:B------:R-:W-:Y:S01]  /*15270*/  STL [R1+0x234c], R15 ;  /* 0x00234c0f01007387 */ /* 0x000fe20000100800 */
[----:B------:R-:W-:-:S03]  /*15280*/  ISETP.GE.AND P2, PT, R58, RZ, PT ;  /* 0x000000ff3a00720c */ /* 0x000fc60003f46270 */
[----:B------:R-:W3:Y:S04]  /*15290*/  LDL R58, [R1+0x1ed8] ;  /* 0x001ed800013a7983 */ /* 0x000ee80000100800 */
[----:B------:R-:W-:Y:S01]  /*152a0*/  STL [R1+0x2350], R16 ;  /* 0x0023501001007387 */ /* 0x000fe20000100800 */
[----:B------:R-:W-:-:S03]  /*152b0*/  ISETP.GE.AND P4, PT, R59, RZ, PT ;  /* 0x000000ff3b00720c */ /* 0x000fc60003f86270 */
[----:B------:R-:W3:Y:S04]  /*152c0*/  LDL R59, [R1+0x1edc] ;  /* 0x001edc00013b7983 */ /* 0x000ee80000100800 */
[----:B------:R-:W-:Y:S01]  /*152d0*/  STL [R1+0x2354], R17 ;  /* 0x0023541101007387 */ /* 0x000fe20000100800 */
[----:B------:R-:W-:-:S03]  /*152e0*/  ISETP.GE.AND P0, PT, R60, RZ, PT ;  /* 0x000000ff3c00720c */ /* 0x000fc60003f06270 */
[----:B------:R-:W3:Y:S01]  /*152f0*/  LDL R60, [R1+0x1ed0] ;  /* 0x001ed000013c7983 */ /* 0x000ee20000100800 */
[----:B------:R-:W-:Y:S02]  /*15300*/  @!P5 IMAD.MOV R18, RZ, RZ, -R18 ;  /* 0x000000ffff12d224 */ /* 0x000fe400078e0a12 */
[----:B------:R-:W-:Y:S02]  /*15310*/  @!P3 IMAD.MOV R19, RZ, RZ, -R19 ;  /* 0x000000ffff13b224 */ /* 0x000fe400078e0a13 */
[----:B------:R-:W-:Y:S01]  /*15320*/  @!P1 IMAD.MOV R20, RZ, RZ, -R20 ;  /* 0x000000ffff149224 */ /* 0x000fe200078e0a14 */
[----:B------:R-:W-:Y:S01]  /*15330*/  STL [R1+0x2358], R18 ;  /* 0x0023581201007387 */ /* 0x000fe20000100800 */
[----:B------:R-:W-:-:S03]  /*15340*/  @!P2 IMAD.MOV R21, RZ, RZ, -R21 ;  /* 0x000000ffff15a224 */ /* 0x000fc600078e0a15 */
[----:B------:R-:W-:Y:S04]  /*15350*/  STL [R1+0x235c], R19 ;  /* 0x00235c1301007387 */ /* 0x000fe80000100800 */
[----:B0-----:R-:W3:Y:S04]  /*15360*/  LDL R2, [R1+0x1ed4] ;  /* 0x001ed40001027983 */ /* 0x001ee80000100800 */
[----:B------:R-:W-:Y:S01]  /*15370*/  STL [R1+0x2360], R20 ;  /* 0x0023601401007387 */ /* 0x000fe20000100800 */
[----:B------:R-:W-:Y:S02]  /*15380*/  @!P4 IMAD.MOV R22, RZ, RZ, -R22 ;  /* 0x000000ffff16c224 */ /* 0x000fe400078e0a16 */
[----:B------:R-:W-:Y:S01]  /*15390*/  @!P0 IMAD.MOV R23, RZ, RZ, -R23 ;  /* 0x000000ffff178224 */ /* 0x000fe200078e0a17 */
[----:B--2---:R-:W-:-:S02]  /*153a0*/  ISETP.GE.AND P5, PT, R61, RZ, PT ;  /* 0x000000ff3d00720c */ /* 0x004fc40003fa6270 */
[----:B------:R-:W2:Y:S04]  /*153b0*/  LDL R61, [R1+0x1ecc] ;  /* 0x001ecc00013d7983 */ /* 0x000ea80000100800 */
[----:B------:R-:W-:Y:S01]  /*153c0*/  STL [R1+0x2364], R21 ;  /* 0x0023641501007387 */ /* 0x000fe20000100800 */
[----:B----4-:R-:W-:-:S03]  /*153d0*/  ISETP.GE.AND P1, PT, R0, RZ, PT ;  /* 0x000000ff0000720c */ /* 0x010fc60003f26270 */
[----:B------:R-:W4:Y:S01]  /*153e0*/  LDL R0, [R1+0x1ec4] ;  /* 0x001ec40001007983 */ /* 0x000f220000100800 */
[----:B---3--:R-:W-:-:S03]  /*153f0*/  ISETP.GE.AND P3, PT, R3, RZ, PT ;  /* 0x000000ff0300720c */ /* 0x008fc60003f66270 */
[----:B------:R-:W3:Y:S01]  /*15400*/  LDL R3, [R1+0x1ec8] ;  /* 0x001ec80001037983 */ /* 0x000ee20000100800 */
[----:B------:R-:W-:-:S03]  /*15410*/  ISETP.GE.AND P2, PT, R57, RZ, PT ;  /* 0x000000ff3900720c */ /* 0x000fc60003f46270 */
[----:B------:R-:W-:Y:S01]  /*15420*/  STL [R1+0x2368], R22 ;  /* 0x0023681601007387 */ /* 0x000fe20000100800 */
[----:B------:R-:W-:-:S03]  /*15430*/  @!P5 IMAD.MOV R24, RZ, RZ, -R24 ;  /* 0x000000ffff18d224 */ /* 0x000fc600078e0a18 */
[----:B------:R-:W3:Y:S01]  /*15440*/  LDL R57, [R1+0x1ec0] ;  /* 0x001ec00001397983 */ /* 0x000ee20000100800 */
[----:B------:R-:W-:-:S03]  /*15450*/  ISETP.GE.AND P4, PT, R58, RZ, PT ;  /* 0x000000ff3a00720c */ /* 0x000fc60003f86270 */
[----:B------:R-:W-:Y:S04]  /*15460*/  STL [R1+0x236c], R23 ;  /* 0x00236c1701007387 */ /* 0x000fe80000100800 */
[----:B------:R-:W3:Y:S01]  /*15470*/  LDL R58, [R1+0x1ebc] ;  /* 0x001ebc00013a7983 */ /* 0x000ee20000100800 */
[----:B------:R-:W-:-:S03]  /*15480*/  ISETP.GE.AND P0, PT, R59, RZ, PT ;  /* 0x000000ff3b00720c */ /* 0x000fc60003f06270 */
[----:B------:R-:W-:Y:S04]  /*15490*/  STL [R1+0x2370], R24 ;  /* 0x0023701801007387 */ /* 0x000fe80000100800 */
[----:B------:R-:W3:Y:S01]  /*154a0*/  LDL R59, [R1+0x1eb8] ;  /* 0x001eb800013b7983 */ /* 0x000ee20000100800 */
[----:B------:R-:W-:-:S03]  /*154b0*/  ISETP.GE.AND P5, PT, R60, RZ, PT ;  /* 0x000000ff3c00720c */ /* 0x000fc60003fa6270 */
[----:B------:R-:W3:Y:S01]  /*154c0*/  LDL R60, [R1+0x1eb4] ;  /* 0x001eb400013c7983 */ /* 0x000ee20000100800 */
[----:B------:R-:W-:Y:S02]  /*154d0*/  @!P3 IMAD.MOV R25, RZ, RZ, -R25 ;  /* 0x000000ffff19b224 */ /* 0x000fe400078e0a19 */
[----:B------:R-:W-:Y:S02]  /*154e0*/  @!P1 IMAD.MOV R26, RZ, RZ, -R26 ;  /* 0x000000ffff1a9224 */ /* 0x000fe400078e0a1a */
[----:B------:R-:W-:Y:S01]  /*154f0*/  @!P2 IMAD.MOV R27, RZ, RZ, -R27 ;  /* 0x000000ffff1ba224 */ /* 0x000fe200078e0a1b */
[----:B------:R-:W-:Y:S01]  /*15500*/  STL [R1+0x2374], R25 ;  /* 0x0023741901007387 */ /* 0x000fe20000100800 */
[----:B------:R-:W-:Y:S01]  /*15510*/  @!P4 IMAD.MOV R28, RZ, RZ, -R28 ;  /* 0x000000ffff1cc224 */ /* 0x000fe200078e0a1c */
[----:B------:R-:W-:Y:S02]  /*15520*/  ISETP.GE.AND P3, PT, R2, RZ, PT ;  /* 0x000000ff0200720c */ /* 0x000fe40003f66270 */
[----:B------:R-:W3:Y:S04]  /*15530*/  LDL R2, [R1+0x1eb0] ;  /* 0x001eb00001027983 */ /* 0x000ee80000100800 */
[----:B------:R-:W-:Y:S01]  /*15540*/  STL [R1+0x2378], R26 ;  /* 0x0023781a01007387 */ /* 0x000fe20000100800 */
[----:B------:R-:W-:-:S02]  /*15550*/  @!P0 IMAD.MOV R29, RZ, RZ, -R29 ;  /* 0x000000ffff1d8224 */ /* 0x000fc400078e0a1d */
[----:B------:R-:W-:-:S04]  /*15560*/  @!P5 IMAD.MOV R30, RZ, RZ, -R30 ;  /* 0x000000ffff1ed224 */ /* 0x000fc800078e0a1e */
[----:B------:R-:W-:Y:S01]  /*15570*/  @!P3 IMAD.MOV R31, RZ, RZ, -R31 ;  /* 0x000000ffff1fb224 */ /* 0x000fe200078e0a1f */
[----:B--2---:R-:W-:Y:S02]  /*15580*/  ISETP.GE.AND P1, PT, R61, RZ, PT ;  /* 0x000000ff3d00720c */ /* 0x004fe40003f26270 */
[----:B------:R-:W2:Y:S04]  /*15590*/  LDL R61, [R1+0x1eac] ;  /* 0x001eac00013d7983 */ /* 0x000ea80000100800 */
[----:B------:R-:W-:Y:S04]  /*155a0*/  STL [R1+0x237c], R27 ;  /* 0x00237c1b01007387 */ /* 0x000fe80000100800 */
[----:B-1----:R-:W2:Y:S01]  /*155b0*/  LDL R4, [R1+0x1e8c] ;  /* 0x001e8c0001047983 */ /* 0x002ea20000100800 */
[----:B----4-:R-:W-:-:S02]  /*155c0*/  ISETP.GE.AND P4, PT, R0, RZ, PT ;  /* 0x000000ff0000720c */ /* 0x010fc40003f86270 */
[----:B---3--:R-:W-:Y:S01]  /*155d0*/  ISETP.GE.AND P2, PT, R3, RZ, PT ;  /* 0x000000ff0300720c */ /* 0x008fe20003f46270 */
[----:B------:R-:W3:Y:S04]  /*155e0*/  LDL R0, [R1+0x1ea0] ;  /* 0x001ea00001007983 */ /* 0x000ee80000100800 */
[----:B------:R-:W4:Y:S01]  /*155f0*/  LDL R3, [R1+0x1ea4] ;  /* 0x001ea40001037983 */ /* 0x000f220000100800 */
[----:B------:R-:W-:Y:S01]  /*15600*/  ISETP.GE.AND P0, PT, R57, RZ, PT ;  /* 0x000000ff3900720c */ /* 0x000fe20003f06270 */
[----:B------:R-:W-:Y:S02]  /*15610*/  @!P1 IMAD.MOV R32, RZ, RZ, -R32 ;  /* 0x000000ffff209224 */ /* 0x000fe400078e0a20 */
[----:B------:R-:W4:Y:S04]  /*15620*/  LDL R57, [R1+0x1e9c] ;  /* 0x001e9c0001397983 */ /* 0x000f280000100800 */
[----:B------:R-:W4:Y:S01]  /*15630*/  LDL R10, [R1+0x1148] ;  /* 0x00114800010a7983 */ /* 0x000f220000100800 */
[----:B------:R-:W-:-:S03]  /*15640*/  ISETP.GE.AND P5, PT, R58, RZ, PT ;  /* 0x000000ff3a00720c */ /* 0x000fc60003fa6270 */
[----:B------:R-:W4:Y:S04]  /*15650*/  LDL R58, [R1+0x1e98] ;  /* 0x001e9800013a7983 */ /* 0x000f280000100800 */
[----:B------:R-:W4:Y:S01]  /*15660*/  LDL R9, [R1+0x1150] ;  /* 0x0011500001097983 */ /* 0x000f220000100800 */
[----:B------:R-:W-:-:S03]  /*15670*/  ISETP.GE.AND P3, PT, R59, RZ, PT ;  /* 0x000000ff3b00720c */ /* 0x000fc60003f66270 */
[----:B------:R-:W4:Y:S01]  /*15680*/  LDL R59, [R1+0x1e94] ;  /* 0x001e9400013b7983 */ /* 0x000f220000100800 */
[----:B------:R-:W-:-:S03]  /*15690*/  ISETP.GE.AND P1, PT, R60, RZ, PT ;  /* 0x000000ff3c00720c */ /* 0x000fc60003f26270 */
[----:B------:R-:W4:Y:S01]  /*156a0*/  LDL R60, [R1+0x1e90] ;  /* 0x001e9000013c7983 */ /* 0x000f220000100800 */
[----:B------:R-:W-:Y:S02]  /*156b0*/  @!P5 IMAD.MOV R36, RZ, RZ, -R36 ;  /* 0x000000ffff24d224 */ /* 0x000fe400078e0a24 */
[----:B------:R-:W-:Y:S01]  /*156c0*/  @!P2 IMAD.MOV R33, RZ, RZ, -R33 ;  /* 0x000000ffff21a224 */ /* 0x000fe200078e0a21 */
[----:B------:R-:W4:Y:S01]  /*156d0*/  LDL R8, [R1+0x114c] ;  /* 0x00114c0001087983 */ /* 0x000f220000100800 */
[----:B------:R-:W-:-:S03]  /*156e0*/  @!P4 IMAD.MOV R34, RZ, RZ, -R34 ;  /* 0x000000ffff22c224 */ /* 0x000fc600078e0a22 */
[----:B------:R-:W4:Y:S01]  /*156f0*/  LDL R7, [R1+0x1140] ;  /* 0x0011400001077983 */ /* 0x000f220000100800 */
[----:B------:R-:W-:-:S03]  /*15700*/  ISETP.GE.AND P2, PT, R2, RZ, PT ;  /* 0x000000ff0200720c */ /* 0x000fc60003f46270 */
[----:B------:R-:W4:Y:S01]  /*15710*/  LDL R2, [R1+0x1e88] ;  /* 0x001e880001027983 */ /* 0x000f220000100800 */
[----:B------:R-:W-:Y:S02]  /*15720*/  @!P0 IMAD.MOV R35, RZ, RZ, -R35 ;  /* 0x000000ffff238224 */ /* 0x000fe400078e0a23 */
[----:B------:R-:W-:Y:S02]  /*15730*/  @!P3 IMAD.MOV R37, RZ, RZ, -R37 ;  /* 0x000000ffff25b224 */ /* 0x000fe400078e0a25 */
[----:B------:R-:W-:-:S05]  /*15740*/  @!P1 IMAD.MOV R38, RZ, RZ, -R38 ;  /* 0x000000ffff269224 */ /* 0x000fca00078e0a26 */
[----:B------:R-:W-:Y:S01]  /*15750*/  @!P2 IMAD.MOV R39, RZ, RZ, -R39 ;  /* 0x000000ffff27a224 */ /* 0x000fe200078e0a27 */
[----:B--2---:R-:W-:Y:S02]  /*15760*/  ISETP.GE.AND P4, PT, R61, RZ, PT ;  /* 0x000000ff3d00720c */ /* 0x004fe40003f86270 */
[----:B------:R-:W2:Y:S01]  /*15770*/  LDL R61, [R1+0x1e84] ;  /* 0x001e8400013d7983 */ /* 0x000ea20000100800 */
[----:B---3--:R-:W-:-:S03]  /*15780*/  ISETP.GE.AND P5, PT, R0, RZ, PT ;  /* 0x000000ff0000720c */ /* 0x008fc60003fa6270 */
[----:B------:R-:W3:Y:S01]  /*15790*/  LDL R0, [R1+0x1e7c] ;  /* 0x001e7c0001007983 */ /* 0x000ee20000100800 */
[----:B----4-:R-:W-:-:S03]  /*157a0*/  ISETP.GE.AND P0, PT, R3, RZ, PT ;  /* 0x000000ff0300720c */ /* 0x010fc60003f06270 */
[----:B------:R-:W4:Y:S01]  /*157b0*/  LDL R3, [R1+0x1e80] ;  /* 0x001e800001037983 */ /* 0x000f220000100800 */
[----:B------:R-:W-:-:S03]  /*157c0*/  ISETP.GE.AND P3, PT, R57, RZ, PT ;  /* 0x000000ff3900720c */ /* 0x000fc60003f66270 */
[----:B------:R-:W4:Y:S01]  /*157d0*/  LDL R57, [R1+0x1e78] ;  /* 0x001e780001397983 */ /* 0x000f220000100800 */
[----:B------:R-:W-:-:S03]  /*157e0*/  ISETP.GE.AND P1, PT, R58, RZ, PT ;  /* 0x000000ff3a00720c */ /* 0x000fc60003f26270 */
[----:B------:R-:W4:Y:S01]  /*157f0*/  LDL R58, [R1+0x1e74] ;  /* 0x001e7400013a7983 */ /* 0x000f220000100800 */
[----:B------:R-:W-:Y:S01]  /*15800*/  @!P4 IMAD.MOV R40, RZ, RZ, -R40 ;  /* 0x000000ffff28c224 */ /* 0x000fe200078e0a28 */
[----:B------:R-:W-:Y:S02]  /*15810*/  ISETP.GE.AND P2, PT, R59, RZ, PT ;  /* 0x000000ff3b00720c */ /* 0x000fe40003f46270 */
[----:B------:R-:W4:Y:S01]  /*15820*/  LDL R59, [R1+0x1e70] ;  /* 0x001e7000013b7983 */ /* 0x000f220000100800 */
[----:B------:R-:W-:-:S03]  /*15830*/  ISETP.GE.AND P4, PT, R60, RZ, PT ;  /* 0x000000ff3c00720c */ /* 0x000fc60003f86270 */
[----:B------:R-:W4:Y:S01]  /*15840*/  LDL R60, [R1+0x1e6c] ;  /* 0x001e6c00013c7983 */ /* 0x000f220000100800 */
[----:B------:R-:W-:Y:S01]  /*15850*/  @!P0 IMAD.MOV R41, RZ, RZ, -R41 ;  /* 0x000000ffff298224 */ /* 0x000fe200078e0a29 */
[----:B------:R-:W-:-:S05]  /*15860*/  ISETP.GE.AND P0, PT, R4, RZ, PT ;  /* 0x000000ff0400720c */ /* 0x000fca0003f06270 */
[----:B------:R-:W-:Y:S02]  /*15870*/  @!P2 IMAD.MOV R45, RZ, RZ, -R45 ;  /* 0x000000ffff2da224 */ /* 0x000fe400078e0a2d */
[----:B------:R-:W-:Y:S02]  /*15880*/  @!P5 IMAD.MOV R42, RZ, RZ, -R42 ;  /* 0x000000ffff2ad224 */ /* 0x000fe400078e0a2a */
[----:B------:R-:W-:Y:S01]  /*15890*/  @!P3 IMAD.MOV R43, RZ, RZ, -R43 ;  /* 0x000000ffff2bb224 */ /* 0x000fe200078e0a2b */
[----:B------:R-:W-:Y:S01]  /*158a0*/  ISETP.GE.AND P5, PT, R2, RZ, PT ;  /* 0x000000ff0200720c */ /* 0x000fe20003fa6270 */
[----:B------:R-:W-:Y:S02]  /*158b0*/  @!P1 IMAD.MOV R44, RZ, RZ, -R44 ;  /* 0x000000ffff2c9224 */ /* 0x000fe400078e0a2c */
[----:B------:R-:W-:Y:S02]  /*158c0*/  @!P4 IMAD.MOV R46, RZ, RZ, -R46 ;  /* 0x000000ffff2ec224 */ /* 0x000fe400078e0a2e */
[----:B------:R-:W-:-:S08]  /*158d0*/  @!P0 IMAD.MOV R47, RZ, RZ, -R47 ;  /* 0x000000ffff2f8224 */ /* 0x000fd000078e0a2f */
[----:B------:R-:W-:Y:S01]  /*158e0*/  @!P5 IMAD.MOV R48, RZ, RZ, -R48 ;  /* 0x000000ffff30d224 */ /* 0x000fe200078e0a30 */
[----:B--2---:R-:W-:Y:S02]  /*158f0*/  ISETP.GE.AND P3, PT, R61, RZ, PT ;  /* 0x000000ff3d00720c */ /* 0x004fe40003f66270 */
[----:B---3--:R-:W-:Y:S02]  /*15900*/  ISETP.GE.AND P2, PT, R0, RZ, PT ;  /* 0x000000ff0000720c */ /* 0x008fe40003f46270 */
[----:B------:R-:W2:Y:S04]  /*15910*/  LDL R0, [R1+0x1144] ;  /* 0x0011440001007983 */ /* 0x000ea80000100800 */
[----:B------:R-:W3:Y:S04]  /*15920*/  LDL.LU R6, [R1+0x3e4] ;  /* 0x0003e40001067983 */ /* 0x000ee80000300800 */
[----:B------:R-:W3:Y:S04]  /*15930*/  LDL.LU R5, [R1+0x3e0] ;  /* 0x0003e00001057983 */ /* 0x000ee80000300800 */
[----:B------:R-:W3:Y:S04]  /*15940*/  LDL.LU R4, [R1+0x3dc] ;  /* 0x0003dc0001047983 */ /* 0x000ee80000300800 */
[----:B------:R-:W3:Y:S01]  /*15950*/  LDL.LU R2, [R1+0x3d8] ;  /* 0x0003d80001027983 */ /* 0x000ee20000300800 */
[----:B----4-:R-:W-:-:S03]  /*15960*/  ISETP.GE.AND P1, PT, R3, RZ, PT ;  /* 0x000000ff0300720c */ /* 0x010fc60003f26270 */
[----:B------:R-:W4:Y:S01]  /*15970*/  LDL.LU R61, [R1+0x3d4] ;  /* 0x0003d400013d7983 */ /* 0x000f220000300800 */
[----:B------:R-:W-:Y:S02]  /*15980*/  ISETP.GE.AND P4, PT, R57, RZ, PT ;  /* 0x000000ff3900720c */ /* 0x000fe40003f86270 */
[----:B------:R-:W-:Y:S01]  /*15990*/  ISETP.GE.AND P0, PT, R58, RZ, PT ;  /* 0x000000ff3a00720c */ /* 0x000fe20003f06270 */
[----:B------:R-:W4:Y:S04]  /*159a0*/  LDL.LU R3, [R1+0x3d0] ;  /* 0x0003d00001037983 */ /* 0x000f280000300800 */
[----:B------:R-:W4:Y:S04]  /*159b0*/  LDL.LU R57, [R1+0x3cc] ;  /* 0x0003cc0001397983 */ /* 0x000f280000300800 */
[----:B------:R-:W4:Y:S01]  /*159c0*/  LDL.LU R58, [R1+0x3c8] ;  /* 0x0003c800013a7983 */ /* 0x000f220000300800 */
[----:B------:R-:W-:Y:S01]  /*159d0*/  ISETP.GE.AND P5, PT, R59, RZ, PT ;  /* 0x000000ff3b00720c */ /* 0x000fe20003fa6270 */
[----:B------:R-:W-:Y:S01]  /*159e0*/  @!P3 IMAD.MOV R49, RZ, RZ, -R49 ;  /* 0x000000ffff31b224 */ /* 0x000fe200078e0a31 */
[----:B------:R-:W-:Y:S01]  /*159f0*/  ISETP.GE.AND P3, PT, R60, RZ, PT ;  /* 0x000000ff3c00720c */ /* 0x000fe20003f66270 */
[----:B------:R-:W4:Y:S04]  /*15a00*/  LDL.LU R59, [R1+0x3c4] ;  /* 0x0003c400013b7983 */ /* 0x000f280000300800 */
[----:B------:R-:W4:Y:S01]  /*15a10*/  LDL.LU R60, [R1+0x3c0] ;  /* 0x0003c000013c7983 */ /* 0x000f220000300800 */
[----:B------:R-:W-:Y:S01]  /*15a20*/  @!P1 IMAD.MOV R50, RZ, RZ, -R50 ;  /* 0x000000ffff329224 */ /* 0x000fe200078e0a32 */
[----:B------:R-:W-:-:S04]  /*15a30*/  ISETP.NE.AND P1, PT, RZ, c[0x0][0x17c], PT ;  /* 0x00005f00ff007a0c */ /* 0x000fc80003f25270 */
[----:B------:R-:W-:Y:S02]  /*15a40*/  @!P5 IMAD.MOV R54, RZ, RZ, -R54 ;  /* 0x000000ffff36d224 */ /* 0x000fe400078e0a36 */
[----:B------:R-:W-:Y:S01]  /*15a50*/  @!P3 IMAD.MOV R55, RZ, RZ, -R55 ;  /* 0x000000ffff37b224 */ /* 0x000fe200078e0a37 */
[----:B------:R-:W-:Y:S01]  /*15a60*/  ISETP.GE.AND P3, PT, R7, RZ, PT ;  /* 0x000000ff0700720c */ /* 0x000fe20003f66270 */
[----:B------:R-:W-:Y:S01]  /*15a70*/  @!P2 IMAD.MOV R51, RZ, RZ, -R51 ;  /* 0x000000ffff33a224 */ /* 0x000fe200078e0a33 */
[----:B------:R-:W-:Y:S01]  /*15a80*/  ISETP.GE.AND P2, PT, R10, RZ, PT ;  /* 0x000000ff0a00720c */ /* 0x000fe20003f46270 */
[----:B------:R-:W-:Y:S01]  /*15a90*/  @!P4 IMAD.MOV R52, RZ, RZ, -R52 ;  /* 0x000000ffff34c224 */ /* 0x000fe200078e0a34 */
[----:B------:R-:W-:Y:S01]  /*15aa0*/  ISETP.GE.AND P4, PT, R9, RZ, PT ;  /* 0x000000ff0900720c */ /* 0x000fe20003f86270 */
[----:B------:R-:W-:Y:S01]  /*15ab0*/  @!P0 IMAD.MOV R53, RZ, RZ, -R53 ;  /* 0x000000ffff358224 */ /* 0x000fe200078e0a35 */
[----:B------:R-:W-:Y:S02]  /*15ac0*/  ISETP.GE.AND P0, PT, R8, RZ, PT ;  /* 0x000000ff0800720c */ /* 0x000fe40003f06270 */
[----:B--2---:R-:W-:-:S02]  /*15ad0*/  ISETP.GE.AND P5, PT, R0, RZ, PT ;  /* 0x000000ff0000720c */ /* 0x004fc40003fa6270 */
[----:B------:R-:W-:-:S04]  /*15ae0*/  LOP3.LUT R0, RZ, c[0x0][0x17c], RZ, 0x33, !PT ;  /* 0x00005f00ff007a12 */ /* 0x000fc800078e33ff */
[C---:B---3--:R-:W-:Y:S02]  /*15af0*/  SEL R7, R0.reuse, R6, !P1 ;  /* 0x0000000600077207 */ /* 0x048fe40004800000 */
[C---:B------:R-:W-:Y:S02]  /*15b00*/  SEL R6, R0.reuse, R5, !P1 ;  /* 0x0000000500067207 */ /* 0x040fe40004800000 */
[C---:B------:R-:W-:Y:S01]  /*15b10*/  SEL R5, R0.reuse, R4, !P1 ;  /* 0x0000000400057207 */ /* 0x040fe20004800000 */
[----:B------:R-:W-:Y:S01]  /*15b20*/  STL [R1+0x3e4], R7 ;  /* 0x0003e40701007387 */ /* 0x000fe20000100800 */
[----:B------:R-:W-:-:S03]  /*15b30*/  SEL R2, R0, R2, !P1 ;  /* 0x0000000200027207 */ /* 0x000fc60004800000 */
[----:B------:R-:W-:Y:S01]  /*15b40*/  STL [R1+0x3e0], R6 ;  /* 0x0003e00601007387 */ /* 0x000fe20000100800 */
[----:B----4-:R-:W-:-:S03]  /*15b50*/  SEL R4, R0, R61, !P1 ;  /* 0x0000003d00047207 */ /* 0x010fc60004800000 */
[----:B------:R-:W-:Y:S01]  /*15b60*/  STL [R1+0x3dc], R5 ;  /* 0x0003dc0501007387 */ /* 0x000fe20000100800 */
[----:B------:R-:W-:-:S03]  /*15b70*/  SEL R3, R0, R3, !P1 ;  /* 0x0000000300037207 */ /* 0x000fc60004800000 */
[----:B------:R0:W-:Y:S04]  /*15b80*/  STL [R1+0x3d8], R2 ;  /* 0x0003d80201007387 */ /* 0x0001e80000100800 */
[----:B------:R1:W-:Y:S01]  /*15b90*/  STL [R1+0x3d4], R4 ;  /* 0x0003d40401007387 */ /* 0x0003e20000100800 */
[----:B0-----:R-:W-:-:S03]  /*15ba0*/  SEL R2, R0, R57, !P1 ;  /* 0x0000003900027207 */ /* 0x001fc60004800000 */
[----:B------:R0:W-:Y:S01]  /*15bb0*/  STL [R1+0x3d0], R3 ;  /* 0x0003d00301007387 */ /* 0x0001e20000100800 */
[----:B-1----:R-:W-:-:S03]  /*15bc0*/  SEL R4, R0, R58, !P1 ;  /* 0x0000003a00047207 */ /* 0x002fc60004800000 */
[----:B------:R1:W-:Y:S04]  /*15bd0*/  STL [R1+0x3cc], R2 ;  /* 0x0003cc0201007387 */ /* 0x0003e80000100800 */
[----:B------:R2:W-:Y:S01]  /*15be0*/  STL [R1+0x3c8], R4 ;  /* 0x0003c80401007387 */ /* 0x0005e20000100800 */
[----:B0-----:R-:W-:-:S03]  /*15bf0*/  SEL R3, R0, R59, !P1 ;  /* 0x0000003b00037207 */ /* 0x001fc60004800000 */
[----:B------:R-:W3:Y:S01]  /*15c00*/  LDL.LU R27, [R1+0x3bc] ;  /* 0x0003bc00011b7983 */ /* 0x000ee20000300800 */
[----:B-1----:R-:W-:-:S03]  /*15c10*/  SEL R2, R0, R60, !P1 ;  /* 0x0000003c00027207 */ /* 0x002fc60004800000 */
[----:B------:R-:W-:Y:S04]  /*15c20*/  STL [R1+0x3c4], R3 ;  /* 0x0003c40301007387 */ /* 0x000fe80000100800 */
[----:B------:R-:W4:Y:S04]  /*15c30*/  LDL.LU R26, [R1+0x3b8] ;  /* 0x0003b800011a7983 */ /* 0x000f280000300800 */
[----:B------:R0:W-:Y:S04]  /*15c40*/  STL [R1+0x3c0], R2 ;  /* 0x0003c00201007387 */ /* 0x0001e80000100800 */
[----:B------:R-:W4:Y:S04]  /*15c50*/  LDL.LU R25, [R1+0x3b4] ;  /* 0x0003b40001197983 */ /* 0x000f280000300800 */
        /* <DEDUP_REMOVED lines=20> */
[----:B--2---:R-:W2:Y:S04]  /*15da0*/  LDL.LU R4, [R1+0x33c] ;  /* 0x00033c0001047983 */ /* 0x004ea80000300800 */
[----:B0-----:R-:W2:Y:S04]  /*15db0*/  LDL.LU R2, [R1+0x330] ;  /* 0x0003300001027983 */ /* 0x001ea80000300800 */
[----:B------:R-:W2:Y:S04]  /*15dc0*/  LDL.LU R61, [R1+0x324] ;  /* 0x00032400013d7983 */ /* 0x000ea80000300800 */
[----:B------:R-:W2:Y:S04]  /*15dd0*/  LDL.LU R3, [R1+0x31c] ;  /* 0x00031c0001037983 */ /* 0x000ea80000300800 */
[----:B------:R-:W2:Y:S04]  /*15de0*/  LDL.LU R57, [R1+0x310] ;  /* 0x0003100001397983 */ /* 0x000ea80000300800 */
[----:B------:R-:W2:Y:S04]  /*15df0*/  LDL.LU R58, [R1+0x308] ;  /* 0x00030800013a7983 */ /* 0x000ea80000300800 */
[----:B------:R-:W2:Y:S04]  /*15e00*/  LDL.LU R59, [R1+0x2fc] ;  /* 0x0002fc00013b7983 */ /* 0x000ea80000300800 */
[----:B------:R-:W2:Y:S01]  /*15e10*/  LDL.LU R60, [R1+0x2f8] ;  /* 0x0002f800013c7983 */ /* 0x000ea20000300800 */
[----:B---3--:R-:W-:-:S05]  /*15e20*/  SEL R27, R0, R27, !P1 ;  /* 0x0000001b001b7207 */ /* 0x008fca0004800000 */
[----:B------:R4:W-:Y:S02]  /*15e30*/  STL [R1+0x3bc], R27 ;  /* 0x0003bc1b01007387 */ /* 0x0009e40000100800 */
[C---:B----4-:R-:W-:Y:S02]  /*15e40*/  SEL R27, R0.reuse, R26, !P1 ;  /* 0x0000001a001b7207 */ /* 0x050fe40004800000 */
[C---:B------:R-:W-:Y:S02]  /*15e50*/  SEL R26, R0.reuse, R25, !P1 ;  /* 0x00000019001a7207 */ /* 0x040fe40004800000 */
[C---:B------:R-:W-:Y:S01]  /*15e60*/  SEL R25, R0.reuse, R24, !P1 ;  /* 0x0000001800197207 */ /* 0x040fe20004800000 */
[----:B------:R-:W-:Y:S01]  /*15e70*/  STL [R1+0x3b8], R27 ;  /* 0x0003b81b01007387 */ /* 0x000fe20000100800 */
[----:B------:R-:W-:-:S03]  /*15e80*/  SEL R24, R0, R23, !P1 ;  /* 0x0000001700187207 */ /* 0x000fc60004800000 */
        /* <DEDUP_REMOVED lines=37> */
[----:B--2---:R-:W-:-:S03]  /*160e0*/  SEL R5, R0, R4, !P1 ;  /* 0x0000000400057207 */ /* 0x004fc60004800000 */
[----:B------:R-:W-:Y:S01]  /*160f0*/  STL [R1+0x350], R7 ;  /* 0x0003500701007387 */ /* 0x000fe20000100800 */
[----:B------:R-:W-:-:S03]  /*16100*/  SEL R2, R0, R2, !P1 ;  /* 0x0000000200027207 */ /* 0x000fc60004800000 */
[----:B------:R-:W-:Y:S01]  /*16110*/  STL [R1+0x34c], R6 ;  /* 0x00034c0601007387 */ /* 0x000fe20000100800 */
[----:B------:R-:W-:-:S03]  /*16120*/  SEL R4, R0, R61, !P1 ;  /* 0x0000003d00047207 */ /* 0x000fc60004800000 */
        /* <DEDUP_REMOVED lines=379> */
[----:B------:R1:W-:Y:S01]  /*178e0*/  STL [R1+0xf4], R2 ;  /* 0x0000f40201007387 */ /* 0x0003e20000100800 */
[----:B0-----:R-:W-:-:S03]  /*178f0*/  SEL R3, R0, R59, !P1 ;  /* 0x0000003b00037207 */ /* 0x001fc60004800000 */
[----:B------:R0:W-:Y:S01]  /*17900*/  STL [R1+0xf0], R4 ;  /* 0x0000f00401007387 */ /* 0x0001e20000100800 */
[----:B-1----:R-:W-:-:S03]  /*17910*/  SEL R2, R0, R60, !P1 ;  /* 0x0000003c00027207 */ /* 0x002fc60004800000 */
[----:B------:R-:W2:Y:S04]  /*17920*/  LDL.LU R27, [R1+0x8c] ;  /* 0x00008c00011b7983 */ /* 0x000ea80000300800 */
[----:B------:R-:W-:Y:S04]  /*17930*/  STL [R1+0xec], R3 ;  /* 0x0000ec0301007387 */ /* 0x000fe80000100800 */
[----:B------:R-:W3:Y:S04]  /*17940*/  LDL.LU R26, [R1+0x88] ;  /* 0x00008800011a7983 */ /* 0x000ee80000300800 */
        /* <DEDUP_REMOVED lines=22> */
[----:B0-----:R-:W4:Y:S04]  /*17ab0*/  LDL.LU R4, [R1+0x30] ;  /* 0x0000300001047983 */ /* 0x001f280000300800 */
[----:B-1----:R-:W4:Y:S04]  /*17ac0*/  LDL.LU R2, [R1+0x2c] ;  /* 0x00002c0001027983 */ /* 0x002f280000300800 */
[----:B------:R-:W4:Y:S04]  /*17ad0*/  LDL.LU R61, [R1+0x28] ;  /* 0x00002800013d7983 */ /* 0x000f280000300800 */
[----:B------:R-:W4:Y:S04]  /*17ae0*/  LDL.LU R3, [R1+0x24] ;  /* 0x0000240001037983 */ /* 0x000f280000300800 */
[----:B------:R-:W4:Y:S04]  /*17af0*/  LDL.LU R57, [R1+0x20] ;  /* 0x0000200001397983 */ /* 0x000f280000300800 */
[----:B------:R-:W4:Y:S04]  /*17b00*/  LDL.LU R58, [R1+0x1c] ;  /* 0x00001c00013a7983 */ /* 0x000f280000300800 */
[----:B------:R-:W4:Y:S04]  /*17b10*/  LDL.LU R59, [R1+0x18] ;  /* 0x00001800013b7983 */ /* 0x000f280000300800 */
[----:B------:R-:W4:Y:S01]  /*17b20*/  LDL.LU R60, [R1+0x14] ;  /* 0x00001400013c7983 */ /* 0x000f220000300800 */
[----:B--2---:R-:W-:-:S05]  /*17b30*/  SEL R27, R0, R27, !P1 ;  /* 0x0000001b001b7207 */ /* 0x004fca0004800000 */
[----:B------:R0:W-:Y:S01]  /*17b40*/  STL [R1+0xe0], R27 ;  /* 0x0000e01b01007387 */ /* 0x0001e20000100800 */
[----:B---3--:R-:W-:-:S03]  /*17b50*/  SEL R26, R0, R26, !P1 ;  /* 0x0000001a001a7207 */ /* 0x008fc60004800000 */
[----:B0-----:R-:W2:Y:S01]  /*17b60*/  LDL.LU R27, [R1+0x237c] ;  /* 0x00237c00011b7983 */ /* 0x001ea20000300800 */
[----:B----4-:R-:W-:-:S03]  /*17b70*/  SEL R25, R0, R25, !P1 ;  /* 0x0000001900197207 */ /* 0x010fc60004800000 */
[----:B------:R0:W-:Y:S01]  /*17b80*/  STL [R1+0xdc], R26 ;  /* 0x0000dc1a01007387 */ /* 0x0001e20000100800 */
[C---:B------:R-:W-:Y:S02]  /*17b90*/  SEL R24, R0.reuse, R24, !P1 ;  /* 0x0000001800187207 */ /* 0x040fe40004800000 */
[C---:B------:R-:W-:Y:S01]  /*17ba0*/  SEL R23, R0.reuse, R23, !P1 ;  /* 0x0000001700177207 */ /* 0x040fe20004800000 */
[----:B0-----:R-:W3:Y:S01]  /*17bb0*/  LDL.LU R26, [R1+0x2378] ;  /* 0x00237800011a7983 */ /* 0x001ee20000300800 */
[----:B------:R-:W-:-:S03]  /*17bc0*/  SEL R22, R0, R22, !P1 ;  /* 0x0000001600167207 */ /* 0x000fc60004800000 */
[----:B------:R0:W-:Y:S01]  /*17bd0*/  STL [R1+0xd8], R25 ;  /* 0x0000d81901007387 */ /* 0x0001e20000100800 */
[C---:B------:R-:W-:Y:S02]  /*17be0*/  SEL R21, R0.reuse, R21, !P1 ;  /* 0x0000001500157207 */ /* 0x040fe40004800000 */
[C---:B------:R-:W-:Y:S01]  /*17bf0*/  SEL R20, R0.reuse, R20, !P1 ;  /* 0x0000001400147207 */ /* 0x040fe20004800000 */
[----:B0-----:R-:W4:Y:S04]  /*17c00*/  LDL.LU R25, [R1+0x2374] ;  /* 0x0023740001197983 */ /* 0x001f280000300800 */
[----:B------:R0:W-:Y:S01]  /*17c10*/  STL [R1+0xd4], R24 ;  /* 0x0000d41801007387 */ /* 0x0001e20000100800 */
[C---:B------:R-:W-:Y:S02]  /*17c20*/  SEL R19, R0.reuse, R19, !P1 ;  /* 0x0000001300137207 */ /* 0x040fe40004800000 */
[C---:B------:R-:W-:Y:S01]  /*17c30*/  SEL R18, R0.reuse, R18, !P1 ;  /* 0x0000001200127207 */ /* 0x040fe20004800000 */
[----:B0-----:R-:W2:Y:S04]  /*17c40*/  LDL.LU R24, [R1+0x2370] ;  /* 0x0023700001187983 */ /* 0x001ea80000300800 */
[----:B------:R0:W-:Y:S01]  /*17c50*/  STL [R1+0xcc], R23 ;  /* 0x0000cc1701007387 */ /* 0x0001e20000100800 */
[----:B------:R-:W-:-:S03]  /*17c60*/  SEL R17, R0, R17, !P1 ;  /* 0x0000001100117207 */ /* 0x000fc60004800000 */
        /* <DEDUP_REMOVED lines=61> */
[----:B------:R0:W-:Y:S04]  /*18040*/  STL [R1+0x78], R61 ;  /* 0x0000783d01007387 */ /* 0x0001e80000100800 */
        /* <DEDUP_REMOVED lines=8> */
[----:B0-----:R-:W4:Y:S04]  /*180d0*/  LDL.LU R59, [R1+0x2308] ;  /* 0x00230800013b7983 */ /* 0x001f280000300800 */
[----:B------:R0:W-:Y:S04]  /*180e0*/  STL [R1+0x64], R60 ;  /* 0x0000643c01007387 */ /* 0x0001e80000100800 */
[----:B0-----:R-:W4:Y:S01]  /*180f0*/  LDL.LU R60, [R1+0x2304] ;  /* 0x00230400013c7983 */ /* 0x001f220000300800 */
[----:B--2---:R-:W-:-:S02]  /*18100*/  SEL R57, R0, R57, !P1 ;  /* 0x0000003900397207 */ /* 0x004fc40004800000 */
[C---:B---3--:R-:W-:Y:S02]  /*18110*/  SEL R58, R0.reuse, R58, !P1 ;  /* 0x0000003a003a7207 */ /* 0x048fe40004800000 */
[C---:B----4-:R-:W-:Y:S02]  /*18120*/  SEL R59, R0.reuse, R59, !P1 ;  /* 0x0000003b003b7207 */ /* 0x050fe40004800000 */
[----:B------:R-:W-:-:S05]  /*18130*/  SEL R60, R0, R60, !P1 ;  /* 0x0000003c003c7207 */ /* 0x000fca0004800000 */
[----:B------:R0:W-:Y:S04]  /*18140*/  STL [R1+0x60], R60 ;  /* 0x0000603c01007387 */ /* 0x0001e80000100800 */
[----:B0-----:R-:W2:Y:S04]  /*18150*/  LDL.LU R60, [R1+0x2300] ;  /* 0x00230000013c7983 */ /* 0x001ea80000300800 */
[----:B------:R0:W-:Y:S04]  /*18160*/  STL [R1+0x5c], R59 ;  /* 0x00005c3b01007387 */ /* 0x0001e80000100800 */
[----:B0-----:R-:W3:Y:S04]  /*18170*/  LDL.LU R59, [R1+0x22fc] ;  /* 0x0022fc00013b7983 */ /* 0x001ee80000300800 */
[----:B------:R0:W-:Y:S04]  /*18180*/  STL [R1+0x58], R58 ;  /* 0x0000583a01007387 */ /* 0x0001e80000100800 */
[----:B0-----:R-:W3:Y:S04]  /*18190*/  LDL.LU R58, [R1+0x22f8] ;  /* 0x0022f800013a7983 */ /* 0x001ee80000300800 */
[----:B------:R0:W-:Y:S04]  /*181a0*/  STL [R1+0x54], R57 ;  /* 0x0000543901007387 */ /* 0x0001e80000100800 */
[----:B0-----:R-:W3:Y:S01]  /*181b0*/  LDL.LU R57, [R1+0x22f4] ;  /* 0x0022f40001397983 */ /* 0x001ee20000300800 */
[----:B------:R-:W-:-:S05]  /*181c0*/  SEL R3, R0, R3, !P1 ;  /* 0x0000000300037207 */ /* 0x000fca0004800000 */
[----:B------:R0:W-:Y:S02]  /*181d0*/  STL [R1+0x50], R3 ;  /* 0x0000500301007387 */ /* 0x0001e40000100800 */
[C---:B0-----:R-:W-:Y:S02]  /*181e0*/  SEL R3, R0.reuse, R61, !P1 ;  /* 0x0000003d00037207 */ /* 0x041fe40004800000 */
[----:B------:R-:W-:-:S03]  /*181f0*/  SEL R61, R0, R2, !P1 ;  /* 0x00000002003d7207 */ /* 0x000fc60004800000 */
[----:B------:R0:W-:Y:S01]  /*18200*/  STL [R1+0x4c], R3 ;  /* 0x00004c0301007387 */ /* 0x0001e20000100800 */
[----:B------:R-:W-:-:S03]  /*18210*/  SEL R2, R0, R5, !P1 ;  /* 0x0000000500027207 */ /* 0x000fc60004800000 */
[----:B------:R-:W-:Y:S01]  /*18220*/  STL [R1+0x48], R61 ;  /* 0x0000483d01007387 */ /* 0x000fe20000100800 */
[C---:B0-----:R-:W-:Y:S02]  /*18230*/  SEL R3, R0.reuse, R4, !P1 ;  /* 0x0000000400037207 */ /* 0x041fe40004800000 */
        /* <DEDUP_REMOVED lines=28> */
[----:B------:R-:W-:Y:S01]  /*18400*/  STL [R1+0xc], R4 ;  /* 0x00000c0401007387 */ /* 0x000fe20000100800 */
[----:B-1----:R-:W-:-:S03]  /*18410*/  SEL R2, R0, R20, !P1 ;  /* 0x0000001400027207 */ /* 0x002fc60004800000 */
[----:B------:R-:W4:Y:S04]  /*18420*/  LDL.LU R8, [R1+0x3e4] ;  /* 0x0003e40001087983 */ /* 0x000f280000300800 */
[----:B------:R0:W-:Y:S04]  /*18430*/  STL [R1+0x8], R3 ;  /* 0x0000080301007387 */ /* 0x0001e80000100800 */
[----:B------:R-:W4:Y:S04]  /*18440*/  LDL.LU R9, [R1+0x3e0] ;  /* 0x0003e00001097983 */ /* 0x000f280000300800 */
[----:B------:R1:W-:Y:S01]  /*18450*/  STL [R1+0x4], R2 ;  /* 0x0000040201007387 */ /* 0x0003e20000100800 */
[----:B------:R-:W-:-:S02]  /*18460*/  SEL R61, R0, R22, !P1 ;  /* 0x00000016003d7207 */ /* 0x000fc40004800000 */
[C---:B0-----:R-:W-:Y:S01]  /*18470*/  SEL R3, R0.reuse, R21, !P1 ;  /* 0x0000001500037207 */ /* 0x041fe20004800000 */
[----:B------:R-:W4:Y:S01]  /*18480*/  LDL.LU R10, [R1+0x3dc] ;  /* 0x0003dc00010a7983 */ /* 0x000f220000300800 */
[----:B------:R-:W-:-:S03]  /*18490*/  SEL R23, R0, R23, !P1 ;  /* 0x0000001700177207 */ /* 0x000fc60004800000 */
[----:B-1----:R-:W0:Y:S01]  /*184a0*/  S2R R2, SR_TID.X ;  /* 0x0000000000027919 */ /* 0x002e220000002100 */
[C---:B------:R-:W-:Y:S02]  /*184b0*/  SEL R24, R0.reuse, R24, !P1 ;  /* 0x0000001800187207 */ /* 0x040fe40004800000 */
[C---:B------:R-:W-:Y:S01]  /*184c0*/  SEL R25, R0.reuse, R25, !P1 ;  /* 0x0000001900197207 */ /* 0x040fe20004800000 */
[----:B------:R-:W-:Y:S01]  /*184d0*/  STL [R1+0x2278], R3 ;  /* 0x0022780301007387 */ /* 0x000fe20000100800 */
[C---:B------:R-:W-:Y:S02]  /*184e0*/  SEL R26, R0.reuse, R26, !P1 ;  /* 0x0000001a001a7207 */ /* 0x040fe40004800000 */
[C---:B------:R-:W-:Y:S01]  /*184f0*/  SEL R27, R0.reuse, R27, !P1 ;  /* 0x0000001b001b7207 */ /* 0x040fe20004800000 */
[----:B------:R-:W-:Y:S01]  /*18500*/  STL [R1+0x227c], R61 ;  /* 0x00227c3d01007387 */ /* 0x000fe20000100800 */
        /* <DEDUP_REMOVED lines=27> */
[----:B------:R-:W-:Y:S02]  /*186c0*/  SEL R42, R0, R42, !P1 ;  /* 0x0000002a002a7207 */ /* 0x000fe40004800000 */
[----:B0-----:R-:W-:Y:S01]  /*186d0*/  LOP3.LUT R2, R2, 0x1f, RZ, 0xc0, !PT ;  /* 0x0000001f02027812 */ /* 0x001fe200078ec0ff */
[----:B------:R-:W-:Y:S01]  /*186e0*/  STL [R1+0x22b4], R36 ;  /* 0x0022b42401007387 */ /* 0x000fe20000100800 */
[----:B------:R-:W-:-:S03]  /*186f0*/  SEL R43, R0, R43, !P1 ;  /* 0x0000002b002b7207 */ /* 0x000fc60004800000 */
[----:B------:R-:W-:Y:S01]  /*18700*/  STL [R1+0x22b8], R37 ;  /* 0x0022b82501007387 */ /* 0x000fe20000100800 */
[C---:B------:R-:W-:Y:S01]  /*18710*/  SEL R44, R0.reuse, R44, !P1 ;  /* 0x0000002c002c7207 */ /* 0x040fe20004800000 */
[----:B------:R-:W-:Y:S02]  /*18720*/  @!P2 IMAD.MOV R56, RZ, RZ, -R56 ;  /* 0x000000ffff38a224 */ /* 0x000fe400078e0a38 */
[----:B------:R-:W-:Y:S01]  /*18730*/  STL [R1+0x22bc], R38 ;  /* 0x0022bc2601007387 */ /* 0x000fe20000100800 */
[----:B------:R-:W-:-:S03]  /*18740*/  SEL R45, R0, R45, !P1 ;  /* 0x0000002d002d7207 */ /* 0x000fc60004800000 */
[----:B------:R0:W-:Y:S01]  /*18750*/  STL [R1+0x22c0], R39 ;  /* 0x0022c02701007387 */ /* 0x0001e20000100800 */
[----:B------:R-:W-:Y:S01]  /*18760*/  SEL R46, R0, R46, !P1 ;  /* 0x0000002e002e7207 */ /* 0x000fe20004800000 */
[----:B------:R-:W-:Y:S02]  /*18770*/  IMAD R11, R2, c[0x0][0x18c], RZ ;  /* 0x00006300020b7a24 */ /* 0x000fe400078e02ff */
[----:B------:R-:W-:Y:S01]  /*18780*/  STL [R1+0x22c4], R40 ;  /* 0x0022c42801007387 */ /* 0x000fe20000100800 */
[----:B------:R-:W-:-:S03]  /*18790*/  SEL R47, R0, R47, !P1 ;  /* 0x0000002f002f7207 */ /* 0x000fc60004800000 */
[----:B------:R-:W-:Y:S01]  /*187a0*/  STL [R1+0x22c8], R41 ;  /* 0x0022c82901007387 */ /* 0x000fe20000100800 */
[----:B------:R-:W-:-:S03]  /*187b0*/  SEL R48, R0, R48, !P1 ;  /* 0x0000003000307207 */ /* 0x000fc60004800000 */
[----:B------:R-:W-:Y:S01]  /*187c0*/  STL [R1+0x22cc], R42 ;  /* 0x0022cc2a01007387 */ /* 0x000fe20000100800 */
[----:B------:R-:W-:-:S03]  /*187d0*/  SEL R49, R0, R49, !P1 ;  /* 0x0000003100317207 */ /* 0x000fc60004800000 */
[----:B------:R-:W-:Y:S01]  /*187e0*/  STL [R1+0x22d0], R43 ;  /* 0x0022d02b01007387 */ /* 0x000fe20000100800 */
        /* <DEDUP_REMOVED lines=9> */
[----:B------:R-:W-:-:S02]  /*18880*/  SEL R56, R0, R56, !P1 ;  /* 0x0000003800387207 */ /* 0x000fc40004800000 */
[----:B------:R-:W-:Y:S01]  /*18890*/  ISETP.NE.AND P1, PT, RZ, c[0x0][0x178], PT ;  /* 0x00005e00ff007a0c */ /* 0x000fe20003f25270 */
[----:B------:R-:W-:Y:S01]  /*188a0*/  STL [R1+0x22e0], R47 ;  /* 0x0022e02f01007387 */ /* 0x000fe20000100800 */
[----:B------:R-:W-:Y:S02]  /*188b0*/  LOP3.LUT R2, RZ, c[0x0][0x178], RZ, 0x33, !PT ;  /* 0x00005e00ff027a12 */ /* 0x000fe400078e33ff */
[----:B------:R-:W-:Y:S01]  /*188c0*/  LEA R0, P2, R11, c[0x0][0x168], 0x1 ;  /* 0x00005a000b007a11 */ /* 0x000fe200078408ff */
[----:B------:R-:W-:Y:S01]  /*188d0*/  STL [R1+0x22e4], R48 ;  /* 0x0022e43001007387 */ /* 0x000fe20000100800 */
[----:B--2---:R-:W-:-:S04]  /*188e0*/  IMAD.MOV.U32 R7, RZ, RZ, R60 ;  /* 0x000000ffff077224 */ /* 0x004fc800078e003c */
[----:B------:R-:W-:Y:S01]  /*188f0*/  @!P3 IMAD.MOV R7, RZ, RZ, -R7 ;  /* 0x000000ffff07b224 */ /* 0x000fe200078e0a07 */
[----:B------:R-:W-:Y:S01]  /*18900*/  STL [R1+0x22e8], R49 ;  /* 0x0022e83101007387 */ /* 0x000fe20000100800 */
[----:B---3--:R-:W-:-:S04]  /*18910*/  IMAD.MOV.U32 R6, RZ, RZ, R59 ;  /* 0x000000ffff067224 */ /* 0x008fc800078e003b */
[----:B------:R-:W-:Y:S01]  /*18920*/  @!P5 IMAD.MOV R6, RZ, RZ, -R6 ;  /* 0x000000ffff06d224 */ /* 0x000fe200078e0a06 */
[----:B------:R-:W-:Y:S01]  /*18930*/  STL [R1+0x22ec], R50 ;  /* 0x0022ec3201007387 */ /* 0x000fe20000100800 */
[----:B------:R-:W-:-:S04]  /*18940*/  IMAD.MOV.U32 R5, RZ, RZ, R58 ;  /* 0x000000ffff057224 */ /* 0x000fc800078e003a */
[----:B------:R-:W-:Y:S01]  /*18950*/  @!P0 IMAD.MOV R5, RZ, RZ, -R5 ;  /* 0x000000ffff058224 */ /* 0x000fe200078e0a05 */
[----:B------:R-:W-:Y:S01]  /*18960*/  SEL R6, R2, R6, !P1 ;  /* 0x0000000602067207 */ /* 0x000fe20004800000 */
[----:B------:R-:W-:-:S04]  /*18970*/  IMAD.MOV.U32 R4, RZ, RZ, R57 ;  /* 0x000000ffff047224 */ /* 0x000fc800078e0039 */
[----:B------:R-:W-:Y:S01]  /*18980*/  @!P4 IMAD.MOV R4, RZ, RZ, -R4 ;  /* 0x000000ffff04c224 */ /* 0x000fe200078e0a04 */
[C---:B------:R-:W-:Y:S01]  /*18990*/  SEL R5, R2.reuse, R5, !P1 ;  /* 0x0000000502057207 */ /* 0x040fe20004800000 */
[----:B------:R1:W-:Y:S01]  /*189a0*/  STL [R1+0x22f0], R51 ;  /* 0x0022f03301007387 */ /* 0x0003e20000100800 */
[C---:B------:R-:W-:Y:S02]  /*189b0*/  SEL R7, R2.reuse, R7, !P1 ;  /* 0x0000000702077207 */ /* 0x040fe40004800000 */
[----:B------:R-:W-:Y:S02]  /*189c0*/  SEL R4, R2, R4, !P1 ;  /* 0x0000000402047207 */ /* 0x000fe40004800000 */
[----:B------:R-:W-:Y:S02]  /*189d0*/  LEA.HI.X.SX32 R2, R11, c[0x0][0x16c], 0x1, P2 ;  /* 0x00005b000b027a11 */ /* 0x000fe400010f0eff */
[----:B------:R-:W2:Y:S04]  /*189e0*/  LDL.LU R11, [R1+0x3d8] ;  /* 0x0003d800010b7983 */ /* 0x000ea80000300800 */
[----:B------:R-:W3:Y:S04]  /*189f0*/  LDL.LU R12, [R1+0x3d4] ;  /* 0x0003d400010c7983 */ /* 0x000ee80000300800 */
[----:B------:R-:W2:Y:S04]  /*18a00*/  LDL.LU R13, [R1+0x3d0] ;  /* 0x0003d000010d7983 */ /* 0x000ea80000300800 */
        /* <DEDUP_REMOVED lines=9> */
[----:B0-----:R-:W2:Y:S04]  /*18aa0*/  LDL.LU R39, [R1+0x3a8] ;  /* 0x0003a80001277983 */ /* 0x001ea80000300800 */
[----:B------:R-:W2:Y:S04]  /*18ab0*/  LDL.LU R38, [R1+0x3a4] ;  /* 0x0003a40001267983 */ /* 0x000ea80000300800 */
[----:B------:R-:W2:Y:S04]  /*18ac0*/  LDL.LU R37, [R1+0x3a0] ;  /* 0x0003a00001257983 */ /* 0x000ea80000300800 */
[----:B------:R-:W2:Y:S04]  /*18ad0*/  LDL.LU R36, [R1+0x39c] ;  /* 0x00039c0001247983 */ /* 0x000ea80000300800 */
[----:B------:R-:W3:Y:S04]  /*18ae0*/  LDL.LU R35, [R1+0x398] ;  /* 0x0003980001237983 */ /* 0x000ee80000300800 */
        /* <DEDUP_REMOVED lines=13> */
[----:B------:R-:W4:Y:S01]  /*18bc0*/  LDL.LU R3, [R1+0x348] ;  /* 0x0003480001037983 */ /* 0x000f220000300800 */
[----:B--2---:R-:W-:-:S02]  /*18bd0*/  IMAD R60, R36, c[0x0][0x190], RZ ;  /* 0x00006400243c7a24 */ /* 0x004fc400078e02ff */
[----:B---3--:R-:W-:Y:S02]  /*18be0*/  IMAD R36, R35, c[0x0][0x190], RZ ;  /* 0x0000640023247a24 */ /* 0x008fe400078e02ff */
[----:B----4-:R-:W-:-:S03]  /*18bf0*/  IMAD R35, R34, c[0x0][0x190], RZ ;  /* 0x0000640022237a24 */ /* 0x010fc600078e02ff */
[----:B------:R0:W-:Y:S01]  /*18c00*/  STL [R1+0xd0], R36 ;  /* 0x0000d02401007387 */ /* 0x0001e20000100800 */
[----:B------:R-:W-:-:S03]  /*18c10*/  IMAD R34, R33, c[0x0][0x190], RZ ;  /* 0x0000640021227a24 */ /* 0x000fc600078e02ff */
        /* <DEDUP_REMOVED lines=24> */
[----:B-1----:R-:W4:Y:S04]  /*18da0*/  LDL.LU R51, [R1+0x344] ;  /* 0x0003440001337983 */ /* 0x002f280000300800 */
[----:B------:R1:W-:Y:S04]  /*18db0*/  STL [R1+0x1dc], R23 ;  /* 0x0001dc1701007387 */ /* 0x0003e80000100800 */
[----:B------:R-:W4:Y:S04]  /*18dc0*/  LDL.LU R50, [R1+0x340] ;  /* 0x0003400001327983 */ /* 0x000f280000300800 */
[----:B------:R0:W-:Y:S04]  /*18dd0*/  STL [R1+0x1f4], R3 ;  /* 0x0001f40301007387 */ /* 0x0001e80000100800 */
[----:B------:R-:W4:Y:S04]  /*18de0*/  LDL.LU R49, [R1+0x33c] ;  /* 0x00033c0001317983 */ /* 0x000f280000300800 */
[----:B------:R-:W4:Y:S04]  /*18df0*/  LDL.LU R48, [R1+0x244] ;  /* 0x0002440001307983 */ /* 0x000f280000300800 */
[----:B------:R-:W4:Y:S04]  /*18e00*/  LDL.LU R47, [R1+0x258] ;  /* 0x00025800012f7983 */ /* 0x000f280000300800 */
[----:B------:R-:W4:Y:S04]  /*18e10*/  LDL.LU R46, [R1+0x338] ;  /* 0x00033800012e7983 */ /* 0x000f280000300800 */
[----:B------:R-:W4:Y:S04]  /*18e20*/  LDL.LU R45, [R1+0x334] ;  /* 0x00033400012d7983 */ /* 0x000f280000300800 */
[----:B------:R-:W4:Y:S01]  /*18e30*/  LDL.LU R44, [R1+0x330] ;  /* 0x00033000012c7983 */ /* 0x000f220000300800 */
[----:B------:R-:W-:-:S03]  /*18e40*/  IMAD R57, R39, c[0x0][0x190], RZ ;  /* 0x0000640027397a24 */ /* 0x000fc600078e02ff */
[----:B------:R-:W4:Y:S01]  /*18e50*/  LDL.LU R43, [R1+0x32c] ;  /* 0x00032c00012b7983 */ /* 0x000f220000300800 */
[----:B------:R-:W-:-:S03]  /*18e60*/  IMAD R58, R38, c[0x0][0x190], RZ ;  /* 0x00006400263a7a24 */ /* 0x000fc600078e02ff */
[----:B------:R-:W4:Y:S01]  /*18e70*/  LDL.LU R42, [R1+0x328] ;  /* 0x00032800012a7983 */ /* 0x000f220000300800 */
[----:B------:R-:W-:-:S03]  /*18e80*/  IMAD R59, R37, c[0x0][0x190], RZ ;  /* 0x00006400253b7a24 */ /* 0x000fc600078e02ff */
[----:B------:R-:W4:Y:S04]  /*18e90*/  LDL.LU R41, [R1+0x2d4] ;  /* 0x0002d40001297983 */ /* 0x000f280000300800 */
[----:B------:R-:W4:Y:S04]  /*18ea0*/  LDL.LU R40, [R1+0x2ec] ;  /* 0x0002ec0001287983 */ /* 0x000f280000300800 */
[----:B------:R-:W4:Y:S04]  /*18eb0*/  LDL.LU R39, [R1+0x2fc] ;  /* 0x0002fc0001277983 */ /* 0x000f280000300800 */
[----:B------:R-:W4:Y:S04]  /*18ec0*/  LDL.LU R38, [R1+0x314] ;  /* 0x0003140001267983 */ /* 0x000f280000300800 */
[----:B------:R-:W4:Y:S04]  /*18ed0*/  LDL.LU R37, [R1+0x324] ;  /* 0x0003240001257983 */ /* 0x000f280000300800 */
[----:B0-----:R-:W4:Y:S04]  /*18ee0*/  LDL.LU R36, [R1+0x320] ;  /* 0x0003200001247983 */ /* 0x001f280000300800 */
[----:B--2---:R-:W2:Y:S04]  /*18ef0*/  LDL.LU R35, [R1+0x31c] ;  /* 0x00031c0001237983 */ /* 0x004ea80000300800 */
[----:B---3--:R-:W3:Y:S04]  /*18f00*/  LDL.LU R34, [R1+0x318] ;  /* 0x0003180001227983 */ /* 0x008ee80000300800 */
[----:B------:R-:W3:Y:S04]  /*18f10*/  LDL.LU R33, [R1+0x310] ;  /* 0x0003100001217983 */ /* 0x000ee80000300800 */
        /* <DEDUP_REMOVED lines=9> */
[----:B-1----:R-:W3:Y:S04]  /*18fb0*/  LDL.LU R23, [R1+0x2e0] ;  /* 0x0002e00001177983 */ /* 0x002ee80000300800 */
[----:B------:R-:W3:Y:S04]  /*18fc0*/  LDL.LU R61, [R1+0x2dc] ;  /* 0x0002dc00013d7983 */ /* 0x000ee80000300800 */
[----:B------:R-:W3:Y:S01]  /*18fd0*/  LDL.LU R3, [R1+0x2d8] ;  /* 0x0002d80001037983 */ /* 0x000ee20000300800 */
[----:B----4-:R-:W-:-:S05]  /*18fe0*/  IMAD R51, R51, c[0x0][0x190], RZ ;  /* 0x0000640033337a24 */ /* 0x010fca00078e02ff */
[----:B------:R0:W-:Y:S02]  /*18ff0*/  STL [R1+0x204], R51 ;  /* 0x0002043301007387 */ /* 0x0001e40000100800 */
[----:B0-----:R-:W-:Y:S02]  /*19000*/  IMAD R51, R50, c[0x0][0x190], RZ ;  /* 0x0000640032337a24 */ /* 0x001fe400078e02ff */
[----:B------:R-:W-:Y:S02]  /*19010*/  IMAD R50, R49, c[0x0][0x190], RZ ;  /* 0x0000640031327a24 */ /* 0x000fe400078e02ff */
[----:B------:R-:W-:Y:S01]  /*19020*/  IMAD R49, R48, c[0x0][0x190], RZ ;  /* 0x0000640030317a24 */ /* 0x000fe200078e02ff */
        /* <DEDUP_REMOVED lines=25> */
[----:B--2---:R-:W-:-:S03]  /*191c0*/  IMAD R36, R35, c[0x0][0x190], RZ ;  /* 0x0000640023247a24 */ /* 0x004fc600078e02ff */
[----:B------:R2:W-:Y:S01]  /*191d0*/  STL [R1+0x324], R38 ;  /* 0x0003242601007387 */ /* 0x0005e20000100800 */
[----:B---3--:R-:W-:-:S03]  /*191e0*/  IMAD R35, R34, c[0x0][0x190], RZ ;  /* 0x0000640022237a24 */ /* 0x008fc600078e02ff */
        /* <DEDUP_REMOVED lines=24> */
[----:B------:R1:W-:Y:S04]  /*19370*/  STL [R1+0x2e4], R25 ;  /* 0x0002e41901007387 */ /* 0x0003e80000100800 */
[----:B------:R1:W-:Y:S01]  /*19380*/  STL [R1+0x2e0], R24 ;  /* 0x0002e01801007387 */ /* 0x0003e20000100800 */
[----:B------:R-:W-:-:S03]  /*19390*/  IMAD R3, R3, c[0x0][0x190], RZ ;  /* 0x0000640003037a24 */ /* 0x000fc600078e02ff */
[----:B0-----:R-:W3:Y:S04]  /*193a0*/  LDL.LU R51, [R1+0x2d0] ;  /* 0x0002d00001337983 */ /* 0x001ee80000300800 */
[----:B------:R0:W-:Y:S04]  /*193b0*/  STL [R1+0x2dc], R23 ;  /* 0x0002dc1701007387 */ /* 0x0001e80000100800 */
[----:B-1----:R-:W3:Y:S04]  /*193c0*/  LDL.LU R50, [R1+0x2cc] ;  /* 0x0002cc0001327983 */ /* 0x002ee80000300800 */
[----:B------:R1:W-:Y:S04]  /*193d0*/  STL [R1+0x2d8], R3 ;  /* 0x0002d80301007387 */ /* 0x0003e80000100800 */
[----:B----4-:R-:W4:Y:S04]  /*193e0*/  LDL.LU R49, [R1+0x2c8] ;  /* 0x0002c80001317983 */ /* 0x010f280000300800 */
        /* <DEDUP_REMOVED lines=27> */
[----:B-1----:R-:W2:Y:S01]  /*195a0*/  LDL.LU R3, [R1+0x23c] ;  /* 0x00023c0001037983 */ /* 0x002ea20000300800 */
[----:B---3--:R-:W-:-:S05]  /*195b0*/  IMAD R51, R51, c[0x0][0x190], RZ ;  /* 0x0000640033337a24 */ /* 0x008fca00078e02ff */
[----:B------:R0:W-:Y:S02]  /*195c0*/  STL [R1+0x2d0], R51 ;  /* 0x0002d03301007387 */ /* 0x0001e40000100800 */
[----:B0-----:R-:W-:Y:S02]  /*195d0*/  IMAD R51, R50, c[0x0][0x190], RZ ;  /* 0x0000640032337a24 */ /* 0x001fe400078e02ff */
[----:B----4-:R-:W-:Y:S02]  /*195e0*/  IMAD R50, R49, c[0x0][0x190], RZ ;  /* 0x0000640031327a24 */ /* 0x010fe400078e02ff */
        /* <DEDUP_REMOVED lines=56> */
[----:B0-----:R-:W2:Y:S04]  /*19970*/  LDL.LU R51, [R1+0x238] ;  /* 0x0002380001337983 */ /* 0x001ea80000300800 */
[----:B------:R0:W-:Y:S04]  /*19980*/  STL [R1+0x240], R23 ;  /* 0x0002401701007387 */ /* 0x0001e80000100800 */
[----:B-1----:R-:W2:Y:S04]  /*19990*/  LDL.LU R50, [R1+0x234] ;  /* 0x0002340001327983 */ /* 0x002ea80000300800 */
[----:B------:R1:W-:Y:S04]  /*199a0*/  STL [R1+0x23c], R3 ;  /* 0x00023c0301007387 */ /* 0x0003e80000100800 */
[----:B---3--:R-:W3:Y:S04]  /*199b0*/  LDL.LU R49, [R1+0x230] ;  /* 0x0002300001317983 */ /* 0x008ee80000300800 */
        /* <DEDUP_REMOVED lines=26> */
[----:B------:R-:W4:Y:S04]  /*19b60*/  LDL.LU R61, [R1+0x1a8] ;  /* 0x0001a800013d7983 */ /* 0x000f280000300800 */
[----:B-1----:R-:W4:Y:S01]  /*19b70*/  LDL.LU R3, [R1+0x1a4] ;  /* 0x0001a40001037983 */ /* 0x002f220000300800 */
[----:B--2---:R-:W-:-:S05]  /*19b80*/  IMAD R51, R51, c[0x0][0x190], RZ ;  /* 0x0000640033337a24 */ /* 0x004fca00078e02ff */
[----:B------:R0:W-:Y:S02]  /*19b90*/  STL [R1+0x238], R51 ;  /* 0x0002383301007387 */ /* 0x0001e40000100800 */
[----:B0-----:R-:W-:Y:S02]  /*19ba0*/  IMAD R51, R50, c[0x0][0x190], RZ ;  /* 0x0000640032337a24 */ /* 0x001fe400078e02ff */
[----:B---3--:R-:W-:Y:S02]  /*19bb0*/  IMAD R50, R49, c[0x0][0x190], RZ ;  /* 0x0000640031327a24 */ /* 0x008fe400078e02ff */
[----:B----4-:R-:W-:Y:S01]  /*19bc0*/  IMAD R49, R48, c[0x0][0x190], RZ ;  /* 0x0000640030317a24 */ /* 0x010fe200078e02ff */
        /* <DEDUP_REMOVED lines=55> */
[----:B0-----:R-:W4:Y:S04]  /*19f40*/  LDL.LU R51, [R1+0x19c] ;  /* 0x00019c0001337983 */ /* 0x001f280000300800 */
[----:B------:R0:W-:Y:S04]  /*19f50*/  STL [R1+0x1a8], R23 ;  /* 0x0001a81701007387 */ /* 0x0001e80000100800 */
[----:B-1----:R-:W4:Y:S04]  /*19f60*/  LDL.LU R50, [R1+0x198] ;  /* 0x0001980001327983 */ /* 0x002f280000300800 */
[----:B------:R1:W-:Y:S04]  /*19f70*/  STL [R1+0x1a4], R3 ;  /* 0x0001a40301007387 */ /* 0x0003e80000100800 */
        /* <DEDUP_REMOVED lines=26> */
[----:B0-----:R-:W3:Y:S04]  /*1a120*/  LDL.LU R23, [R1+0x114] ;  /* 0x0001140001177983 */ /* 0x001ee80000300800 */
[----:B------:R-:W3:Y:S04]  /*1a130*/  LDL.LU R61, [R1+0x110] ;  /* 0x00011000013d7983 */ /* 0x000ee80000300800 */
[----:B-1----:R-:W3:Y:S01]  /*1a140*/  LDL.LU R3, [R1+0x108] ;  /* 0x0001080001037983 */ /* 0x002ee20000300800 */
[----:B----4-:R-:W-:-:S05]  /*1a150*/  IMAD R51, R51, c[0x0][0x190], RZ ;  /* 0x0000640033337a24 */ /* 0x010fca00078e02ff */
[----:B------:R0:W-:Y:S02]  /*1a160*/  STL [R1+0x19c], R51 ;  /* 0x00019c3301007387 */ /* 0x0001e40000100800 */
[----:B0-----:R-:W-:Y:S02]  /*1a170*/  IMAD R51, R50, c[0x0][0x190], RZ ;  /* 0x0000640032337a24 */ /* 0x001fe400078e02ff */
[----:B--2---:R-:W-:Y:S02]  /*1a180*/  IMAD R50, R49, c[0x0][0x190], RZ ;  /* 0x0000640031327a24 */ /* 0x004fe400078e02ff */
[----:B---3--:R-:W-:Y:S01]  /*1a190*/  IMAD R49, R48, c[0x0][0x190], RZ ;  /* 0x0000640030317a24 */ /* 0x008fe200078e02ff */
        /* <DEDUP_REMOVED lines=182> */
[----:B------:R0:W-:Y:S01]  /*1ad00*/  STL [R1+0x7c], R51 ;  /* 0x00007c3301007387 */ /* 0x0001e20000100800 */
[----:B------:R-:W-:-:S03]  /*1ad10*/  IMAD R50, R50, c[0x0][0x190], RZ ;  /* 0x0000640032327a24 */ /* 0x000fc600078e02ff */
[----:B0-----:R-:W4:Y:S01]  /*1ad20*/  LDL.LU R51, [R1+0x22f0] ;  /* 0x0022f00001337983 */ /* 0x001f220000300800 */
[----:B--2---:R-:W-:-:S03]  /*1ad30*/  IMAD R49, R49, c[0x0][0x190], RZ ;  /* 0x0000640031317a24 */ /* 0x004fc600078e02ff */
[----:B------:R0:W-:Y:S01]  /*1ad40*/  STL [R1+0x78], R50 ;  /* 0x0000783201007387 */ /* 0x0001e20000100800 */
[----:B---3--:R-:W-:Y:S02]  /*1ad50*/  IMAD R48, R48, c[0x0][0x190], RZ ;  /* 0x0000640030307a24 */ /* 0x008fe400078e02ff */
[----:B------:R-:W-:Y:S01]  /*1ad60*/  IMAD R47, R47, c[0x0][0x190], RZ ;  /* 0x000064002f2f7a24 */ /* 0x000fe200078e02ff */
[----:B0-----:R-:W2:Y:S01]  /*1ad70*/  LDL.LU R50, [R1+0x22ec] ;  /* 0x0022ec0001327983 */ /* 0x001ea20000300800 */
[----:B------:R-:W-:-:S03]  /*1ad80*/  IMAD R46, R46, c[0x0][0x190], RZ ;  /* 0x000064002e2e7a24 */ /* 0x000fc600078e02ff */
[----:B------:R0:W-:Y:S01]  /*1ad90*/  STL [R1+0x74], R49 ;  /* 0x0000743101007387 */ /* 0x0001e20000100800 */
[----:B------:R-:W-:Y:S02]  /*1ada0*/  IMAD R45, R45, c[0x0][0x190], RZ ;  /* 0x000064002d2d7a24 */ /* 0x000fe400078e02ff */
[----:B------:R-:W-:Y:S01]  /*1adb0*/  IMAD R44, R44, c[0x0][0x190], RZ ;  /* 0x000064002c2c7a24 */ /* 0x000fe200078e02ff */
[----:B0-----:R-:W3:Y:S04]  /*1adc0*/  LDL.LU R49, [R1+0x22e8] ;  /* 0x0022e80001317983 */ /* 0x001ee80000300800 */
[----:B------:R0:W-:Y:S01]  /*1add0*/  STL [R1+0x70], R48 ;  /* 0x0000703001007387 */ /* 0x0001e20000100800 */
[----:B------:R-:W-:Y:S02]  /*1ade0*/  IMAD R43, R43, c[0x0][0x190], RZ ;  /* 0x000064002b2b7a24 */ /* 0x000fe400078e02ff */
[----:B------:R-:W-:Y:S01]  /*1adf0*/  IMAD R42, R42, c[0x0][0x190], RZ ;  /* 0x000064002a2a7a24 */ /* 0x000fe200078e02ff */
[----:B0-----:R-:W2:Y:S04]  /*1ae00*/  LDL.LU R48, [R1+0x22e4] ;  /* 0x0022e40001307983 */ /* 0x001ea80000300800 */
[----:B------:R0:W-:Y:S01]  /*1ae10*/  STL [R1+0x6c], R47 ;  /* 0x00006c2f01007387 */ /* 0x0001e20000100800 */
[----:B------:R-:W-:-:S03]  /*1ae20*/  IMAD R41, R41, c[0x0][0x190], RZ ;  /* 0x0000640029297a24 */ /* 0x000fc600078e02ff */
        /* <DEDUP_REMOVED lines=73> */
[----:B------:R-:W-:-:S02]  /*1b2c0*/  IMAD R8, R8, c[0x0][0x190], RZ ;  /* 0x0000640008087a24 */ /* 0x000fc400078e02ff */
[----:B------:R-:W-:Y:S02]  /*1b2d0*/  IMAD R9, R9, c[0x0][0x190], RZ ;  /* 0x0000640009097a24 */ /* 0x000fe400078e02ff */
[----:B------:R-:W-:Y:S02]  /*1b2e0*/  IMAD R10, R10, c[0x0][0x190], RZ ;  /* 0x000064000a0a7a24 */ /* 0x000fe400078e02ff */
[----:B------:R-:W-:Y:S02]  /*1b2f0*/  IMAD R11, R11, c[0x0][0x190], RZ ;  /* 0x000064000b0b7a24 */ /* 0x000fe400078e02ff */
[----:B------:R-:W-:Y:S02]  /*1b300*/  IMAD R12, R12, c[0x0][0x190], RZ ;  /* 0x000064000c0c7a24 */ /* 0x000fe400078e02ff */
[----:B------:R-:W-:Y:S02]  /*1b310*/  IMAD R13, R13, c[0x0][0x190], RZ ;  /* 0x000064000d0d7a24 */ /* 0x000fe400078e02ff */
        /* <DEDUP_REMOVED lines=9> */
[----:B--2---:R-:W-:Y:S02]  /*1b3b0*/  IMAD R24, R24, c[0x0][0x190], RZ ;  /* 0x0000640018187a24 */ /* 0x004fe400078e02ff */
[----:B---3--:R-:W-:Y:S02]  /*1b3c0*/  IMAD R23, R23, c[0x0][0x190], RZ ;  /* 0x0000640017177a24 */ /* 0x008fe400078e02ff */
[----:B----4-:R-:W-:-:S05]  /*1b3d0*/  IMAD R61, R61, c[0x0][0x190], RZ ;  /* 0x000064003d3d7a24 */ /* 0x010fca00078e02ff */
[----:B------:R-:W-:Y:S01]  /*1b3e0*/  STL [R1+0x226c], R61 ;  /* 0x00226c3d01007387 */ /* 0x000fe20000100800 */
[----:B------:R-:W-:-:S05]  /*1b3f0*/  IMAD R3, R3, c[0x0][0x190], RZ ;  /* 0x0000640003037a24 */ /* 0x000fca00078e02ff */
[----:B------:R0:W-:Y:S04]  /*1b400*/  STL [R1], R3 ;  /* 0x0000000301007387 */ /* 0x0001e80000100800 */
[----:B------:R1:W-:Y:S04]  /*1b410*/  STL [R1+0x2270], R23 ;  /* 0x0022701701007387 */ /* 0x0003e80000100800 */
[----:B------:R2:W-:Y:S01]  /*1b420*/  STL [R1+0x2274], R24 ;  /* 0x0022741801007387 */ /* 0x0005e20000100800 */
[----:B0-----:R-:W-:Y:S01]  /*1b430*/  IMAD R3, R5, c[0x0][0x184], RZ ;  /* 0x0000610005037a24 */ /* 0x001fe200078e02ff */
[----:B------:R-:W-:-:S02]  /*1b440*/  LEA R5, P1, R9, R0, 0x1 ;  /* 0x0000000009057211 */ /* 0x000fc400078208ff */
[-C--:B-1----:R-:W-:Y:S02]  /*1b450*/  LEA R23, P2, R10, R0.reuse, 0x1 ;  /* 0x000000000a177211 */ /* 0x082fe400078408ff */
[----:B--2---:R-:W-:-:S05]  /*1b460*/  LEA R24, P0, R8, R0, 0x1 ;  /* 0x0000000008187211 */ /* 0x004fca00078008ff */
[----:B------:R0:W-:Y:S04]  /*1b470*/  STL [R1+0x1e40], R24 ;  /* 0x001e401801007387 */ /* 0x0001e80000100800 */
[----:B------:R1:W-:Y:S01]  /*1b480*/  STL [R1+0x1e44], R5 ;  /* 0x001e440501007387 */ /* 0x0003e20000100800 */
[----:B0-----:R-:W-:-:S03]  /*1b490*/  LEA R24, P3, R11, R0, 0x1 ;  /* 0x000000000b187211 */ /* 0x001fc600078608ff */
[----:B------:R0:W-:Y:S01]  /*1b4a0*/  STL [R1+0x1e48], R23 ;  /* 0x001e481701007387 */ /* 0x0001e20000100800 */
[----:B-1----:R-:W-:-:S03]  /*1b4b0*/  LEA R5, P4, R12, R0, 0x1 ;  /* 0x000000000c057211 */ /* 0x002fc600078808ff */
[----:B------:R1:W-:Y:S04]  /*1b4c0*/  STL [R1+0x1e4c], R24 ;  /* 0x001e4c1801007387 */ /* 0x0003e80000100800 */
[----:B------:R2:W-:Y:S01]  /*1b4d0*/  STL [R1+0x1e50], R5 ;  /* 0x001e500501007387 */ /* 0x0005e20000100800 */
[-C--:B0-----:R-:W-:Y:S02]  /*1b4e0*/  LEA R23, P5, R13, R0.reuse, 0x1 ;  /* 0x000000000d177211 */ /* 0x081fe400078a08ff */
[----:B-1----:R-:W-:-:S03]  /*1b4f0*/  LEA R24, P6, R14, R0, 0x1 ;  /* 0x000000000e187211 */ /* 0x002fc600078c08ff */
[----:B------:R0:W-:Y:S01]  /*1b500*/  STL [R1+0x1e54], R23 ;  /* 0x001e541701007387 */ /* 0x0001e20000100800 */
[----:B--2---:R-:W-:-:S03]  /*1b510*/  LEA.HI.X.SX32 R5, R8, R2, 0x1, P0 ;  /* 0x0000000208057211 */ /* 0x004fc600000f0eff */
[----:B------:R-:W-:Y:S01]  /*1b520*/  STL [R1+0x1e58], R24 ;  /* 0x001e581801007387 */ /* 0x000fe20000100800 */
[----:B------:R-:W-:-:S03]  /*1b530*/  LEA.HI.X.SX32 R8, R9, R2, 0x1, P1 ;  /* 0x0000000209087211 */ /* 0x000fc600008f0eff */
[----:B------:R1:W-:Y:S01]  /*1b540*/  STL [R1+0x1e38], R5 ;  /* 0x001e380501007387 */ /* 0x0003e20000100800 */
[----:B0-----:R-:W-:Y:S02]  /*1b550*/  LEA R23, P0, R15, R0, 0x1 ;  /* 0x000000000f177211 */ /* 0x001fe400078008ff */
[----:B------:R-:W-:-:S03]  /*1b560*/  LEA.HI.X.SX32 R9, R10, R2, 0x1, P2 ;  /* 0x000000020a097211 */ /* 0x000fc600010f0eff */
[----:B------:R-:W-:Y:S01]  /*1b570*/  STL [R1+0x1e3c], R23 ;  /* 0x001e3c1701007387 */ /* 0x000fe20000100800 */
[----:B-1----:R-:W-:-:S03]  /*1b580*/  LEA R5, P1, R16, R0, 0x1 ;  /* 0x0000000010057211 */ /* 0x002fc600078208ff */
[----:B------:R0:W-:Y:S04]  /*1b590*/  STL [R1+0x1e30], R8 ;  /* 0x001e300801007387 */ /* 0x0001e80000100800 */
[----:B------:R1:W-:Y:S01]  /*1b5a0*/  STL [R1+0x1e34], R5 ;  /* 0x001e340501007387 */ /* 0x0003e20000100800 */
[----:B0-----:R-:W-:-:S03]  /*1b5b0*/  LEA R8, P2, R17, R0, 0x1 ;  /* 0x0000000011087211 */ /* 0x001fc600078408ff */
[----:B------:R-:W-:Y:S01]  /*1b5c0*/  STL [R1+0x1e28], R9 ;  /* 0x001e280901007387 */ /* 0x000fe20000100800 */
[----:B-1----:R-:W-:-:S03]  /*1b5d0*/  LEA.HI.X.SX32 R5, R11, R2, 0x1, P3 ;  /* 0x000000020b057211 */ /* 0x002fc600018f0eff */
[----:B------:R-:W2:Y:S04]  /*1b5e0*/  LDL.LU R11, [R1+0xe4] ;  /* 0x0000e400010b7983 */ /* 0x000ea80000300800 */
[----:B------:R0:W-:Y:S04]  /*1b5f0*/  STL [R1+0x1e2c], R8 ;  /* 0x001e2c0801007387 */ /* 0x0001e80000100800 */
[----:B------:R1:W-:Y:S01]  /*1b600*/  STL [R1+0x1e20], R5 ;  /* 0x001e200501007387 */ /* 0x0003e20000100800 */
[----:B0-----:R-:W-:Y:S02]  /*1b610*/  LEA R8, P3, R18, R0, 0x1 ;  /* 0x0000000012087211 */ /* 0x001fe400078608ff */
[----:B-1----:R-:W-:-:S02]  /*1b620*/  LEA.HI.X.SX32 R5, R12, R2, 0x1, P4 ;  /* 0x000000020c057211 */ /* 0x002fc400020f0eff */
[----:B------:R-:W3:Y:S04]  /*1b630*/  LDL.LU R12, [R1+0xd0] ;  /* 0x0000d000010c7983 */ /* 0x000ee80000300800 */
[----:B------:R0:W-:Y:S04]  /*1b640*/  STL [R1+0x1e24], R8 ;  /* 0x001e240801007387 */ /* 0x0001e80000100800 */
[----:B------:R-:W4:Y:S04]  /*1b650*/  LDL.LU R10, [R1+0xfc] ;  /* 0x0000fc00010a7983 */ /* 0x000f280000300800 */
[----:B------:R1:W-:Y:S01]  /*1b660*/  STL [R1+0x1e18], R5 ;  /* 0x001e180501007387 */ /* 0x0003e20000100800 */
[----:B0-----:R-:W-:-:S03]  /*1b670*/  LEA R8, P4, R19, R0, 0x1 ;  /* 0x0000000013087211 */ /* 0x001fc600078808ff */
[----:B------:R-:W4:Y:S01]  /*1b680*/  LDL.LU R9, [R1+0x10c] ;  /* 0x00010c0001097983 */ /* 0x000f220000300800 */
[----:B-1----:R-:W-:-:S03]  /*1b690*/  LEA.HI.X.SX32 R5, R13, R2, 0x1, P5 ;  /* 0x000000020d057211 */ /* 0x002fc600028f0eff */
[----:B------:R0:W-:Y:S01]  /*1b6a0*/  STL [R1+0x1e1c], R8 ;  /* 0x001e1c0801007387 */ /* 0x0001e20000100800 */
[----:B------:R-:W-:-:S03]  /*1b6b0*/  LEA R13, P5, R20, R0, 0x1 ;  /* 0x00000000140d7211 */ /* 0x000fc600078a08ff */
[----:B------:R1:W-:Y:S04]  /*1b6c0*/  STL [R1+0x1e10], R5 ;  /* 0x001e100501007387 */ /* 0x0003e80000100800 */
[----:B0-----:R-:W4:Y:S01]  /*1b6d0*/  LDL.LU R8, [R1+0x124] ;  /* 0x0001240001087983 */ /* 0x001f220000300800 */
[----:B-1----:R-:W-:-:S03]  /*1b6e0*/  LEA.HI.X.SX32 R5, R14, R2, 0x1, P6 ;  /* 0x000000020e057211 */ /* 0x002fc600030f0eff */
[----:B------:R-:W-:Y:S01]  /*1b6f0*/  STL [R1+0x1e14], R13 ;  /* 0x001e140d01007387 */ /* 0x000fe20000100800 */
[----:B------:R-:W-:-:S03]  /*1b700*/  LEA R14, P6, R21, R0, 0x1 ;  /* 0x00000000150e7211 */ /* 0x000fc600078c08ff */
[----:B------:R0:W-:Y:S04]  /*1b710*/  STL [R1+0x1e08], R5 ;  /* 0x001e080501007387 */ /* 0x0001e80000100800 */
[----:B------:R1:W-:Y:S01]  /*1b720*/  STL [R1+0x1e0c], R14 ;  /* 0x001e0c0e01007387 */ /* 0x0003e20000100800 */
[----:B0-----:R-:W-:Y:S02]  /*1b730*/  LEA.HI.X.SX32 R5, R15, R2, 0x1, P0 ;  /* 0x000000020f057211 */ /* 0x001fe400000f0eff */
[----:B------:R-:W-:Y:S02]  /*1b740*/  LEA R13, P0, R22, R0, 0x1 ;  /* 0x00000000160d7211 */ /* 0x000fe400078008ff */
[-C--:B-1----:R-:W-:Y:S01]  /*1b750*/  LEA.HI.X.SX32 R14, R16, R2.reuse, 0x1, P1 ;  /* 0x00000002100e7211 */ /* 0x082fe200008f0eff */
[----:B------:R0:W-:Y:S01]  /*1b760*/  STL [R1+0x1e00], R5 ;  /* 0x001e000501007387 */ /* 0x0001e20000100800 */
[----:B------:R-:W-:-:S03]  /*1b770*/  LEA.HI.X.SX32 R15, R17, R2, 0x1, P2 ;  /* 0x00000002110f7211 */ /* 0x000fc600010f0eff */
[----:B0-----:R-:W4:Y:S04]  /*1b780*/  LDL.LU R5, [R1+0x14c] ;  /* 0x00014c0001057983 */ /* 0x001f280000300800 */
[----:B------:R0:W-:Y:S04]  /*1b790*/  STL [R1+0x1e04], R13 ;  /* 0x001e040d01007387 */ /* 0x0001e80000100800 */
[----:B------:R1:W-:Y:S01]  /*1b7a0*/  STL [R1+0x1df8], R14 ;  /* 0x001df80e01007387 */ /* 0x0003e20000100800 */
[-C--:B0-----:R-:W-:Y:S02]  /*1b7b0*/  LEA R13, P1, R57, R0.reuse, 0x1 ;  /* 0x00000000390d7211 */ /* 0x081fe400078208ff */
[----:B-1----:R-:W-:-:S03]  /*1b7c0*/  LEA R14, P2, R58, R0, 0x1 ;  /* 0x000000003a0e7211 */ /* 0x002fc600078408ff */
[----:B------:R0:W-:Y:S04]  /*1b7d0*/  STL [R1+0x1dfc], R13 ;  /* 0x001dfc0d01007387 */ /* 0x0001e80000100800 */
[----:B------:R-:W-:Y:S04]  /*1b7e0*/  STL [R1+0x1df0], R15 ;  /* 0x001df00f01007387 */ /* 0x000fe80000100800 */
[----:B------:R-:W4:Y:S01]  /*1b7f0*/  LDL.LU R24, [R1+0x174] ;  /* 0x0001740001187983 */ /* 0x000f220000300800 */
[----:B0-----:R-:W-:-:S03]  /*1b800*/  LEA.HI.X.SX32 R13, R18, R2, 0x1, P3 ;  /* 0x00000002120d7211 */ /* 0x001fc600018f0eff */
[----:B------:R0:W-:Y:S04]  /*1b810*/  STL [R1+0x1df4], R14 ;  /* 0x001df40e01007387 */ /* 0x0001e80000100800 */
[----:B------:R1:W-:Y:S01]  /*1b820*/  STL [R1+0x1de8], R13 ;  /* 0x001de80d01007387 */ /* 0x0003e20000100800 */
[----:B0-----:R-:W-:Y:S02]  /*1b830*/  LEA R14, P3, R59, R0, 0x1 ;  /* 0x000000003b0e7211 */ /* 0x001fe400078608ff */
[-C--:B-1----:R-:W-:Y:S02]  /*1b840*/  LEA.HI.X.SX32 R13, R19, R2.reuse, 0x1, P4 ;  /* 0x00000002130d7211 */ /* 0x082fe400020f0eff */
[----:B------:R-:W4:Y:S04]  /*1b850*/  LDL.LU R19, [R1+0x160] ;  /* 0x0001600001137983 */ /* 0x000f280000300800 */
[----:B------:R-:W-:Y:S04]  /*1b860*/  STL [R1+0x1dec], R14 ;  /* 0x001dec0e01007387 */ /* 0x000fe80000100800 */
[----:B------:R-:W4:Y:S04]  /*1b870*/  LDL.LU R23, [R1+0x18c] ;  /* 0x00018c0001177983 */ /* 0x000f280000300800 */
[----:B------:R0:W-:Y:S02]  /*1b880*/  STL [R1+0x1de0], R13 ;  /* 0x001de00d01007387 */ /* 0x0001e40000100800 */
[----:B0-----:R-:W-:-:S02]  /*1b890*/  LEA.HI.X.SX32 R13, R20, R2, 0x1, P5 ;  /* 0x00000002140d7211 */ /* 0x001fc400028f0eff */
[----:B------:R-:W4:Y:S01]  /*1b8a0*/  LDL.LU R20, [R1+0x134] ;  /* 0x0001340001147983 */ /* 0x000f220000300800 */
[----:B------:R-:W-:-:S05]  /*1b8b0*/  LEA R14, P4, R60, R0, 0x1 ;  /* 0x000000003c0e7211 */ /* 0x000fca00078808ff */
[----:B------:R-:W-:Y:S04]  /*1b8c0*/  STL [R1+0x1de4], R14 ;  /* 0x001de40e01007387 */ /* 0x000fe80000100800 */
[----:B------:R-:W4:Y:S04]  /*1b8d0*/  LDL.LU R18, [R1+0x1a0] ;  /* 0x0001a00001127983 */ /* 0x000f280000300800 */
[----:B------:R0:W-:Y:S04]  /*1b8e0*/  STL [R1+0x1dd8], R13 ;  /* 0x001dd80d01007387 */ /* 0x0001e80000100800 */
[----:B------:R-:W4:Y:S01]  /*1b8f0*/  LDL.LU R61, [R1+0x1b4] ;  /* 0x0001b400013d7983 */ /* 0x000f220000300800 */
[----:B0-----:R-:W-:-:S02]  /*1b900*/  LEA.HI.X.SX32 R13, R21, R2, 0x1, P6 ;  /* 0x00000002150d7211 */ /* 0x001fc400030f0eff */
[----:B---3--:R-:W-:-:S05]  /*1b910*/  LEA R14, P5, R12, R0, 0x1 ;  /* 0x000000000c0e7211 */ /* 0x008fca00078a08ff */
[----:B------:R2:W-:Y:S04]  /*1b920*/  STL [R1+0x1ddc], R14 ;  /* 0x001ddc0e01007387 */ /* 0x0005e80000100800 */
[----:B------:R0:W-:Y:S04]  /*1b930*/  STL [R1+0x1dd0], R13 ;  /* 0x001dd00d01007387 */ /* 0x0001e80000100800 */
[----:B------:R-:W3:Y:S01]  /*1b940*/  LDL.LU R17, [R1+0x1cc] ;  /* 0x0001cc0001117983 */ /* 0x000ee20000300800 */
[----:B--2---:R-:W-:Y:S02]  /*1b950*/  LEA R14, P6, R11, R0, 0x1 ;  /* 0x000000000b0e7211 */ /* 0x004fe400078c08ff */
[----:B0-----:R-:W-:-:S03]  /*1b960*/  LEA.HI.X.SX32 R13, R22, R2, 0x1, P0 ;  /* 0x00000002160d7211 */ /* 0x001fc600000f0eff */
[----:B------:R4:W-:Y:S04]  /*1b970*/  STL [R1+0x1dd4], R14 ;  /* 0x001dd40e01007387 */ /* 0x0009e80000100800 */
[----:B------:R0:W-:Y:S04]  /*1b980*/  STL [R1+0x1678], R13 ;  /* 0x0016780d01007387 */ /* 0x0001e80000100800 */
[----:B------:R-:W2:Y:S01]  /*1b990*/  LDL.LU R16, [R1+0x1dc] ;  /* 0x0001dc0001107983 */ /* 0x000ea20000300800 */
[----:B----4-:R-:W-:Y:S02]  /*1b9a0*/  LEA R14, P0, R10, R0, 0x1 ;  /* 0x000000000a0e7211 */ /* 0x010fe400078008ff */
[----:B0-----:R-:W-:-:S03]  /*1b9b0*/  LEA.HI.X.SX32 R13, R57, R2, 0x1, P1 ;  /* 0x00000002390d7211 */ /* 0x001fc600008f0eff */
[----:B------:R0:W-:Y:S04]  /*1b9c0*/  STL [R1+0x1698], R14 ;  /* 0x0016980e01007387 */ /* 0x0001e80000100800 */
[----:B------:R1:W-:Y:S04]  /*1b9d0*/  STL [R1+0x167c], R13 ;  /* 0x00167c0d01007387 */ /* 0x0003e80000100800 */
[----:B------:R-:W4:Y:S01]  /*1b9e0*/  LDL.LU R15, [R1+0x1f4] ;  /* 0x0001f400010f7983 */ /* 0x000f220000300800 */
[----:B0-----:R-:W-:Y:S02]  /*1b9f0*/  LEA R14, P1, R9, R0, 0x1 ;  /* 0x00000000090e7211 */ /* 0x001fe400078208ff */
[----:B-1----:R-:W-:-:S03]  /*1ba00*/  LEA.HI.X.SX32 R13, R58, R2, 0x1, P2 ;  /* 0x000000023a0d7211 */ /* 0x002fc600010f0eff */
[----:B------:R0:W-:Y:S01]  /*1ba10*/  STL [R1+0x16a0], R14 ;  /* 0x0016a00e01007387 */ /* 0x0001e20000100800 */
[----:B------:R-:W-:-:S03]  /*1ba20*/  LEA R21, P2, R8, R0, 0x1 ;  /* 0x0000000008157211 */ /* 0x000fc600078408ff */
[----:B------:R1:W-:Y:S04]  /*1ba30*/  STL [R1+0x1680], R13 ;  /* 0x0016800d01007387 */ /* 0x0003e80000100800 */
[----:B0-----:R-:W4:Y:S01]  /*1ba40*/  LDL.LU R14, [R1+0x204] ;  /* 0x00020400010e7983 */ /* 0x001f220000300800 */
[----:B-1----:R-:W-:-:S03]  /*1ba50*/  LEA.HI.X.SX32 R13, R59, R2, 0x1, P3 ;  /* 0x000000023b0d7211 */ /* 0x002fc600018f0eff */
[----:B------:R0:W-:Y:S04]  /*1ba60*/  STL [R1+0x16a8], R21 ;  /* 0x0016a81501007387 */ /* 0x0001e80000100800 */
[----:B------:R1:W-:Y:S01]  /*1ba70*/  STL [R1+0x1684], R13 ;  /* 0x0016840d01007387 */ /* 0x0003e20000100800 */
[----:B0-----:R-:W-:-:S03]  /*1ba80*/  LEA.HI.X.SX32 R21, R60, R2, 0x1, P4 ;  /* 0x000000023c157211 */ /* 0x001fc600020f0eff */
[----:B-1----:R-:W4:Y:S01]  /*1ba90*/  LDL.LU R13, [R1+0x21c] ;  /* 0x00021c00010d7983 */ /* 0x002f220000300800 */
[----:B------:R-:W-:-:S05]  /*1baa0*/  LEA R22, P3, R20, R0, 0x1 ;  /* 0x0000000014167211 */ /* 0x000fca00078608ff */
[----:B------:R0:W-:Y:S04]  /*1bab0*/  STL [R1+0x16b0], R22 ;  /* 0x0016b01601007387 */ /* 0x0001e80000100800 */
[----:B------:R1:W-:Y:S01]  /*1bac0*/  STL [R1+0x1688], R21 ;  /* 0x0016881501007387 */ /* 0x0003e20000100800 */
[----:B0-----:R-:W-:Y:S02]  /*1bad0*/  LEA R22, P4, R5, R0, 0x1 ;  /* 0x0000000005167211 */ /* 0x001fe400078808ff */
[----:B-1----:R-:W-:Y:S02]  /*1bae0*/  LEA.HI.X.SX32 R21, R12, R2, 0x1, P5 ;  /* 0x000000020c157211 */ /* 0x002fe400028f0eff */
[----:B------:R-:W4:Y:S04]  /*1baf0*/  LDL.LU R12, [R1+0x22c] ;  /* 0x00022c00010c7983 */ /* 0x000f280000300800 */
[----:B------:R0:W-:Y:S04]  /*1bb00*/  STL [R1+0x16b8], R22 ;  /* 0x0016b81601007387 */ /* 0x0001e80000100800 */
[----:B------:R1:W-:Y:S01]  /*1bb10*/  STL [R1+0x168c], R21 ;  /* 0x00168c1501007387 */ /* 0x0003e20000100800 */
[----:B0-----:R-:W-:-:S02]  /*1bb20*/  LEA R22, P5, R19, R0, 0x1 ;  /* 0x0000000013167211 */ /* 0x001fc400078a08ff */
        /* <DEDUP_REMOVED lines=15> */
[-C--:B-1----:R-:W-:Y:S02]  /*1bc20*/  LEA.HI.X.SX32 R21, R8, R2.reuse, 0x1, P2 ;  /* 0x0000000208157211 */ /* 0x082fe400010f0eff */
[----:B------:R-:W4:Y:S04]  /*1bc30*/  LDL.LU R8, [R1+0x284] ;  /* 0x0002840001087983 */ /* 0x000f280000300800 */
[----:B------:R-:W-:Y:S04]  /*1bc40*/  STL [R1+0x16d8], R22 ;  /* 0x0016d81601007387 */ /* 0x000fe80000100800 */
[----:B------:R0:W-:Y:S02]  /*1bc50*/  STL [R1+0x16a4], R21 ;  /* 0x0016a41501007387 */ /* 0x0001e40000100800 */
[----:B0-----:R-:W-:-:S02]  /*1bc60*/  LEA.HI.X.SX32 R21, R20, R2, 0x1, P3 ;  /* 0x0000000214157211 */ /* 0x001fc400018f0eff */
[----:B------:R-:W4:Y:S01]  /*1bc70*/  LDL.LU R20, [R1+0x298] ;  /* 0x0002980001147983 */ /* 0x000f220000300800 */
[----:B------:R-:W-:-:S05]  /*1bc80*/  LEA R22, P2, R61, R0, 0x1 ;  /* 0x000000003d167211 */ /* 0x000fca00078408ff */
[----:B------:R-:W-:Y:S04]  /*1bc90*/  STL [R1+0x16e0], R22 ;  /* 0x0016e01601007387 */ /* 0x000fe80000100800 */
[----:B------:R0:W-:Y:S02]  /*1bca0*/  STL [R1+0x16ac], R21 ;  /* 0x0016ac1501007387 */ /* 0x0001e40000100800 */
[----:B0-----:R-:W-:Y:S02]  /*1bcb0*/  LEA.HI.X.SX32 R21, R5, R2, 0x1, P4 ;  /* 0x0000000205157211 */ /* 0x001fe400020f0eff */
[----:B------:R-:W4:Y:S01]  /*1bcc0*/  LDL.LU R5, [R1+0x2ac] ;  /* 0x0002ac0001057983 */ /* 0x000f220000300800 */
[----:B---3--:R-:W-:-:S05]  /*1bcd0*/  LEA R22, P3, R17, R0, 0x1 ;  /* 0x0000000011167211 */ /* 0x008fca00078608ff */
[----:B------:R2:W-:Y:S04]  /*1bce0*/  STL [R1+0x16e8], R22 ;  /* 0x0016e81601007387 */ /* 0x0005e80000100800 */
[----:B------:R0:W-:Y:S01]  /*1bcf0*/  STL [R1+0x16b4], R21 ;  /* 0x0016b41501007387 */ /* 0x0001e20000100800 */
[----:B--2---:R-:W-:Y:S02]  /*1bd00*/  LEA R22, P4, R16, R0, 0x1 ;  /* 0x0000000010167211 */ /* 0x004fe400078808ff */
[----:B0-----:R-:W-:Y:S02]  /*1bd10*/  LEA.HI.X.SX32 R21, R19, R2, 0x1, P5 ;  /* 0x0000000213157211 */ /* 0x001fe400028f0eff */
[----:B------:R-:W2:Y:S04]  /*1bd20*/  LDL.LU R19, [R1+0x2c4] ;  /* 0x0002c40001137983 */ /* 0x000ea80000300800 */
[----:B------:R4:W-:Y:S04]  /*1bd30*/  STL [R1+0x16f0], R22 ;  /* 0x0016f01601007387 */ /* 0x0009e80000100800 */
[----:B------:R0:W-:Y:S01]  /*1bd40*/  STL [R1+0x16bc], R21 ;  /* 0x0016bc1501007387 */ /* 0x0001e20000100800 */
[----:B----4-:R-:W-:-:S02]  /*1bd50*/  LEA R22, P5, R15, R0, 0x1 ;  /* 0x000000000f167211 */ /* 0x010fc400078a08ff */
[----:B0-----:R-:W-:Y:S02]  /*1bd60*/  LEA.HI.X.SX32 R21, R24, R2, 0x1, P6 ;  /* 0x0000000218157211 */ /* 0x001fe400030f0eff */
[----:B------:R-:W3:Y:S04]  /*1bd70*/  LDL.LU R24, [R1+0x2d4] ;  /* 0x0002d40001187983 */ /* 0x000ee80000300800 */
        /* <DEDUP_REMOVED lines=18> */
[-C--:B------:R-:W-:Y:S01]  /*1bea0*/  LEA R22, P2, R11, R0.reuse, 0x1 ;  /* 0x000000000b167211 */ /* 0x080fe200078408ff */
        /* <DEDUP_REMOVED lines=30> */
[----:B--2---:R-:W-:-:S05]  /*1c090*/  LEA R22, P1, R19, R0, 0x1 ;  /* 0x0000000013167211 */ /* 0x004fca00078208ff */
[----:B------:R-:W-:Y:S04]  /*1c0a0*/  STL [R1+0x1748], R22 ;  /* 0x0017481601007387 */ /* 0x000fe80000100800 */
[----:B------:R0:W-:Y:S02]  /*1c0b0*/  STL [R1+0x1714], R21 ;  /* 0x0017141501007387 */ /* 0x0001e40000100800 */
[----:B0-----:R-:W-:Y:S02]  /*1c0c0*/  LEA.HI.X.SX32 R21, R10, R2, 0x1, P3 ;  /* 0x000000020a157211 */ /* 0x001fe400018f0eff */
[-C--:B---3--:R-:W-:Y:S01]  /*1c0d0*/  LEA R22, P2, R24, R0.reuse, 0x1 ;  /* 0x0000000018167211 */ /* 0x088fe200078408ff */
        /* <DEDUP_REMOVED lines=59> */
[----:B------:R-:W2:Y:S01]  /*1c490*/  LDL.LU R15, [R1+0x2c8] ;  /* 0x0002c800010f7983 */ /* 0x000ea20000300800 */
[----:B---3--:R-:W-:-:S05]  /*1c4a0*/  LEA R22, P0, R9, R0, 0x1 ;  /* 0x0000000009167211 */ /* 0x008fca00078008ff */
[----:B------:R-:W-:Y:S04]  /*1c4b0*/  STL [R1+0x17b0], R22 ;  /* 0x0017b01601007387 */ /* 0x000fe80000100800 */
[----:B------:R0:W-:Y:S02]  /*1c4c0*/  STL [R1+0x177c], R21 ;  /* 0x00177c1501007387 */ /* 0x0001e40000100800 */
[----:B0-----:R-:W-:Y:S02]  /*1c4d0*/  LEA.HI.X.SX32 R21, R14, R2, 0x1, P2 ;  /* 0x000000020e157211 */ /* 0x001fe400010f0eff */
[-C--:B----4-:R-:W-:Y:S01]  /*1c4e0*/  LEA R22, P1, R8, R0.reuse, 0x1 ;  /* 0x0000000008167211 */ /* 0x090fe200078208ff */
        /* <DEDUP_REMOVED lines=59> */
[----:B------:R-:W3:Y:S01]  /*1c8a0*/  LDL.LU R18, [R1+0x288] ;  /* 0x0002880001127983 */ /* 0x000ee20000300800 */
[----:B----4-:R-:W-:-:S05]  /*1c8b0*/  LEA R22, P6, R13, R0, 0x1 ;  /* 0x000000000d167211 */ /* 0x010fca00078c08ff */
        /* <DEDUP_REMOVED lines=68> */
[----:B------:R-:W-:Y:S01]  /*1cd00*/  LEA R22, P6, R16, R0, 0x1 ;  /* 0x0000000010167211 */ /* 0x000fe200078c08ff */
        /* <DEDUP_REMOVED lines=322> */
[----:B------:R0:W-:Y:S01]  /*1e130*/  STL [R1+0x1a54], R21 ;  /* 0x001a541501007387 */ /* 0x0001e20000100800 */
[-C--:B------:R-:W-:Y:S02]  /*1e140*/  LEA.HI.X.SX32 R20, R20, R2.reuse, 0x1, P3 ;  /* 0x0000000214147211 */ /* 0x080fe400018f0eff */
[----:B0-----:R-:W-:Y:S02]  /*1e150*/  LEA.HI.X.SX32 R21, R8, R2, 0x1, P2 ;  /* 0x0000000208157211 */ /* 0x001fe400010f0eff */
[----:B------:R-:W4:Y:S01]  /*1e160*/  LDL.LU R8, [R1+0x100] ;  /* 0x0001000001087983 */ /* 0x000f220000300800 */
[----:B------:R-:W-:-:S05]  /*1e170*/  LEA R22, P1, R18, R0, 0x1 ;  /* 0x0000000012167211 */ /* 0x000fca00078208ff */
[----:B------:R-:W-:Y:S04]  /*1e180*/  STL [R1+0x1a90], R22 ;  /* 0x001a901601007387 */ /* 0x000fe80000100800 */
[----:B------:R0:W-:Y:S04]  /*1e190*/  STL [R1+0x1a5c], R21 ;  /* 0x001a5c1501007387 */ /* 0x0001e80000100800 */
[----:B0-----:R-:W4:Y:S01]  /*1e1a0*/  LDL.LU R21, [R1+0xf8] ;  /* 0x0000f80001157983 */ /* 0x001f220000300800 */
[----:B------:R-:W-:-:S05]  /*1e1b0*/  LEA R22, P2, R61, R0, 0x1 ;  /* 0x000000003d167211 */ /* 0x000fca00078408ff */
[----:B------:R-:W-:Y:S04]  /*1e1c0*/  STL [R1+0x1a98], R22 ;  /* 0x001a981601007387 */ /* 0x000fe80000100800 */
[----:B------:R0:W-:Y:S02]  /*1e1d0*/  STL [R1+0x1a64], R20 ;  /* 0x001a641401007387 */ /* 0x0001e40000100800 */
[----:B0-----:R-:W-:Y:S02]  /*1e1e0*/  LEA.HI.X.SX32 R20, R5, R2, 0x1, P4 ;  /* 0x0000000205147211 */ /* 0x001fe400020f0eff */
[----:B------:R-:W4:Y:S01]  /*1e1f0*/  LDL.LU R5, [R1+0xf4] ;  /* 0x0000f40001057983 */ /* 0x000f220000300800 */
[----:B------:R-:W-:Y:S02]  /*1e200*/  LEA R22, P3, R17, R0, 0x1 ;  /* 0x0000000011167211 */ /* 0x000fe400078608ff */
[----:B------:R-:W-:-:S03]  /*1e210*/  LEA.HI.X.SX32 R19, R19, R2, 0x1, P5 ;  /* 0x0000000213137211 */ /* 0x000fc600028f0eff */
[----:B------:R-:W-:Y:S04]  /*1e220*/  STL [R1+0x1aa0], R22 ;  /* 0x001aa01601007387 */ /* 0x000fe80000100800 */
[----:B------:R0:W-:Y:S04]  /*1e230*/  STL [R1+0x1a6c], R20 ;  /* 0x001a6c1401007387 */ /* 0x0001e80000100800 */
[----:B0-----:R-:W4:Y:S01]  /*1e240*/  LDL.LU R20, [R1+0xf0] ;  /* 0x0000f00001147983 */ /* 0x001f220000300800 */
[----:B--2---:R-:W-:-:S05]  /*1e250*/  LEA R22, P4, R16, R0, 0x1 ;  /* 0x0000000010167211 */ /* 0x004fca00078808ff */
[----:B------:R-:W-:Y:S04]  /*1e260*/  STL [R1+0x1aa8], R22 ;  /* 0x001aa81601007387 */ /* 0x000fe80000100800 */
[----:B------:R0:W-:Y:S02]  /*1e270*/  STL [R1+0x1a74], R19 ;  /* 0x001a741301007387 */ /* 0x0001e40000100800 */
[----:B0-----:R-:W-:Y:S02]  /*1e280*/  LEA.HI.X.SX32 R19, R24, R2, 0x1, P6 ;  /* 0x0000000218137211 */ /* 0x001fe400030f0eff */
[----:B------:R-:W2:Y:S01]  /*1e290*/  LDL.LU R24, [R1+0xec] ;  /* 0x0000ec0001187983 */ /* 0x000ea20000300800 */
[----:B---3--:R-:W-:-:S05]  /*1e2a0*/  LEA R22, P5, R15, R0, 0x1 ;  /* 0x000000000f167211 */ /* 0x008fca00078a08ff */
[----:B------:R-:W-:Y:S04]  /*1e2b0*/  STL [R1+0x1ab0], R22 ;  /* 0x001ab01601007387 */ /* 0x000fe80000100800 */
[----:B------:R0:W-:Y:S01]  /*1e2c0*/  STL [R1+0x1a7c], R19 ;  /* 0x001a7c1301007387 */ /* 0x0001e20000100800 */
[-C--:B------:R-:W-:Y:S02]  /*1e2d0*/  LEA.HI.X.SX32 R18, R18, R2.reuse, 0x1, P1 ;  /* 0x0000000212127211 */ /* 0x080fe400008f0eff */
[----:B0-----:R-:W-:Y:S02]  /*1e2e0*/  LEA.HI.X.SX32 R19, R23, R2, 0x1, P0 ;  /* 0x0000000217137211 */ /* 0x001fe400000f0eff */
[----:B------:R-:W3:Y:S01]  /*1e2f0*/  LDL.LU R23, [R1+0xe8] ;  /* 0x0000e80001177983 */ /* 0x000ee20000300800 */
[----:B----4-:R-:W-:-:S05]  /*1e300*/  LEA R22, P6, R14, R0, 0x1 ;  /* 0x000000000e167211 */ /* 0x010fca00078c08ff */
[----:B------:R-:W-:Y:S04]  /*1e310*/  STL [R1+0x1ab8], R22 ;  /* 0x001ab81601007387 */ /* 0x000fe80000100800 */
[----:B------:R0:W-:Y:S04]  /*1e320*/  STL [R1+0x1a84], R19 ;  /* 0x001a841301007387 */ /* 0x0001e80000100800 */
[----:B0-----:R-:W4:Y:S01]  /*1e330*/  LDL.LU R19, [R1+0xe0] ;  /* 0x0000e00001137983 */ /* 0x001f220000300800 */
[----:B------:R-:W-:-:S05]  /*1e340*/  LEA R22, P0, R13, R0, 0x1 ;  /* 0x000000000d167211 */ /* 0x000fca00078008ff */
[----:B------:R-:W-:Y:S04]  /*1e350*/  STL [R1+0x1ac0], R22 ;  /* 0x001ac01601007387 */ /* 0x000fe80000100800 */
[----:B------:R0:W-:Y:S01]  /*1e360*/  STL [R1+0x1a8c], R18 ;  /* 0x001a8c1201007387 */ /* 0x0001e20000100800 */
[-C--:B------:R-:W-:Y:S02]  /*1e370*/  LEA.HI.X.SX32 R17, R17, R2.reuse, 0x1, P3 ;  /* 0x0000000211117211 */ /* 0x080fe400018f0eff */
[----:B0-----:R-:W-:Y:S02]  /*1e380*/  LEA.HI.X.SX32 R18, R61, R2, 0x1, P2 ;  /* 0x000000023d127211 */ /* 0x001fe400010f0eff */
[----:B------:R-:W-:Y:S01]  /*1e390*/  LEA R22, P1, R12, R0, 0x1 ;  /* 0x000000000c167211 */ /* 0x000fe200078208ff */
[----:B------:R-:W4:Y:S04]  /*1e3a0*/  LDL.LU R61, [R1+0xdc] ;  /* 0x0000dc00013d7983 */ /* 0x000f280000300800 */
[----:B------:R-:W-:Y:S04]  /*1e3b0*/  STL [R1+0x1ac8], R22 ;  /* 0x001ac81601007387 */ /* 0x000fe80000100800 */
[----:B------:R0:W-:Y:S01]  /*1e3c0*/  STL [R1+0x1a94], R18 ;  /* 0x001a941201007387 */ /* 0x0001e20000100800 */
[----:B------:R-:W-:-:S03]  /*1e3d0*/  LEA.HI.X.SX32 R16, R16, R2, 0x1, P4 ;  /* 0x0000000210107211 */ /* 0x000fc600020f0eff */
[----:B0-----:R-:W4:Y:S01]  /*1e3e0*/  LDL.LU R18, [R1+0xd8] ;  /* 0x0000d80001127983 */ /* 0x001f220000300800 */
[-C--:B------:R-:W-:Y:S02]  /*1e3f0*/  LEA.HI.X.SX32 R15, R15, R2.reuse, 0x1, P5 ;  /* 0x000000020f0f7211 */ /* 0x080fe400028f0eff */
[-C--:B------:R-:W-:Y:S02]  /*1e400*/  LEA.HI.X.SX32 R14, R14, R2.reuse, 0x1, P6 ;  /* 0x000000020e0e7211 */ /* 0x080fe400030f0eff */
[----:B------:R-:W-:Y:S02]  /*1e410*/  LEA.HI.X.SX32 R13, R13, R2, 0x1, P0 ;  /* 0x000000020d0d7211 */ /* 0x000fe400000f0eff */
[----:B------:R-:W-:-:S05]  /*1e420*/  LEA R22, P2, R11, R0, 0x1 ;  /* 0x000000000b167211 */ /* 0x000fca00078408ff */
[----:B------:R-:W-:Y:S04]  /*1e430*/  STL [R1+0x1ad0], R22 ;  /* 0x001ad01601007387 */ /* 0x000fe80000100800 */
[----:B------:R0:W-:Y:S04]  /*1e440*/  STL [R1+0x1a9c], R17 ;  /* 0x001a9c1101007387 */ /* 0x0001e80000100800 */
[----:B0-----:R-:W4:Y:S01]  /*1e450*/  LDL.LU R17, [R1+0xd4] ;  /* 0x0000d40001117983 */ /* 0x001f220000300800 */
        /* <DEDUP_REMOVED lines=10> */
[----:B------:R0:W-:Y:S01]  /*1e500*/  STL [R1+0x1ab4], R14 ;  /* 0x001ab40e01007387 */ /* 0x0001e20000100800 */
[----:B------:R-:W-:-:S03]  /*1e510*/  LEA.HI.X.SX32 R12, R12, R2, 0x1, P1 ;  /* 0x000000020c0c7211 */ /* 0x000fc600008f0eff */
        /* <DEDUP_REMOVED lines=9> */
[----:B------:R-:W-:Y:S02]  /*1e5b0*/  LEA R22, P1, R20, R0, 0x1 ;  /* 0x0000000014167211 */ /* 0x000fe400078208ff */
[----:B------:R-:W-:-:S03]  /*1e5c0*/  LEA.HI.X.SX32 R57, R11, R2, 0x1, P2 ;  /* 0x000000020b397211 */ /* 0x000fc600010f0eff */
[----:B------:R-:W-:Y:S04]  /*1e5d0*/  STL [R1+0x1b00], R22 ;  /* 0x001b001601007387 */ /* 0x000fe80000100800 */
[----:B------:R-:W4:Y:S04]  /*1e5e0*/  LDL.LU R11, [R1+0xb8] ;  /* 0x0000b800010b7983 */ /* 0x000f280000300800 */
[----:B------:R0:W-:Y:S02]  /*1e5f0*/  STL [R1+0x1acc], R57 ;  /* 0x001acc3901007387 */ /* 0x0001e40000100800 */
[----:B0-----:R-:W-:-:S02]  /*1e600*/  LEA.HI.X.SX32 R57, R10, R2, 0x1, P3 ;  /* 0x000000020a397211 */ /* 0x001fc400018f0eff */
[----:B--2---:R-:W-:-:S05]  /*1e610*/  LEA R22, P2, R24, R0, 0x1 ;  /* 0x0000000018167211 */ /* 0x004fca00078408ff */
[----:B------:R3:W-:Y:S04]  /*1e620*/  STL [R1+0x1b08], R22 ;  /* 0x001b081601007387 */ /* 0x0007e80000100800 */
[----:B------:R-:W2:Y:S04]  /*1e630*/  LDL.LU R10, [R1+0xb4] ;  /* 0x0000b400010a7983 */ /* 0x000ea80000300800 */
[----:B------:R0:W-:Y:S01]  /*1e640*/  STL [R1+0x1ad4], R57 ;  /* 0x001ad43901007387 */ /* 0x0001e20000100800 */
[----:B---3--:R-:W-:Y:S02]  /*1e650*/  LEA R22, P3, R23, R0, 0x1 ;  /* 0x0000000017167211 */ /* 0x008fe400078608ff */
[----:B0-----:R-:W-:-:S03]  /*1e660*/  LEA.HI.X.SX32 R57, R9, R2, 0x1, P4 ;  /* 0x0000000209397211 */ /* 0x001fc600020f0eff */
[----:B------:R4:W-:Y:S04]  /*1e670*/  STL [R1+0x1b10], R22 ;  /* 0x001b101601007387 */ /* 0x0009e80000100800 */
[----:B------:R-:W3:Y:S04]  /*1e680*/  LDL.LU R9, [R1+0xb0] ;  /* 0x0000b00001097983 */ /* 0x000ee80000300800 */
[----:B------:R0:W-:Y:S01]  /*1e690*/  STL [R1+0x1adc], R57 ;  /* 0x001adc3901007387 */ /* 0x0001e20000100800 */
[----:B----4-:R-:W-:Y:S02]  /*1e6a0*/  LEA R22, P4, R19, R0, 0x1 ;  /* 0x0000000013167211 */ /* 0x010fe400078808ff */
[----:B0-----:R-:W-:-:S03]  /*1e6b0*/  LEA.HI.X.SX32 R57, R8, R2, 0x1, P5 ;  /* 0x0000000208397211 */ /* 0x001fc600028f0eff */
[----:B------:R-:W-:Y:S04]  /*1e6c0*/  STL [R1+0x1b18], R22 ;  /* 0x001b181601007387 */ /* 0x000fe80000100800 */
[----:B------:R-:W4:Y:S04]  /*1e6d0*/  LDL.LU R8, [R1+0xac] ;  /* 0x0000ac0001087983 */ /* 0x000f280000300800 */
[----:B------:R0:W-:Y:S02]  /*1e6e0*/  STL [R1+0x1ae4], R57 ;  /* 0x001ae43901007387 */ /* 0x0001e40000100800 */
[----:B0-----:R-:W-:-:S02]  /*1e6f0*/  LEA.HI.X.SX32 R57, R21, R2, 0x1, P6 ;  /* 0x0000000215397211 */ /* 0x001fc400030f0eff */
[----:B------:R-:W-:Y:S02]  /*1e700*/  LEA R22, P5, R61, R0, 0x1 ;  /* 0x000000003d167211 */ /* 0x000fe400078a08ff */
[----:B------:R-:W-:-:S03]  /*1e710*/  LEA.HI.X.SX32 R21, R5, R2, 0x1, P0 ;  /* 0x0000000205157211 */ /* 0x000fc600000f0eff */
[----:B------:R0:W-:Y:S04]  /*1e720*/  STL [R1+0x1b20], R22 ;  /* 0x001b201601007387 */ /* 0x0001e80000100800 */
[----:B------:R-:W-:Y:S04]  /*1e730*/  STL [R1+0x1aec], R57 ;  /* 0x001aec3901007387 */ /* 0x000fe80000100800 */
[----:B------:R-:W4:Y:S01]  /*1e740*/  LDL.LU R5, [R1+0xa8] ;  /* 0x0000a80001057983 */ /* 0x000f220000300800 */
[----:B0-----:R-:W-:-:S05]  /*1e750*/  LEA R22, P6, R18, R0, 0x1 ;  /* 0x0000000012167211 */ /* 0x001fca00078c08ff */
[----:B------:R0:W-:Y:S04]  /*1e760*/  STL [R1+0x1b28], R22 ;  /* 0x001b281601007387 */ /* 0x0001e80000100800 */
[----:B------:R1:W-:Y:S04]  /*1e770*/  STL [R1+0x1af4], R21 ;  /* 0x001af41501007387 */ /* 0x0003e80000100800 */
[----:B0-----:R-:W4:Y:S01]  /*1e780*/  LDL.LU R22, [R1+0xa4] ;  /* 0x0000a40001167983 */ /* 0x001f220000300800 */
[-C--:B-1----:R-:W-:Y:S02]  /*1e790*/  LEA.HI.X.SX32 R21, R20, R2.reuse, 0x1, P1 ;  /* 0x0000000214157211 */ /* 0x082fe400008f0eff */
[----:B------:R-:W-:-:S02]  /*1e7a0*/  LEA.HI.X.SX32 R19, R19, R2, 0x1, P4 ;  /* 0x0000000213137211 */ /* 0x000fc400020f0eff */
        /* <DEDUP_REMOVED lines=18> */
[----:B------:R-:W-:-:S05]  /*1e8d0*/  LEA R57, P4, R13, R0, 0x1 ;  /* 0x000000000d397211 */ /* 0x000fca00078808ff */
[----:B------:R-:W-:Y:S04]  /*1e8e0*/  STL [R1+0x1b50], R57 ;  /* 0x001b503901007387 */ /* 0x000fe80000100800 */
[----:B------:R-:W4:Y:S04]  /*1e8f0*/  LDL.LU R61, [R1+0x94] ;  /* 0x00009400013d7983 */ /* 0x000f280000300800 */
[----:B------:R-:W-:Y:S01]  /*1e900*/  STL [R1+0x1b1c], R19 ;  /* 0x001b1c1301007387 */ /* 0x000fe20000100800 */
[----:B------:R-:W-:-:S05]  /*1e910*/  LEA R20, P5, R12, R0, 0x1 ;  /* 0x000000000c147211 */ /* 0x000fca00078a08ff */
[----:B------:R0:W-:Y:S04]  /*1e920*/  STL [R1+0x1b58], R20 ;  /* 0x001b581401007387 */ /* 0x0001e80000100800 */
[----:B0-----:R-:W4:Y:S01]  /*1e930*/  LDL.LU R20, [R1+0x90] ;  /* 0x0000900001147983 */ /* 0x001f220000300800 */
[----:B------:R-:W-:Y:S02]  /*1e940*/  LEA.HI.X.SX32 R19, R18, R2, 0x1, P6 ;  /* 0x0000000212137211 */ /* 0x000fe400030f0eff */
[----:B------:R-:W-:Y:S02]  /*1e950*/  LEA R18, P6, R11, R0, 0x1 ;  /* 0x000000000b127211 */ /* 0x000fe400078c08ff */
[-C--:B------:R-:W-:Y:S01]  /*1e960*/  LEA.HI.X.SX32 R17, R17, R2.reuse, 0x1, P0 ;  /* 0x0000000211117211 */ /* 0x080fe200000f0eff */
[----:B------:R0:W-:Y:S04]  /*1e970*/  STL [R1+0x1b24], R19 ;  /* 0x001b241301007387 */ /* 0x0001e80000100800 */
[----:B------:R-:W-:Y:S04]  /*1e980*/  STL [R1+0x1b60], R18 ;  /* 0x001b601201007387 */ /* 0x000fe80000100800 */
[----:B0-----:R-:W4:Y:S04]  /*1e990*/  LDL.LU R19, [R1+0x8c] ;  /* 0x00008c0001137983 */ /* 0x001f280000300800 */
[----:B------:R0:W-:Y:S01]  /*1e9a0*/  STL [R1+0x1b2c], R17 ;  /* 0x001b2c1101007387 */ /* 0x0001e20000100800 */
[----:B------:R-:W-:-:S02]  /*1e9b0*/  LEA.HI.X.SX32 R15, R15, R2, 0x1, P2 ;  /* 0x000000020f0f7211 */ /* 0x000fc400010f0eff */
[----:B0-----:R-:W-:Y:S02]  /*1e9c0*/  LEA.HI.X.SX32 R17, R16, R2, 0x1, P1 ;  /* 0x0000000210117211 */ /* 0x001fe400008f0eff */
[----:B--2---:R-:W-:-:S05]  /*1e9d0*/  LEA R18, P0, R10, R0, 0x1 ;  /* 0x000000000a127211 */ /* 0x004fca00078008ff */
[----:B------:R0:W-:Y:S04]  /*1e9e0*/  STL [R1+0x1b68], R18 ;  /* 0x001b681201007387 */ /* 0x0001e80000100800 */
[----:B0-----:R-:W2:Y:S04]  /*1e9f0*/  LDL.LU R18, [R1+0x88] ;  /* 0x0000880001127983 */ /* 0x001ea80000300800 */
[----:B------:R0:W-:Y:S01]  /*1ea00*/  STL [R1+0x1b34], R17 ;  /* 0x001b341101007387 */ /* 0x0001e20000100800 */
[----:B---3--:R-:W-:-:S05]  /*1ea10*/  LEA R16, P1, R9, R0, 0x1 ;  /* 0x0000000009107211 */ /* 0x008fca00078208ff */
[----:B------:R4:W-:Y:S04]  /*1ea20*/  STL [R1+0x1b70], R16 ;  /* 0x001b701001007387 */ /* 0x0009e80000100800 */
[----:B0-----:R-:W3:Y:S04]  /*1ea30*/  LDL.LU R17, [R1+0x84] ;  /* 0x0000840001117983 */ /* 0x001ee80000300800 */
[----:B------:R0:W-:Y:S01]  /*1ea40*/  STL [R1+0x1b3c], R15 ;  /* 0x001b3c0f01007387 */ /* 0x0001e20000100800 */
[----:B----4-:R-:W-:Y:S02]  /*1ea50*/  LEA R16, P2, R8, R0, 0x1 ;  /* 0x0000000008107211 */ /* 0x010fe400078408ff */
[----:B0-----:R-:W-:-:S03]  /*1ea60*/  LEA.HI.X.SX32 R15, R14, R2, 0x1, P3 ;  /* 0x000000020e0f7211 */ /* 0x001fc600018f0eff */
[----:B------:R0:W-:Y:S01]  /*1ea70*/  STL [R1+0x1b78], R16 ;  /* 0x001b781001007387 */ /* 0x0001e20000100800 */
[----:B------:R-:W-:-:S03]  /*1ea80*/  LEA.HI.X.SX32 R13, R13, R2, 0x1, P4 ;  /* 0x000000020d0d7211 */ /* 0x000fc600020f0eff */
[----:B0-----:R-:W4:Y:S04]  /*1ea90*/  LDL.LU R16, [R1+0x80] ;  /* 0x0000800001107983 */ /* 0x001f280000300800 */
[----:B------:R0:W-:Y:S04]  /*1eaa0*/  STL [R1+0x1b44], R15 ;  /* 0x001b440f01007387 */ /* 0x0001e80000100800 */
[----:B0-----:R-:W4:Y:S01]  /*1eab0*/  LDL.LU R15, [R1+0x7c] ;  /* 0x00007c00010f7983 */ /* 0x001f220000300800 */
[----:B------:R-:W-:-:S05]  /*1eac0*/  LEA R14, P3, R5, R0, 0x1 ;  /* 0x00000000050e7211 */ /* 0x000fca00078608ff */
[----:B------:R0:W-:Y:S04]  /*1ead0*/  STL [R1+0x1b80], R14 ;  /* 0x001b800e01007387 */ /* 0x0001e80000100800 */
[----:B------:R1:W-:Y:S04]  /*1eae0*/  STL [R1+0x1b4c], R13 ;  /* 0x001b4c0d01007387 */ /* 0x0003e80000100800 */
[----:B0-----:R-:W4:Y:S01]  /*1eaf0*/  LDL.LU R14, [R1+0x78] ;  /* 0x00007800010e7983 */ /* 0x001f220000300800 */
[----:B-1----:R-:W-:Y:S02]  /*1eb00*/  LEA.HI.X.SX32 R13, R12, R2, 0x1, P5 ;  /* 0x000000020c0d7211 */ /* 0x002fe400028f0eff */
[----:B------:R-:W-:-:S05]  /*1eb10*/  LEA R57, P4, R22, R0, 0x1 ;  /* 0x0000000016397211 */ /* 0x000fca00078808ff */
[----:B------:R0:W-:Y:S04]  /*1eb20*/  STL [R1+0x1b88], R57 ;  /* 0x001b883901007387 */ /* 0x0001e80000100800 */
[----:B------:R1:W-:Y:S01]  /*1eb30*/  STL [R1+0x1b54], R13 ;  /* 0x001b540d01007387 */ /* 0x0003e20000100800 */
[----:B0-----:R-:W-:-:S03]  /*1eb40*/  LEA.HI.X.SX32 R57, R11, R2, 0x1, P6 ;  /* 0x000000020b397211 */ /* 0x001fc600030f0eff */
[----:B-1----:R-:W4:Y:S01]  /*1eb50*/  LDL.LU R13, [R1+0x74] ;  /* 0x00007400010d7983 */ /* 0x002f220000300800 */
[-C--:B------:R-:W-:Y:S02]  /*1eb60*/  LEA.HI.X.SX32 R9, R9, R2.reuse, 0x1, P1 ;  /* 0x0000000209097211 */ /* 0x080fe400008f0eff */
[-C--:B------:R-:W-:Y:S02]  /*1eb70*/  LEA.HI.X.SX32 R8, R8, R2.reuse, 0x1, P2 ;  /* 0x0000000208087211 */ /* 0x080fe400010f0eff */
[----:B------:R-:W-:Y:S02]  /*1eb80*/  LEA.HI.X.SX32 R5, R5, R2, 0x1, P3 ;  /* 0x0000000205057211 */ /* 0x000fe400018f0eff */
[----:B------:R-:W-:-:S05]  /*1eb90*/  LEA R12, P5, R24, R0, 0x1 ;  /* 0x00000000180c7211 */ /* 0x000fca00078a08ff */
[----:B------:R0:W-:Y:S04]  /*1eba0*/  STL [R1+0x1b90], R12 ;  /* 0x001b900c01007387 */ /* 0x0001e80000100800 */
[----:B0-----:R-:W4:Y:S04]  /*1ebb0*/  LDL.LU R12, [R1+0x70] ;  /* 0x00007000010c7983 */ /* 0x001f280000300800 */
[----:B------:R0:W-:Y:S01]  /*1ebc0*/  STL [R1+0x1b5c], R57 ;  /* 0x001b5c3901007387 */ /* 0x0001e20000100800 */
[----:B------:R-:W-:-:S05]  /*1ebd0*/  LEA R11, P6, R23, R0, 0x1 ;  /* 0x00000000170b7211 */ /* 0x000fca00078c08ff */
[----:B------:R1:W-:Y:S01]  /*1ebe0*/  STL [R1+0x1b98], R11 ;  /* 0x001b980b01007387 */ /* 0x0003e20000100800 */
[----:B0-----:R-:W-:-:S03]  /*1ebf0*/  LEA.HI.X.SX32 R57, R10, R2, 0x1, P0 ;  /* 0x000000020a397211 */ /* 0x001fc600000f0eff */
[----:B-1----:R-:W4:Y:S01]  /*1ec00*/  LDL.LU R11, [R1+0x6c] ;  /* 0x00006c00010b7983 */ /* 0x002f220000300800 */
[----:B------:R-:W-:-:S03]  /*1ec10*/  LEA R10, P0, R21, R0, 0x1 ;  /* 0x00000000150a7211 */ /* 0x000fc600078008ff */
[----:B------:R-:W-:Y:S04]  /*1ec20*/  STL [R1+0x1b64], R57 ;  /* 0x001b643901007387 */ /* 0x000fe80000100800 */
[----:B------:R0:W-:Y:S04]  /*1ec30*/  STL [R1+0x1ba0], R10 ;  /* 0x001ba00a01007387 */ /* 0x0001e80000100800 */
[----:B0-----:R-:W4:Y:S04]  /*1ec40*/  LDL.LU R10, [R1+0x68] ;  /* 0x00006800010a7983 */ /* 0x001f280000300800 */
        /* <DEDUP_REMOVED lines=12> */
[----:B------:R2:W-:Y:S01]  /*1ed10*/  STL [R1+0x1bb8], R57 ;  /* 0x001bb83901007387 */ /* 0x0005e20000100800 */
[----:B------:R-:W-:-:S03]  /*1ed20*/  LEA.HI.X.SX32 R22, R24, R2, 0x1, P5 ;  /* 0x0000000218167211 */ /* 0x000fc600028f0eff */
[----:B------:R-:W-:Y:S04]  /*1ed30*/  STL [R1+0x1b84], R58 ;  /* 0x001b843a01007387 */ /* 0x000fe80000100800 */
[----:B------:R-:W4:Y:S01]  /*1ed40*/  LDL.LU R24, [R1+0x58] ;  /* 0x0000580001187983 */ /* 0x000f220000300800 */
[----:B--2---:R-:W-:-:S05]  /*1ed50*/  LEA R57, P4, R18, R0, 0x1 ;  /* 0x0000000012397211 */ /* 0x004fca00078808ff */
[----:B------:R0:W-:Y:S04]  /*1ed60*/  STL [R1+0x1bc0], R57 ;  /* 0x001bc03901007387 */ /* 0x0001e80000100800 */
[----:B------:R-:W-:Y:S01]  /*1ed70*/  STL [R1+0x1b8c], R22 ;  /* 0x001b8c1601007387 */ /* 0x000fe20000100800 */
[----:B0-----:R-:W-:Y:S02]  /*1ed80*/  LEA.HI.X.SX32 R57, R23, R2, 0x1, P6 ;  /* 0x0000000217397211 */ /* 0x001fe400030f0eff */
[----:B---3--:R-:W-:-:S05]  /*1ed90*/  LEA R58, P5, R17, R0, 0x1 ;  /* 0x00000000113a7211 */ /* 0x008fca00078a08ff */
[----:B------:R-:W-:Y:S04]  /*1eda0*/  STL [R1+0x1bc8], R58 ;  /* 0x001bc83a01007387 */ /* 0x000fe80000100800 */
[----:B------:R-:W2:Y:S04]  /*1edb0*/  LDL.LU R23, [R1+0x54] ;  /* 0x0000540001177983 */ /* 0x000ea80000300800 */
[----:B------:R0:W-:Y:S02]  /*1edc0*/  STL [R1+0x1b94], R57 ;  /* 0x001b943901007387 */ /* 0x0001e40000100800 */
[----:B0-----:R-:W-:-:S02]  /*1edd0*/  LEA.HI.X.SX32 R57, R21, R2, 0x1, P0 ;  /* 0x0000000215397211 */ /* 0x001fc400000f0eff */
[----:B----4-:R-:W-:-:S05]  /*1ede0*/  LEA R22, P6, R16, R0, 0x1 ;  /* 0x0000000010167211 */ /* 0x010fca00078c08ff */
[----:B------:R0:W-:Y:S01]  /*1edf0*/  STL [R1+0x1bd0], R22 ;  /* 0x001bd01601007387 */ /* 0x0001e20000100800 */
[----:B------:R-:W-:-:S03]  /*1ee00*/  LEA.HI.X.SX32 R21, R61, R2, 0x1, P1 ;  /* 0x000000023d157211 */ /* 0x000fc600008f0eff */
[----:B------:R-:W-:Y:S04]  /*1ee10*/  STL [R1+0x1b9c], R57 ;  /* 0x001b9c3901007387 */ /* 0x000fe80000100800 */
[----:B------:R-:W3:Y:S01]  /*1ee20*/  LDL.LU R61, [R1+0x50] ;  /* 0x00005000013d7983 */ /* 0x000ee20000300800 */
[----:B0-----:R-:W-:Y:S02]  /*1ee30*/  LEA R22, P0, R15, R0, 0x1 ;  /* 0x000000000f167211 */ /* 0x001fe400078008ff */
[----:B------:R-:W-:-:S03]  /*1ee40*/  LEA.HI.X.SX32 R20, R20, R2, 0x1, P2 ;  /* 0x0000000214147211 */ /* 0x000fc600010f0eff */
[----:B------:R0:W-:Y:S04]  /*1ee50*/  STL [R1+0x1bd8], R22 ;  /* 0x001bd81601007387 */ /* 0x0001e80000100800 */
[----:B------:R-:W-:Y:S01]  /*1ee60*/  STL [R1+0x1ba4], R21 ;  /* 0x001ba41501007387 */ /* 0x000fe20000100800 */
[----:B0-----:R-:W-:-:S05]  /*1ee70*/  LEA R22, P1, R14, R0, 0x1 ;  /* 0x000000000e167211 */ /* 0x001fca00078208ff */
[----:B------:R-:W-:Y:S04]  /*1ee80*/  STL [R1+0x1be0], R22 ;  /* 0x001be01601007387 */ /* 0x000fe80000100800 */
[----:B------:R-:W4:Y:S04]  /*1ee90*/  LDL.LU R60, [R1+0x4c] ;  /* 0x00004c00013c7983 */ /* 0x000f280000300800 */
[----:B------:R0:W-:Y:S01]  /*1eea0*/  STL [R1+0x1bac], R20 ;  /* 0x001bac1401007387 */ /* 0x0001e20000100800 */
[-C--:B------:R-:W-:Y:S02]  /*1eeb0*/  LEA.HI.X.SX32 R18, R18, R2.reuse, 0x1, P4 ;  /* 0x0000000212127211 */ /* 0x080fe400020f0eff */
[----:B0-----:R-:W-:-:S02]  /*1eec0*/  LEA.HI.X.SX32 R20, R19, R2, 0x1, P3 ;  /* 0x0000000213147211 */ /* 0x001fc400018f0eff */
[----:B------:R-:W-:-:S05]  /*1eed0*/  LEA R21, P2, R13, R0, 0x1 ;  /* 0x000000000d157211 */ /* 0x000fca00078408ff */
[----:B------:R-:W-:Y:S04]  /*1eee0*/  STL [R1+0x1be8], R21 ;  /* 0x001be81501007387 */ /* 0x000fe80000100800 */
[----:B------:R-:W-:Y:S04]  /*1eef0*/  STL [R1+0x1bb4], R20 ;  /* 0x001bb41401007387 */ /* 0x000fe80000100800 */
[----:B------:R-:W4:Y:S01]  /*1ef00*/  LDL.LU R59, [R1+0x48] ;  /* 0x00004800013b7983 */ /* 0x000f220000300800 */
[-C--:B------:R-:W-:Y:S02]  /*1ef10*/  LEA.HI.X.SX32 R17, R17, R2.reuse, 0x1, P5 ;  /* 0x0000000211117211 */ /* 0x080fe400028f0eff */
[----:B------:R-:W-:-:S02]  /*1ef20*/  LEA.HI.X.SX32 R15, R15, R2, 0x1, P0 ;  /* 0x000000020f0f7211 */ /* 0x000fc400000f0eff */
[----:B------:R-:W-:Y:S02]  /*1ef30*/  LEA.HI.X.SX32 R14, R14, R2, 0x1, P1 ;  /* 0x000000020e0e7211 */ /* 0x000fe400008f0eff */
[----:B------:R-:W-:-:S05]  /*1ef40*/  LEA R19, P3, R12, R0, 0x1 ;  /* 0x000000000c137211 */ /* 0x000fca00078608ff */
[----:B------:R0:W-:Y:S04]  /*1ef50*/  STL [R1+0x1bf0], R19 ;  /* 0x001bf01301007387 */ /* 0x0001e80000100800 */
[----:B------:R1:W-:Y:S01]  /*1ef60*/  STL [R1+0x1bbc], R18 ;  /* 0x001bbc1201007387 */ /* 0x0003e20000100800 */
[----:B0-----:R-:W-:-:S05]  /*1ef70*/  LEA R19, P4, R11, R0, 0x1 ;  /* 0x000000000b137211 */ /* 0x001fca00078808ff */
[----:B------:R-:W-:Y:S04]  /*1ef80*/  STL [R1+0x1bf8], R19 ;  /* 0x001bf81301007387 */ /* 0x000fe80000100800 */
[----:B------:R-:W4:Y:S04]  /*1ef90*/  LDL.LU R58, [R1+0x44] ;  /* 0x00004400013a7983 */ /* 0x000f280000300800 */
[----:B------:R0:W-:Y:S01]  /*1efa0*/  STL [R1+0x1bc4], R17 ;  /* 0x001bc41101007387 */ /* 0x0001e20000100800 */
[----:B-1----:R-:W-:Y:S02]  /*1efb0*/  LEA R18, P5, R10, R0, 0x1 ;  /* 0x000000000a127211 */ /* 0x002fe400078a08ff */
[----:B0-----:R-:W-:-:S03]  /*1efc0*/  LEA.HI.X.SX32 R17, R16, R2, 0x1, P6 ;  /* 0x0000000210117211 */ /* 0x001fc600030f0eff */
[----:B------:R-:W-:Y:S04]  /*1efd0*/  STL [R1+0x1c00], R18 ;  /* 0x001c001201007387 */ /* 0x000fe80000100800 */
[----:B------:R-:W-:Y:S04]  /*1efe0*/  STL [R1+0x1bcc], R17 ;  /* 0x001bcc1101007387 */ /* 0x000fe80000100800 */
[----:B------:R-:W4:Y:S01]  /*1eff0*/  LDL.LU R57, [R1+0x40] ;  /* 0x0000400001397983 */ /* 0x000f220000300800 */
        /* <DEDUP_REMOVED lines=10> */
[----:B------:R-:W4:Y:S04]  /*1f0a0*/  LDL.LU R21, [R1+0x38] ;  /* 0x0000380001157983 */ /* 0x000f280000300800 */
[----:B------:R-:W-:Y:S04]  /*1f0b0*/  STL [R1+0x1be4], R14 ;  /* 0x001be40e01007387 */ /* 0x000fe80000100800 */
[----:B------:R-:W4:Y:S01]  /*1f0c0*/  LDL.LU R20, [R1+0x34] ;  /* 0x0000340001147983 */ /* 0x000f220000300800 */
[----:B------:R-:W-:-:S02]  /*1f0d0*/  LEA R13, P2, R24, R0, 0x1 ;  /* 0x00000000180d7211 */ /* 0x000fc400078408ff */
[----:B------:R-:W-:-:S03]  /*1f0e0*/  LEA.HI.X.SX32 R12, R12, R2, 0x1, P3 ;  /* 0x000000020c0c7211 */ /* 0x000fc600018f0eff */
[----:B------:R-:W-:Y:S04]  /*1f0f0*/  STL [R1+0x1c20], R13 ;  /* 0x001c200d01007387 */ /* 0x000fe80000100800 */
[----:B------:R-:W4:Y:S04]  /*1f100*/  LDL.LU R19, [R1+0x30] ;  /* 0x0000300001137983 */ /* 0x000f280000300800 */
[----:B------:R0:W-:Y:S01]  /*1f110*/  STL [R1+0x1bec], R12 ;  /* 0x001bec0c01007387 */ /* 0x0001e20000100800 */
[----:B------:R-:W-:-:S03]  /*1f120*/  LEA.HI.X.SX32 R10, R10, R2, 0x1, P5 ;  /* 0x000000020a0a7211 */ /* 0x000fc600028f0eff */
[----:B------:R-:W4:Y:S01]  /*1f130*/  LDL.LU R18, [R1+0x2c] ;  /* 0x00002c0001127983 */ /* 0x000f220000300800 */
[----:B0-----:R-:W-:Y:S02]  /*1f140*/  LEA.HI.X.SX32 R12, R11, R2, 0x1, P4 ;  /* 0x000000020b0c7211 */ /* 0x001fe400020f0eff */
[----:B--2---:R-:W-:-:S05]  /*1f150*/  LEA R13, P3, R23, R0, 0x1 ;  /* 0x00000000170d7211 */ /* 0x004fca00078608ff */
[----:B------:R-:W-:Y:S04]  /*1f160*/  STL [R1+0x1c28], R13 ;  /* 0x001c280d01007387 */ /* 0x000fe80000100800 */
[----:B------:R-:W2:Y:S04]  /*1f170*/  LDL.LU R17, [R1+0x28] ;  /* 0x0000280001117983 */ /* 0x000ea80000300800 */
[----:B------:R-:W-:Y:S04]  /*1f180*/  STL [R1+0x1bf4], R12 ;  /* 0x001bf40c01007387 */ /* 0x000fe80000100800 */
[----:B------:R-:W2:Y:S01]  /*1f190*/  LDL.LU R16, [R1+0x24] ;  /* 0x0000240001107983 */ /* 0x000ea20000300800 */
[----:B------:R-:W-:-:S02]  /*1f1a0*/  LEA.HI.X.SX32 R8, R8, R2, 0x1, P0 ;  /* 0x0000000208087211 */ /* 0x000fc400000f0eff */
[----:B---3--:R-:W-:-:S05]  /*1f1b0*/  LEA R11, P4, R61, R0, 0x1 ;  /* 0x000000003d0b7211 */ /* 0x008fca00078808ff */
[----:B------:R-:W-:Y:S04]  /*1f1c0*/  STL [R1+0x1c30], R11 ;  /* 0x001c300b01007387 */ /* 0x000fe80000100800 */
[----:B------:R-:W3:Y:S04]  /*1f1d0*/  LDL.LU R15, [R1+0x20] ;  /* 0x00002000010f7983 */ /* 0x000ee80000300800 */
[----:B------:R0:W-:Y:S04]  /*1f1e0*/  STL [R1+0x1bfc], R10 ;  /* 0x001bfc0a01007387 */ /* 0x0001e80000100800 */
[----:B------:R-:W3:Y:S01]  /*1f1f0*/  LDL.LU R14, [R1+0x1c] ;  /* 0x00001c00010e7983 */ /* 0x000ee20000300800 */
[----:B0-----:R-:W-:-:S02]  /*1f200*/  LEA.HI.X.SX32 R10, R9, R2, 0x1, P6 ;  /* 0x00000002090a7211 */ /* 0x001fc400030f0eff */
[----:B----4-:R-:W-:-:S05]  /*1f210*/  LEA R11, P5, R60, R0, 0x1 ;  /* 0x000000003c0b7211 */ /* 0x010fca00078a08ff */
[----:B------:R0:W-:Y:S04]  /*1f220*/  STL [R1+0x1c38], R11 ;  /* 0x001c380b01007387 */ /* 0x0001e80000100800 */
[----:B------:R-:W4:Y:S04]  /*1f230*/  LDL.LU R13, [R1+0x18] ;  /* 0x00001800010d7983 */ /* 0x000f280000300800 */
[----:B------:R1:W-:Y:S04]  /*1f240*/  STL [R1+0x1c04], R10 ;  /* 0x001c040a01007387 */ /* 0x0003e80000100800 */
[----:B------:R-:W4:Y:S01]  /*1f250*/  LDL.LU R12, [R1+0x14] ;  /* 0x00001400010c7983 */ /* 0x000f220000300800 */
[----:B------:R-:W-:-:S05]  /*1f260*/  LEA R9, P6, R59, R0, 0x1 ;  /* 0x000000003b097211 */ /* 0x000fca00078c08ff */
[----:B------:R-:W-:Y:S04]  /*1f270*/  STL [R1+0x1c40], R9 ;  /* 0x001c400901007387 */ /* 0x000fe80000100800 */
[----:B0-----:R-:W4:Y:S04]  /*1f280*/  LDL.LU R11, [R1+0x10] ;  /* 0x00001000010b7983 */ /* 0x001f280000300800 */
[----:B------:R0:W-:Y:S01]  /*1f290*/  STL [R1+0x1c0c], R8 ;  /* 0x001c0c0801007387 */ /* 0x0001e20000100800 */
[----:B------:R-:W-:-:S03]  /*1f2a0*/  LEA.HI.X.SX32 R24, R24, R2, 0x1, P2 ;  /* 0x0000000218187211 */ /* 0x000fc600010f0eff */
[----:B-1----:R-:W4:Y:S01]  /*1f2b0*/  LDL.LU R10, [R1+0xc] ;  /* 0x00000c00010a7983 */ /* 0x002f220000300800 */
[-C--:B0-----:R-:W-:Y:S02]  /*1f2c0*/  LEA.HI.X.SX32 R8, R5, R2.reuse, 0x1, P1 ;  /* 0x0000000205087211 */ /* 0x081fe400008f0eff */
[-C--:B------:R-:W-:Y:S02]  /*1f2d0*/  LEA.HI.X.SX32 R23, R23, R2.reuse, 0x1, P3 ;  /* 0x0000000217177211 */ /* 0x080fe400018f0eff */
[----:B------:R-:W-:Y:S02]  /*1f2e0*/  LEA.HI.X.SX32 R61, R61, R2, 0x1, P4 ;  /* 0x000000023d3d7211 */ /* 0x000fe400020f0eff */
[----:B------:R-:W-:-:S05]  /*1f2f0*/  LEA R9, P0, R58, R0, 0x1 ;  /* 0x000000003a097211 */ /* 0x000fca00078008ff */
[----:B------:R0:W-:Y:S04]  /*1f300*/  STL [R1+0x1c48], R9 ;  /* 0x001c480901007387 */ /* 0x0001e80000100800 */
[----:B0-----:R-:W4:Y:S04]  /*1f310*/  LDL.LU R9, [R1+0x8] ;  /* 0x0000080001097983 */ /* 0x001f280000300800 */
[----:B------:R0:W-:Y:S01]  /*1f320*/  STL [R1+0x1c14], R8 ;  /* 0x001c140801007387 */ /* 0x0001e20000100800 */
[----:B------:R-:W-:-:S03]  /*1f330*/  LEA R5, P1, R57, R0, 0x1 ;  /* 0x0000000039057211 */ /* 0x000fc600078208ff */
[----:B0-----:R-:W4:Y:S04]  /*1f340*/  LDL.LU R8, [R1+0x4] ;  /* 0x0000040001087983 */ /* 0x001f280000300800 */
[----:B------:R0:W-:Y:S04]  /*1f350*/  STL [R1+0x1c50], R5 ;  /* 0x001c500501007387 */ /* 0x0001e80000100800 */
[----:B0-----:R-:W4:Y:S04]  /*1f360*/  LDL.LU R5, [R1] ;  /* 0x0000000001057983 */ /* 0x001f280000300800 */
[----:B------:R0:W-:Y:S02]  /*1f370*/  STL [R1+0x1c1c], R24 ;  /* 0x001c1c1801007387 */ /* 0x0001e40000100800 */
[----:B0-----:R-:W-:-:S05]  /*1f380*/  LEA R24, P2, R22, R0, 0x1 ;  /* 0x0000000016187211 */ /* 0x001fca00078408ff */
[----:B------:R0:W-:Y:S04]  /*1f390*/  STL [R1+0x1c58], R24 ;  /* 0x001c581801007387 */ /* 0x0001e80000100800 */
[----:B0-----:R-:W4:Y:S04]  /*1f3a0*/  LDL.LU R24, [R1+0x2274] ;  /* 0x0022740001187983 */ /* 0x001f280000300800 */
[----:B------:R0:W-:Y:S02]  /*1f3b0*/  STL [R1+0x1c24], R23 ;  /* 0x001c241701007387 */ /* 0x0001e40000100800 */
[----:B0-----:R-:W-:-:S05]  /*1f3c0*/  LEA R23, P3, R21, R0, 0x1 ;  /* 0x0000000015177211 */ /* 0x001fca00078608ff */
[----:B------:R0:W-:Y:S04]  /*1f3d0*/  STL [R1+0x1c60], R23 ;  /* 0x001c601701007387 */ /* 0x0001e80000100800 */
[----:B0-----:R-:W4:Y:S04]  /*1f3e0*/  LDL.LU R23, [R1+0x2270] ;  /* 0x0022700001177983 */ /* 0x001f280000300800 */
[----:B------:R0:W-:Y:S02]  /*1f3f0*/  STL [R1+0x1c2c], R61 ;  /* 0x001c2c3d01007387 */ /* 0x0001e40000100800 */
[----:B0-----:R-:W-:-:S05]  /*1f400*/  LEA R61, P4, R20, R0, 0x1 ;  /* 0x00000000143d7211 */ /* 0x001fca00078808ff */
[----:B------:R0:W-:Y:S04]  /*1f410*/  STL [R1+0x1c68], R61 ;  /* 0x001c683d01007387 */ /* 0x0001e80000100800 */
[----:B0-----:R-:W4:Y:S01]  /*1f420*/  LDL.LU R61, [R1+0x226c] ;  /* 0x00226c00013d7983 */ /* 0x001f220000300800 */
[-C--:B------:R-:W-:Y:S02]  /*1f430*/  LEA.HI.X.SX32 R60, R60, R2.reuse, 0x1, P5 ;  /* 0x000000023c3c7211 */ /* 0x080fe400028f0eff */
[----:B------:R-:W-:-:S03]  /*1f440*/  LEA.HI.X.SX32 R59, R59, R2, 0x1, P6 ;  /* 0x000000023b3b7211 */ /* 0x000fc600030f0eff */
[----:B------:R0:W-:Y:S01]  /*1f450*/  STL [R1+0x1c34], R60 ;  /* 0x001c343c01007387 */ /* 0x0001e20000100800 */
[----:B------:R-:W-:Y:S02]  /*1f460*/  LEA.HI.X.SX32 R57, R57, R2, 0x1, P1 ;  /* 0x0000000239397211 */ /* 0x000fe400008f0eff */
[----:B0-----:R-:W-:-:S05]  /*1f470*/  LEA R60, P5, R19, R0, 0x1 ;  /* 0x00000000133c7211 */ /* 0x001fca00078a08ff */
[----:B------:R0:W-:Y:S04]  /*1f480*/  STL [R1+0x1c70], R60 ;  /* 0x001c703c01007387 */ /* 0x0001e80000100800 */
[----:B------:R1:W-:Y:S01]  /*1f490*/  STL [R1+0x1c3c], R59 ;  /* 0x001c3c3b01007387 */ /* 0x0003e20000100800 */
[----:B0-----:R-:W-:Y:S02]  /*1f4a0*/  LEA R60, P6, R18, R0, 0x1 ;  /* 0x00000000123c7211 */ /* 0x001fe400078c08ff */
[----:B-1----:R-:W-:Y:S02]  /*1f4b0*/  LEA.HI.X.SX32 R59, R58, R2, 0x1, P0 ;  /* 0x000000023a3b7211 */ /* 0x002fe400000f0eff */
[-C--:B--2---:R-:W-:Y:S01]  /*1f4c0*/  LEA R58, P0, R17, R0.reuse, 0x1 ;  /* 0x00000000113a7211 */ /* 0x084fe200078008ff */
[----:B------:R-:W-:Y:S04]  /*1f4d0*/  STL [R1+0x1c78], R60 ;  /* 0x001c783c01007387 */ /* 0x000fe80000100800 */
[----:B------:R0:W-:Y:S04]  /*1f4e0*/  STL [R1+0x1c44], R59 ;  /* 0x001c443b01007387 */ /* 0x0001e80000100800 */
[----:B------:R1:W-:Y:S04]  /*1f4f0*/  STL [R1+0x1c80], R58 ;  /* 0x001c803a01007387 */ /* 0x0003e80000100800 */
[----:B------:R3:W-:Y:S01]  /*1f500*/  STL [R1+0x1c4c], R57 ;  /* 0x001c4c3901007387 */ /* 0x0007e20000100800 */
[----:B0-----:R-:W-:-:S02]  /*1f510*/  LEA R59, P1, R16, R0, 0x1 ;  /* 0x00000000103b7211 */ /* 0x001fc400078208ff */
[-C--:B-1----:R-:W-:Y:S02]  /*1f520*/  LEA.HI.X.SX32 R58, R22, R2.reuse, 0x1, P2 ;  /* 0x00000002163a7211 */ /* 0x082fe400010f0eff */
[----:B------:R-:W-:Y:S02]  /*1f530*/  LEA.HI.X.SX32 R22, R21, R2, 0x1, P3 ;  /* 0x0000000215167211 */ /* 0x000fe400018f0eff */
[-C--:B---3--:R-:W-:Y:S01]  /*1f540*/  LEA R57, P2, R15, R0.reuse, 0x1 ;  /* 0x000000000f397211 */ /* 0x088fe200078408ff */
[----:B------:R-:W-:Y:S01]  /*1f550*/  STL [R1+0x1c88], R59 ;  /* 0x001c883b01007387 */ /* 0x000fe20000100800 */
[----:B------:R-:W-:Y:S02]  /*1f560*/  LEA R21, P3, R14, R0, 0x1 ;  /* 0x000000000e157211 */ /* 0x000fe400078608ff */
[----:B------:R-:W-:Y:S01]  /*1f570*/  LEA.HI.X.SX32 R20, R20, R2, 0x1, P4 ;  /* 0x0000000214147211 */ /* 0x000fe200020f0eff */
[----:B------:R-:W-:Y:S04]  /*1f580*/  STL [R1+0x1c54], R58 ;  /* 0x001c543a01007387 */ /* 0x000fe80000100800 */
[----:B------:R-:W-:Y:S04]  /*1f590*/  STL [R1+0x1c90], R57 ;  /* 0x001c903901007387 */ /* 0x000fe80000100800 */
[----:B------:R4:W-:Y:S04]  /*1f5a0*/  STL [R1+0x1c5c], R22 ;  /* 0x001c5c1601007387 */ /* 0x0009e80000100800 */
[----:B------:R0:W-:Y:S04]  /*1f5b0*/  STL [R1+0x1c98], R21 ;  /* 0x001c981501007387 */ /* 0x0001e80000100800 */
[----:B------:R1:W-:Y:S01]  /*1f5c0*/  STL [R1+0x1c64], R20 ;  /* 0x001c641401007387 */ /* 0x0003e20000100800 */
[----:B----4-:R-:W-:-:S02]  /*1f5d0*/  LEA R22, P4, R13, R0, 0x1 ;  /* 0x000000000d167211 */ /* 0x010fc400078808ff */
[-C--:B0-----:R-:W-:Y:S02]  /*1f5e0*/  LEA.HI.X.SX32 R21, R19, R2.reuse, 0x1, P5 ;  /* 0x0000000213157211 */ /* 0x081fe400028f0eff */
[----:B------:R-:W-:Y:S02]  /*1f5f0*/  LEA.HI.X.SX32 R19, R18, R2, 0x1, P6 ;  /* 0x0000000212137211 */ /* 0x000fe400030f0eff */
[----:B-1----:R-:W-:Y:S01]  /*1f600*/  LEA R20, P5, R12, R0, 0x1 ;  /* 0x000000000c147211 */ /* 0x002fe200078a08ff */
[----:B------:R-:W-:Y:S01]  /*1f610*/  STL [R1+0x1ca0], R22 ;  /* 0x001ca01601007387 */ /* 0x000fe20000100800 */
[----:B------:R-:W-:-:S03]  /*1f620*/  LEA.HI.X.SX32 R17, R17, R2, 0x1, P0 ;  /* 0x0000000211117211 */ /* 0x000fc600000f0eff */
[----:B------:R-:W-:Y:S01]  /*1f630*/  STL [R1+0x1c6c], R21 ;  /* 0x001c6c1501007387 */ /* 0x000fe20000100800 */
[----:B------:R-:W-:-:S03]  /*1f640*/  LEA R18, P6, R11, R0, 0x1 ;  /* 0x000000000b127211 */ /* 0x000fc600078c08ff */
[----:B------:R-:W-:Y:S04]  /*1f650*/  STL [R1+0x1ca8], R20 ;  /* 0x001ca81401007387 */ /* 0x000fe80000100800 */
[----:B------:R0:W-:Y:S04]  /*1f660*/  STL [R1+0x1c74], R19 ;  /* 0x001c741301007387 */ /* 0x0001e80000100800 */
[----:B------:R1:W-:Y:S04]  /*1f670*/  STL [R1+0x1cb0], R18 ;  /* 0x001cb01201007387 */ /* 0x0003e80000100800 */
[----:B------:R2:W-:Y:S01]  /*1f680*/  STL [R1+0x1c7c], R17 ;  /* 0x001c7c1101007387 */ /* 0x0005e20000100800 */
[----:B0-----:R-:W-:-:S02]  /*1f690*/  LEA R19, P0, R10, R0, 0x1 ;  /* 0x000000000a137211 */ /* 0x001fc400078008ff */
[-C--:B-1----:R-:W-:Y:S02]  /*1f6a0*/  LEA.HI.X.SX32 R18, R16, R2.reuse, 0x1, P1 ;  /* 0x0000000210127211 */ /* 0x082fe400008f0eff */
[-C--:B------:R-:W-:Y:S01]  /*1f6b0*/  LEA.HI.X.SX32 R16, R15, R2.reuse, 0x1, P2 ;  /* 0x000000020f107211 */ /* 0x080fe200010f0eff */
[----:B------:R-:W-:Y:S01]  /*1f6c0*/  STL [R1+0x1cb8], R19 ;  /* 0x001cb81301007387 */ /* 0x000fe20000100800 */
[----:B------:R-:W-:-:S03]  /*1f6d0*/  LEA.HI.X.SX32 R14, R14, R2, 0x1, P3 ;  /* 0x000000020e0e7211 */ /* 0x000fc600018f0eff */
[----:B------:R-:W-:Y:S01]  /*1f6e0*/  STL [R1+0x1c84], R18 ;  /* 0x001c841201007387 */ /* 0x000fe20000100800 */
[----:B------:R-:W-:Y:S01]  /*1f6f0*/  LEA.HI.X.SX32 R11, R11, R2, 0x1, P6 ;  /* 0x000000020b0b7211 */ /* 0x000fe200030f0eff */
[----:B------:R-:W-:Y:S02]  /*1f700*/  IMAD R25, R25, c[0x0][0x190], RZ ;  /* 0x0000640019197a24 */ /* 0x000fe400078e02ff */
[----:B------:R-:W-:Y:S02]  /*1f710*/  IMAD R26, R26, c[0x0][0x190], RZ ;  /* 0x000064001a1a7a24 */ /* 0x000fe400078e02ff */
[----:B------:R-:W-:Y:S02]  /*1f720*/  IMAD R27, R27, c[0x0][0x190], RZ ;  /* 0x000064001b1b7a24 */ /* 0x000fe400078e02ff */
[----:B------:R-:W-:Y:S02]  /*1f730*/  IMAD R28, R28, c[0x0][0x190], RZ ;  /* 0x000064001c1c7a24 */ /* 0x000fe400078e02ff */
[----:B------:R-:W-:-:S02]  /*1f740*/  IMAD R29, R29, c[0x0][0x190], RZ ;  /* 0x000064001d1d7a24 */ /* 0x000fc400078e02ff */
[----:B------:R-:W-:Y:S02]  /*1f750*/  IMAD R30, R30, c[0x0][0x190], RZ ;  /* 0x000064001e1e7a24 */ /* 0x000fe400078e02ff */
[----:B------:R-:W-:Y:S01]  /*1f760*/  IMAD R31, R31, c[0x0][0x190], RZ ;  /* 0x000064001f1f7a24 */ /* 0x000fe200078e02ff */
[----:B--2---:R-:W-:-:S05]  /*1f770*/  LEA R17, P1, R9, R0, 0x1 ;  /* 0x0000000009117211 */ /* 0x004fca00078208ff */
[----:B------:R-:W-:Y:S04]  /*1f780*/  STL [R1+0x1cc0], R17 ;  /* 0x001cc01101007387 */ /* 0x000fe80000100800 */
[----:B------:R0:W-:Y:S01]  /*1f790*/  STL [R1+0x1c8c], R16 ;  /* 0x001c8c1001007387 */ /* 0x0001e20000100800 */
[----:B------:R-:W-:-:S05]  /*1f7a0*/  LEA R15, P2, R8, R0, 0x1 ;  /* 0x00000000080f7211 */ /* 0x000fca00078408ff */
[----:B------:R1:W-:Y:S04]  /*1f7b0*/  STL [R1+0x1cc8], R15 ;  /* 0x001cc80f01007387 */ /* 0x0003e80000100800 */
[----:B------:R2:W-:Y:S01]  /*1f7c0*/  STL [R1+0x1c94], R14 ;  /* 0x001c940e01007387 */ /* 0x0005e20000100800 */
[----:B0-----:R-:W-:Y:S02]  /*1f7d0*/  LEA R16, P3, R5, R0, 0x1 ;  /* 0x0000000005107211 */ /* 0x001fe400078608ff */
[-C--:B-1----:R-:W-:Y:S02]  /*1f7e0*/  LEA.HI.X.SX32 R15, R13, R2.reuse, 0x1, P4 ;  /* 0x000000020d0f7211 */ /* 0x082fe400020f0eff */
[-C--:B------:R-:W-:Y:S01]  /*1f7f0*/  LEA.HI.X.SX32 R13, R12, R2.reuse, 0x1, P5 ;  /* 0x000000020c0d7211 */ /* 0x080fe200028f0eff */
[----:B------:R-:W-:Y:S04]  /*1f800*/  STL [R1+0x1cd0], R16 ;  /* 0x001cd01001007387 */ /* 0x000fe80000100800 */
[----:B------:R-:W-:Y:S01]  /*1f810*/  STL [R1+0x1c9c], R15 ;  /* 0x001c9c0f01007387 */ /* 0x000fe20000100800 */
[----:B------:R-:W-:Y:S01]  /*1f820*/  LEA.HI.X.SX32 R8, R8, R2, 0x1, P2 ;  /* 0x0000000208087211 */ /* 0x000fe200010f0eff */
[----:B------:R-:W-:-:S02]  /*1f830*/  IMAD R32, R32, c[0x0][0x190], RZ ;  /* 0x0000640020207a24 */ /* 0x000fc400078e02ff */
[----:B------:R-:W-:Y:S02]  /*1f840*/  IMAD R33, R33, c[0x0][0x190], RZ ;  /* 0x0000640021217a24 */ /* 0x000fe400078e02ff */
[----:B------:R-:W-:Y:S02]  /*1f850*/  IMAD R34, R34, c[0x0][0x190], RZ ;  /* 0x0000640022227a24 */ /* 0x000fe400078e02ff */
[----:B------:R-:W-:Y:S02]  /*1f860*/  IMAD R35, R35, c[0x0][0x190], RZ ;  /* 0x0000640023237a24 */ /* 0x000fe400078e02ff */
[----:B------:R-:W-:Y:S01]  /*1f870*/  IMAD R36, R36, c[0x0][0x190], RZ ;  /* 0x0000640024247a24 */ /* 0x000fe200078e02ff */
[-C--:B------:R-:W-:Y:S02]  /*1f880*/  LEA R12, P5, R23, R0.reuse, 0x1 ;  /* 0x00000000170c7211 */ /* 0x080fe400078a08ff */
[----:B--2---:R-:W-:-:S05]  /*1f890*/  LEA R14, P4, R61, R0, 0x1 ;  /* 0x000000003d0e7211 */ /* 0x004fca00078808ff */
[----:B------:R-:W-:Y:S04]  /*1f8a0*/  STL [R1+0x1cd8], R14 ;  /* 0x001cd80e01007387 */ /* 0x000fe80000100800 */
[----:B------:R0:W-:Y:S04]  /*1f8b0*/  STL [R1+0x1ca4], R13 ;  /* 0x001ca40d01007387 */ /* 0x0001e80000100800 */
[----:B------:R1:W-:Y:S04]  /*1f8c0*/  STL [R1+0x1ce0], R12 ;  /* 0x001ce00c01007387 */ /* 0x0003e80000100800 */
[----:B------:R2:W-:Y:S01]  /*1f8d0*/  STL [R1+0x1cac], R11 ;  /* 0x001cac0b01007387 */ /* 0x0005e20000100800 */
[----:B0-----:R-:W-:-:S02]  /*1f8e0*/  LEA R13, P6, R24, R0, 0x1 ;  /* 0x00000000180d7211 */ /* 0x001fc400078c08ff */
[-C--:B-1----:R-:W-:Y:S02]  /*1f8f0*/  LEA.HI.X.SX32 R12, R10, R2.reuse, 0x1, P0 ;  /* 0x000000020a0c7211 */ /* 0x082fe400000f0eff */
[----:B------:R-:W-:Y:S02]  /*1f900*/  LEA.HI.X.SX32 R10, R9, R2, 0x1, P1 ;  /* 0x00000002090a7211 */ /* 0x000fe400008f0eff */
[-C--:B--2---:R-:W-:Y:S01]  /*1f910*/  LEA R11, P0, R25, R0.reuse, 0x1 ;  /* 0x00000000190b7211 */ /* 0x084fe200078008ff */
[----:B------:R-:W-:Y:S01]  /*1f920*/  STL [R1+0x1ce8], R13 ;  /* 0x001ce80d01007387 */ /* 0x000fe20000100800 */
[----:B------:R-:W-:-:S03]  /*1f930*/  LEA R9, P1, R26, R0, 0x1 ;  /* 0x000000001a097211 */ /* 0x000fc600078208ff */
[----:B------:R-:W-:Y:S04]  /*1f940*/  STL [R1+0x1cb4], R12 ;  /* 0x001cb40c01007387 */ /* 0x000fe80000100800 */
        /* <DEDUP_REMOVED lines=8> */
[----:B------:R-:W-:Y:S04]  /*1f9d0*/  STL [R1+0x1d00], R10 ;  /* 0x001d000a01007387 */ /* 0x000fe80000100800 */
[----:B------:R0:W-:Y:S04]  /*1f9e0*/  STL [R1+0x1ccc], R9 ;  /* 0x001ccc0901007387 */ /* 0x0001e80000100800 */
[----:B------:R1:W-:Y:S04]  /*1f9f0*/  STL [R1+0x1d08], R8 ;  /* 0x001d080801007387 */ /* 0x0003e80000100800 */
[----:B------:R2:W-:Y:S01]  /*1fa00*/  STL [R1+0x1cd4], R5 ;  /* 0x001cd40501007387 */ /* 0x0005e20000100800 */
[----:B0-----:R-:W-:-:S02]  /*1fa10*/  LEA R9, P4, R29, R0, 0x1 ;  /* 0x000000001d097211 */ /* 0x001fc400078808ff */
[----:B-1----:R-:W-:-:S03]  /*1fa20*/  LEA.HI.X.SX32 R8, R23, R2, 0x1, P5 ;  /* 0x0000000217087211 */ /* 0x002fc600028f0eff */
[----:B------:R0:W-:Y:S01]  /*1fa30*/  STL [R1+0x1d10], R9 ;  /* 0x001d100901007387 */ /* 0x0001e20000100800 */
[----:B--2---:R-:W-:-:S03]  /*1fa40*/  LEA R5, P5, R30, R0, 0x1 ;  /* 0x000000001e057211 */ /* 0x004fc600078a08ff */
[----:B------:R1:W-:Y:S04]  /*1fa50*/  STL [R1+0x1cdc], R8 ;  /* 0x001cdc0801007387 */ /* 0x0003e80000100800 */
[----:B------:R2:W-:Y:S01]  /*1fa60*/  STL [R1+0x1d18], R5 ;  /* 0x001d180501007387 */ /* 0x0005e20000100800 */
[----:B0-----:R-:W-:Y:S02]  /*1fa70*/  LEA.HI.X.SX32 R9, R24, R2, 0x1, P6 ;  /* 0x0000000218097211 */ /* 0x001fe400030f0eff */
[----:B-1----:R-:W-:-:S03]  /*1fa80*/  LEA R8, P6, R31, R0, 0x1 ;  /* 0x000000001f087211 */ /* 0x002fc600078c08ff */
[----:B------:R0:W-:Y:S01]  /*1fa90*/  STL [R1+0x1ce4], R9 ;  /* 0x001ce40901007387 */ /* 0x0001e20000100800 */
[----:B--2---:R-:W-:-:S03]  /*1faa0*/  LEA.HI.X.SX32 R5, R25, R2, 0x1, P0 ;  /* 0x0000000219057211 */ /* 0x004fc600000f0eff */
[----:B------:R1:W-:Y:S04]  /*1fab0*/  STL [R1+0x1d20], R8 ;  /* 0x001d200801007387 */ /* 0x0003e80000100800 */
[----:B------:R2:W-:Y:S01]  /*1fac0*/  STL [R1+0x1cec], R5 ;  /* 0x001cec0501007387 */ /* 0x0005e20000100800 */
[----:B0-----:R-:W-:Y:S02]  /*1fad0*/  LEA R9, P0, R32, R0, 0x1 ;  /* 0x0000000020097211 */ /* 0x001fe400078008ff */
        /* <DEDUP_REMOVED lines=9> */
[----:B------:R1:W-:Y:S01]  /*1fb70*/  STL [R1+0x1d38], R8 ;  /* 0x001d380801007387 */ /* 0x0003e20000100800 */
[----:B------:R-:W-:-:S03]  /*1fb80*/  IMAD R37, R37, c[0x0][0x190], RZ ;  /* 0x0000640025257a24 */ /* 0x000fc600078e02ff */
[----:B------:R2:W-:Y:S01]  /*1fb90*/  STL [R1+0x1d04], R5 ;  /* 0x001d040501007387 */ /* 0x0005e20000100800 */
[----:B0-----:R-:W-:Y:S02]  /*1fba0*/  LEA R9, P3, R35, R0, 0x1 ;  /* 0x0000000023097211 */ /* 0x001fe400078608ff */
[----:B-1----:R-:W-:-:S03]  /*1fbb0*/  LEA.HI.X.SX32 R8, R29, R2, 0x1, P4 ;  /* 0x000000021d087211 */ /* 0x002fc600020f0eff */
[----:B------:R0:W-:Y:S01]  /*1fbc0*/  STL [R1+0x1d40], R9 ;  /* 0x001d400901007387 */ /* 0x0001e20000100800 */
[----:B--2---:R-:W-:-:S03]  /*1fbd0*/  LEA R5, P4, R36, R0, 0x1 ;  /* 0x0000000024057211 */ /* 0x004fc600078808ff */
[----:B------:R1:W-:Y:S01]  /*1fbe0*/  STL [R1+0x1d0c], R8 ;  /* 0x001d0c0801007387 */ /* 0x0003e20000100800 */
[----:B------:R-:W-:-:S03]  /*1fbf0*/  IMAD R38, R38, c[0x0][0x190], RZ ;  /* 0x0000640026267a24 */ /* 0x000fc600078e02ff */
[----:B------:R2:W-:Y:S01]  /*1fc00*/  STL [R1+0x1d48], R5 ;  /* 0x001d480501007387 */ /* 0x0005e20000100800 */
[----:B0-----:R-:W-:Y:S01]  /*1fc10*/  LEA.HI.X.SX32 R9, R30, R2, 0x1, P5 ;  /* 0x000000021e097211 */ /* 0x001fe200028f0eff */
[----:B------:R-:W-:Y:S01]  /*1fc20*/  IMAD R39, R39, c[0x0][0x190], RZ ;  /* 0x0000640027277a24 */ /* 0x000fe200078e02ff */
        /* <DEDUP_REMOVED lines=88> */
[----:B0-----:R-:W-:Y:S02]  /*201b0*/  LEA.HI.X.SX32 R9, R48, R2, 0x1, P2 ;  /* 0x0000000230097211 */ /* 0x001fe400010f0eff */
[----:B-1----:R-:W-:-:S03]  /*201c0*/  LEA R8, P2, R55, R0, 0x1 ;  /* 0x0000000037087211 */ /* 0x002fc600078408ff */
[----:B------:R-:W-:Y:S01]  /*201d0*/  STL [R1+0x1da4], R9 ;  /* 0x001da40901007387 */ /* 0x000fe20000100800 */
[----:B--2---:R-:W-:-:S03]  /*201e0*/  LEA.HI.X.SX32 R5, R49, R2, 0x1, P3 ;  /* 0x0000000231057211 */ /* 0x004fc600018f0eff */
[----:B------:R0:W-:Y:S01]  /*201f0*/  STL [R1+0x1dcc], R8 ;  /* 0x001dcc0801007387 */ /* 0x0001e20000100800 */
[----:B------:R-:W-:-:S03]  /*20200*/  IMAD R4, R4, c[0x0][0x184], RZ ;  /* 0x0000610004047a24 */ /* 0x000fc600078e02ff */
[----:B------:R1:W-:Y:S01]  /*20210*/  STL [R1+0x1dac], R5 ;  /* 0x001dac0501007387 */ /* 0x0003e20000100800 */
[----:B0-----:R-:W-:Y:S02]  /*20220*/  LEA.HI.X.SX32 R8, R50, R2, 0x1, P4 ;  /* 0x0000000232087211 */ /* 0x001fe400020f0eff */
[----:B-1----:R-:W-:Y:S02]  /*20230*/  LEA R5, P4, R56, R0, 0x1 ;  /* 0x0000000038057211 */ /* 0x002fe400078808ff */
[----:B------:R-:W-:Y:S01]  /*20240*/  LEA.HI.X.SX32 R0, R51, R2, 0x1, P5 ;  /* 0x0000000233007211 */ /* 0x000fe200028f0eff */
[----:B------:R-:W-:Y:S01]  /*20250*/  STL [R1+0x1db4], R8 ;  /* 0x001db40801007387 */ /* 0x000fe20000100800 */
[----:B------:R-:W-:-:S03]  /*20260*/  LEA R20, P3, R4, c[0x0][0x160], 0x1 ;  /* 0x0000580004147a11 */ /* 0x000fc600078608ff */
[----:B------:R-:W-:Y:S04]  /*20270*/  STL [R1+0x1674], R5 ;  /* 0x0016740501007387 */ /* 0x000fe80000100800 */
[----:B------:R0:W-:Y:S01]  /*20280*/  STL [R1+0x1660], R0 ;  /* 0x0016600001007387 */ /* 0x0001e20000100800 */
[----:B------:R-:W-:Y:S02]  /*20290*/  LEA.HI.X.SX32 R21, R4, c[0x0][0x164], 0x1, P3 ;  /* 0x0000590004157a11 */ /* 0x000fe400018f0eff */
[-C--:B------:R-:W-:Y:S02]  /*202a0*/  LEA.HI.X.SX32 R4, R53, R2.reuse, 0x1, P0 ;  /* 0x0000000235047211 */ /* 0x080fe400000f0eff */
[-C--:B0-----:R-:W-:Y:S01]  /*202b0*/  LEA.HI.X.SX32 R0, R52, R2.reuse, 0x1, P6 ;  /* 0x0000000234007211 */ /* 0x081fe200030f0eff */
[----:B------:R-:W-:Y:S01]  /*202c0*/  IMAD.MOV.U32 R5, RZ, RZ, c[0x0][0x188] ;  /* 0x00006200ff057624 */ /* 0x000fe200078e00ff */
[----:B------:R-:W-:-:S03]  /*202d0*/  LEA.HI.X.SX32 R8, R56, R2, 0x1, P4 ;  /* 0x0000000238087211 */ /* 0x000fc600020f0eff */
[----:B------:R0:W-:Y:S01]  /*202e0*/  STL [R1+0x1664], R0 ;  /* 0x0016640001007387 */ /* 0x0001e20000100800 */
[----:B------:R-:W-:Y:S02]  /*202f0*/  IMAD R7, R7, c[0x0][0x184], RZ ;  /* 0x0000610007077a24 */ /* 0x000fe400078e02ff */
[----:B------:R-:W-:Y:S01]  /*20300*/  IMAD R6, R6, c[0x0][0x184], RZ ;  /* 0x0000610006067a24 */ /* 0x000fe200078e02ff */
[----:B------:R1:W-:Y:S01]  /*20310*/  STL [R1+0x1668], R4 ;  /* 0x0016680401007387 */ /* 0x0003e20000100800 */
[----:B------:R-:W-:Y:S01]  /*20320*/  IMAD R10, R5, 0x1f, RZ ;  /* 0x0000001f050a7824 */ /* 0x000fe200078e02ff */
[----:B0-----:R-:W-:Y:S02]  /*20330*/  LEA.HI.X.SX32 R0, R54, R2, 0x1, P1 ;  /* 0x0000000236007211 */ /* 0x001fe400008f0eff */
[----:B------:R-:W-:Y:S01]  /*20340*/  STL.64 [R1+0x1158], R20 ;  /* 0x0011581401007387 */ /* 0x000fe20000100a00 */
[----:B------:R-:W-:-:S03]  /*20350*/  LEA R18, P5, R3, c[0x0][0x160], 0x1 ;  /* 0x0000580003127a11 */ /* 0x000fc600078a08ff */
[----:B------:R0:W-:Y:S01]  /*20360*/  STL [R1+0x166c], R0 ;  /* 0x00166c0001007387 */ /* 0x0001e20000100800 */
[----:B-1----:R-:W-:-:S03]  /*20370*/  IMAD.WIDE R4, R10, 0x2, R20 ;  /* 0x000000020a047825 */ /* 0x002fc600078e0214 */
[----:B------:R1:W-:Y:S01]  /*20380*/  STL [R1+0x1670], R8 ;  /* 0x0016700801007387 */ /* 0x0003e20000100800 */
[----:B------:R-:W-:Y:S02]  /*20390*/  LEA R16, P0, R6, c[0x0][0x160], 0x1 ;  /* 0x0000580006107a11 */ /* 0x000fe400078008ff */
[----:B0-----:R-:W-:Y:S02]  /*203a0*/  LEA.HI.X.SX32 R0, R55, R2, 0x1, P2 ;  /* 0x0000000237007211 */ /* 0x001fe400010f0eff */
[----:B-1----:R-:W-:-:S03]  /*203b0*/  LEA R8, P1, R7, c[0x0][0x160], 0x1 ;  /* 0x0000580007087a11 */ /* 0x002fc600078208ff */
[----:B------:R0:W-:Y:S01]  /*203c0*/  STL [R1+0x127c], R0 ;  /* 0x00127c0001007387 */ /* 0x0001e20000100800 */
[----:B------:R-:W-:Y:S02]  /*203d0*/  LEA.HI.X.SX32 R19, R3, c[0x0][0x164], 0x1, P5 ;  /* 0x0000590003137a11 */ /* 0x000fe400028f0eff */
[----:B------:R-:W-:Y:S01]  /*203e0*/  LEA.HI.X.SX32 R2, R7, c[0x0][0x164], 0x1, P1 ;  /* 0x0000590007027a11 */ /* 0x000fe200008f0eff */
[----:B------:R1:W5:Y:S01]  /*203f0*/  LDL.LU R3, [R1+0x2268] ;  /* 0x0022680001037983 */ /* 0x0003620000300800 */
[----:B------:R-:W-:Y:S01]  /*20400*/  LEA.HI.X.SX32 R17, R6, c[0x0][0x164], 0x1, P0 ;  /* 0x0000590006117a11 */ /* 0x000fe200000f0eff */
[----:B------:R-:W-:Y:S02]  /*20410*/  IMAD.MOV.U32 R14, RZ, RZ, c[0x0][0x188] ;  /* 0x00006200ff0e7624 */ /* 0x000fe400078e00ff */
[----:B------:R2:W-:Y:S01]  /*20420*/  STL [R1+0x1284], R4 ;  /* 0x0012840401007387 */ /* 0x0005e20000100800 */
[----:B------:R-:W-:-:S03]  /*20430*/  IMAD.WIDE R6, R10, 0x2, R18 ;  /* 0x000000020a067825 */ /* 0x000fc600078e0212 */
[----:B------:R3:W-:Y:S01]  /*20440*/  STL [R1+0x1278], R8 ;  /* 0x0012780801007387 */ /* 0x0007e20000100800 */
[----:B0-----:R-:W-:-:S03]  /*20450*/  IMAD R0, R14, 0x1e, RZ ;  /* 0x0000001e0e007824 */ /* 0x001fc600078e02ff */
[----:B------:R0:W-:Y:S01]  /*20460*/  STL [R1+0x1280], R5 ;  /* 0x0012800501007387 */ /* 0x0001e20000100800 */
[----:B--2---:R-:W-:-:S03]  /*20470*/  IMAD.MOV.U32 R4, RZ, RZ, R8 ;  /* 0x000000ffff047224 */ /* 0x004fc600078e0008 */
[----:B------:R-:W-:Y:S01]  /*20480*/  STL.64 [R1+0x1168], R18 ;  /* 0x0011681201007387 */ /* 0x000fe20000100a00 */
[----:B---3--:R-:W-:-:S04]  /*20490*/  IMAD.WIDE R8, R10, 0x2, R16 ;  /* 0x000000020a087825 */ /* 0x008fc800078e0210 */
[----:B0-----:R-:W-:Y:S01]  /*204a0*/  IMAD.MOV.U32 R5, RZ, RZ, R2 ;  /* 0x000000ffff057224 */ /* 0x001fe200078e0002 */
[----:B------:R-:W-:Y:S03]  /*204b0*/  STL.64 [R1+0x1160], R16 ;  /* 0x0011601001007387 */ /* 0x000fe60000100a00 */
[----:B------:R-:W-:Y:S01]  /*204c0*/  IMAD.WIDE R10, R10, 0x2, R4 ;  /* 0x000000020a0a7825 */ /* 0x000fe200078e0204 */
[----:B------:R-:W-:Y:S04]  /*204d0*/  STL [R1+0x1274], R2 ;  /* 0x0012740201007387 */ /* 0x000fe80000100800 */
[----:B------:R-:W-:Y:S04]  /*204e0*/  STL [R1+0x128c], R6 ;  /* 0x00128c0601007387 */ /* 0x000fe80000100800 */
[----:B------:R0:W-:Y:S04]  /*204f0*/  STL [R1+0x1288], R7 ;  /* 0x0012880701007387 */ /* 0x0001e80000100800 */
[----:B------:R-:W-:Y:S04]  /*20500*/  STL [R1+0x1294], R8 ;  /* 0x0012940801007387 */ /* 0x000fe80000100800 */
[----:B------:R2:W-:Y:S01]  /*20510*/  STL [R1+0x1290], R9 ;  /* 0x0012900901007387 */ /* 0x0005e20000100800 */
[----:B0-----:R-:W-:-:S03]  /*20520*/  IMAD.WIDE R6, R0, 0x2, R20 ;  /* 0x0000000200067825 */ /* 0x001fc600078e0214 */
[----:B------:R-:W-:Y:S04]  /*20530*/  STL [R1+0x129c], R10 ;  /* 0x00129c0a01007387 */ /* 0x000fe80000100800 */
[----:B------:R0:W-:Y:S01]  /*20540*/  STL [R1+0x1298], R11 ;  /* 0x0012980b01007387 */ /* 0x0001e20000100800 */
[----:B--2---:R-:W-:-:S03]  /*20550*/  IMAD.WIDE R8, R0, 0x2, R18 ;  /* 0x0000000200087825 */ /* 0x004fc600078e0212 */
[----:B------:R-:W-:Y:S01]  /*20560*/  STL [R1+0x12a4], R6 ;  /* 0x0012a40601007387 */ /* 0x000fe20000100800 */
[----:B------:R-:W-:-:S03]  /*20570*/  IMAD R2, R14, 0x1d, RZ ;  /* 0x0000001d0e027824 */ /* 0x000fc600078e02ff */
[----:B------:R2:W-:Y:S01]  /*20580*/  STL [R1+0x12a0], R7 ;  /* 0x0012a00701007387 */ /* 0x0005e20000100800 */
[----:B0-----:R-:W-:-:S03]  /*20590*/  IMAD.WIDE R10, R0, 0x2, R4 ;  /* 0x00000002000a7825 */ /* 0x001fc600078e0204 */
[----:B------:R-:W-:Y:S01]  /*205a0*/  STL [R1+0x12ac], R8 ;  /* 0x0012ac0801007387 */ /* 0x000fe20000100800 */
[----:B--2---:R-:W-:-:S03]  /*205b0*/  IMAD.WIDE R6, R0, 0x2, R16 ;  /* 0x0000000200067825 */ /* 0x004fc600078e0210 */
        /* <DEDUP_REMOVED lines=164> */
[----:B------:R-:W-:-:S03]  /*21000*/  IMAD.SHL.U32 R0, R14, 0x10, RZ ;  /* 0x000000100e007824 */ /* 0x000fc600078e00ff */
        /* <DEDUP_REMOVED lines=193> */
[----:B------:R-:W-:Y:S04]  /*21c20*/  STL [R1+0x1624], R6 ;  /* 0x0016240601007387 */ /* 0x000fe80000100800 */
[----:B------:R2:W-:Y:S01]  /*21c30*/  STL [R1+0x1620], R7 ;  /* 0x0016200701007387 */ /* 0x0005e20000100800 */
[----:B0-----:R-:W-:-:S03]  /*21c40*/  IMAD.WIDE R10, R12, 0x2, R16 ;  /* 0x000000020c0a7825 */ /* 0x001fc600078e0210 */
[----:B------:R-:W-:Y:S01]  /*21c50*/  STL [R1+0x162c], R8 ;  /* 0x00162c0801007387 */ /* 0x000fe20000100800 */
[----:B------:R-:W-:-:S03]  /*21c60*/  IMAD.WIDE R12, R12, 0x2, R4 ;  /* 0x000000020c0c7825 */ /* 0x000fc600078e0204 */
[----:B------:R0:W-:Y:S01]  /*21c70*/  STL [R1+0x1628], R9 ;  /* 0x0016280901007387 */ /* 0x0001e20000100800 */
[----:B--2---:R-:W-:-:S03]  /*21c80*/  IMAD.WIDE R6, R14, 0x2, R20 ;  /* 0x000000020e067825 */ /* 0x004fc600078e0214 */
[----:B------:R-:W-:Y:S04]  /*21c90*/  STL [R1+0x1634], R10 ;  /* 0x0016340a01007387 */ /* 0x000fe80000100800 */
[----:B------:R2:W-:Y:S01]  /*21ca0*/  STL [R1+0x1630], R11 ;  /* 0x0016300b01007387 */ /* 0x0005e20000100800 */
[----:B0-----:R-:W-:-:S03]  /*21cb0*/  IMAD.WIDE R8, R14, 0x2, R18 ;  /* 0x000000020e087825 */ /* 0x001fc600078e0212 */
[----:B------:R-:W-:Y:S01]  /*21cc0*/  STL [R1+0x163c], R12 ;  /* 0x00163c0c01007387 */ /* 0x000fe20000100800 */
[----:B------:R-:W-:-:S03]  /*21cd0*/  IMAD.WIDE R4, R14, 0x2, R4 ;  /* 0x000000020e047825 */ /* 0x000fc600078e0204 */
[----:B------:R-:W-:Y:S01]  /*21ce0*/  STL [R1+0x1638], R13 ;  /* 0x0016380d01007387 */ /* 0x000fe20000100800 */
[----:B--2---:R-:W-:-:S03]  /*21cf0*/  IMAD.WIDE R10, R14, 0x2, R16 ;  /* 0x000000020e0a7825 */ /* 0x004fc600078e0210 */
[----:B------:R-:W-:Y:S04]  /*21d00*/  STL [R1+0x1644], R6 ;  /* 0x0016440601007387 */ /* 0x000fe80000100800 */
[----:B------:R-:W-:Y:S04]  /*21d10*/  STL [R1+0x1640], R7 ;  /* 0x0016400701007387 */ /* 0x000fe80000100800 */
[----:B------:R-:W-:Y:S04]  /*21d20*/  STL [R1+0x164c], R8 ;  /* 0x00164c0801007387 */ /* 0x000fe80000100800 */
[----:B------:R-:W-:Y:S04]  /*21d30*/  STL [R1+0x1648], R9 ;  /* 0x0016480901007387 */ /* 0x000fe80000100800 */
[----:B------:R-:W-:Y:S04]  /*21d40*/  STL [R1+0x1654], R10 ;  /* 0x0016540a01007387 */ /* 0x000fe80000100800 */
[----:B------:R-:W-:Y:S04]  /*21d50*/  STL [R1+0x1650], R11 ;  /* 0x0016500b01007387 */ /* 0x000fe80000100800 */
[----:B------:R0:W-:Y:S04]  /*21d60*/  STL [R1+0x165c], R4 ;  /* 0x00165c0401007387 */ /* 0x0001e80000100800 */
[----:B------:R2:W-:Y:S04]  /*21d70*/  STL [R1+0x1658], R5 ;  /* 0x0016580501007387 */ /* 0x0005e80000100800 */
[----:B------:R1:W-:Y:S04]  /*21d80*/  STL [R1+0x1264], RZ ;  /* 0x001264ff01007387 */ /* 0x0003e80000100800 */
        /* <DEDUP_REMOVED lines=952> */
[----:B------:R-:W3:Y:S04]  /*25910*/  S2R R15, SR_TID.X ;  /* 0x00000000000f7919 */ /* 0x000ee80000002100 */
        /* <DEDUP_REMOVED lines=20> */
[----:B------:R1:W-:Y:S01]  /*25a60*/  STL [R1+0x580], RZ ;  /* 0x000580ff01007387 */ /* 0x0003e20000100800 */
[----:B---3--:R-:W-:-:S03]  /*25a70*/  LOP3.LUT R15, R15, 0x1f, RZ, 0xc0, !PT ;  /* 0x0000001f0f0f7812 */ /* 0x008fc600078ec0ff */
[----:B------:R1:W-:Y:S04]  /*25a80*/  STL [R1+0x584], RZ ;  /* 0x000584ff01007387 */ /* 0x0003e80000100800 */
[----:B------:R1:W-:Y:S04]  /*25a90*/  STL [R1+0x588], RZ ;  /* 0x000588ff01007387 */ /* 0x0003e80000100800 */
[----:B------:R1:W-:Y:S04]  /*25aa0*/  STL [R1+0x58c], RZ ;  /* 0x00058cff01007387 */ /* 0x0003e80000100800 */
[----:B------:R1:W-:Y:S04]  /*25ab0*/  STL [R1+0x570], RZ ;  /* 0x000570ff01007387 */ /* 0x0003e80000100800 */
[----:B------:R1:W-:Y:S01]  /*25ac0*/  STL [R1+0x574], RZ ;  /* 0x000574ff01007387 */ /* 0x0003e20000100800 */
[----:B------:R-:W-:-:S03]  /*25ad0*/  IMAD.SHL.U32 R2, R15, 0x2, RZ ;  /* 0x000000020f027824 */ /* 0x000fc600078e00ff */
[----:B------:R1:W-:Y:S01]  /*25ae0*/  STL [R1+0x578], RZ ;  /* 0x000578ff01007387 */ /* 0x0003e20000100800 */
[----:B------:R-:W-:-:S03]  /*25af0*/  IMAD.MOV.U32 R15, RZ, RZ, c[0x0][0x180] ;  /* 0x00006000ff0f7624 */ /* 0x000fc600078e00ff */
[----:B------:R1:W-:Y:S04]  /*25b00*/  STL [R1+0x57c], RZ ;  /* 0x00057cff01007387 */ /* 0x0003e80000100800 */
[----:B------:R1:W-:Y:S04]  /*25b10*/  STL [R1+0x560], RZ ;  /* 0x000560ff01007387 */ /* 0x0003e80000100800 */
[----:B------:R1:W-:Y:S04]  /*25b20*/  STL [R1+0x564], RZ ;  /* 0x000564ff01007387 */ /* 0x0003e80000100800 */
[----:B------:R1:W-:Y:S04]  /*25b30*/  STL [R1+0x568], RZ ;  /* 0x000568ff01007387 */ /* 0x0003e80000100800 */
[----:B------:R1:W-:Y:S01]  /*25b40*/  STL [R1+0x56c], RZ ;  /* 0x00056cff01007387 */ /* 0x0003e20000100800 */
[----:B------:R-:W-:-:S03]  /*25b50*/  IADD3 R15, R15, 0x1f, RZ ;  /* 0x0000001f0f0f7810 */ /* 0x000fc60007ffe0ff */
[----:B------:R1:W-:Y:S04]  /*25b60*/  STL [R1+0x550], RZ ;  /* 0x000550ff01007387 */ /* 0x0003e80000100800 */
[----:B------:R1:W-:Y:S04]  /*25b70*/  STL [R1+0x554], RZ ;  /* 0x000554ff01007387 */ /* 0x0003e80000100800 */
[----:B------:R1:W-:Y:S01]  /*25b80*/  STL [R1+0x558], RZ ;  /* 0x000558ff01007387 */ /* 0x0003e20000100800 */
[----:B------:R-:W-:-:S03]  /*25b90*/  IMAD.SHL.U32 R60, R14, 0x20, RZ ;  /* 0x000000200e3c7824 */ /* 0x000fc600078e00ff */
[----:B------:R1:W-:Y:S01]  /*25ba0*/  STL [R1+0x55c], RZ ;  /* 0x00055cff01007387 */ /* 0x0003e20000100800 */
[----:B------:R-:W-:-:S03]  /*25bb0*/  SHF.R.S32.HI R14, RZ, 0x1f, R15 ;  /* 0x0000001fff0e7819 */ /* 0x000fc6000001140f */
[----:B------:R1:W-:Y:S04]  /*25bc0*/  STL [R1+0x540], RZ ;  /* 0x000540ff01007387 */ /* 0x0003e80000100800 */
[----:B------:R1:W-:Y:S04]  /*25bd0*/  STL [R1+0x544], RZ ;  /* 0x000544ff01007387 */ /* 0x0003e80000100800 */
[----:B------:R1:W-:Y:S04]  /*25be0*/  STL [R1+0x548], RZ ;  /* 0x000548ff01007387 */ /* 0x0003e80000100800 */
[----:B------:R1:W-:Y:S01]  /*25bf0*/  STL [R1+0x54c], RZ ;  /* 0x00054cff01007387 */ /* 0x0003e20000100800 */
[----:B------:R-:W-:-:S03]  /*25c00*/  LEA.HI R14, R14, R15, RZ, 0x5 ;  /* 0x0000000f0e0e7211 */ /* 0x000fc600078f28ff */
[----:B------:R1:W-:Y:S04]  /*25c10*/  STL [R1+0x530], RZ ;  /* 0x000530ff01007387 */ /* 0x0003e80000100800 */
[----:B------:R1:W-:Y:S04]  /*25c20*/  STL [R1+0x534], RZ ;  /* 0x000534ff01007387 */ /* 0x0003e80000100800 */
[----:B------:R1:W-:Y:S04]  /*25c30*/  STL [R1+0x538], RZ ;  /* 0x000538ff01007387 */ /* 0x0003e80000100800 */
[----:B------:R1:W-:Y:S04]  /*25c40*/  STL [R1+0x53c], RZ ;  /* 0x00053cff01007387 */ /* 0x0003e80000100800 */
[----:B------:R1:W-:Y:S01]  /*25c50*/  STL [R1+0x520], RZ ;  /* 0x000520ff01007387 */ /* 0x0003e20000100800 */
[----:B0-----:R-:W-:-:S03]  /*25c60*/  SHF.R.S32.HI R4, RZ, 0x5, R14 ;  /* 0x00000005ff047819 */ /* 0x001fc6000001140e */
[----:B------:R1:W-:Y:S04]  /*25c70*/  STL [R1+0x524], RZ ;  /* 0x000524ff01007387 */ /* 0x0003e80000100800 */
[----:B------:R1:W-:Y:S04]  /*25c80*/  STL [R1+0x528], RZ ;  /* 0x000528ff01007387 */ /* 0x0003e80000100800 */
[----:B------:R1:W-:Y:S04]  /*25c90*/  STL [R1+0x52c], RZ ;  /* 0x00052cff01007387 */ /* 0x0003e80000100800 */
[----:B------:R1:W-:Y:S04]  /*25ca0*/  STL [R1+0x510], RZ ;  /* 0x000510ff01007387 */ /* 0x0003e80000100800 */
[----:B------:R1:W-:Y:S04]  /*25cb0*/  STL [R1+0x514], RZ ;  /* 0x000514ff01007387 */ /* 0x0003e80000100800 */
[----:B------:R-:W0:Y:S04]  /*25cc0*/  S2R R14, SR_TID.X ;  /* 0x00000000000e7919 */ /* 0x000e280000002100 */
        /* <DEDUP_REMOVED lines=21> */
[----:B0-----:R-:W-:-:S03]  /*25e20*/  LOP3.LUT R14, R14, 0x7, RZ, 0xc0, !PT ;  /* 0x000000070e0e7812 */ /* 0x001fc600078ec0ff */
[----:B------:R1:W-:Y:S04]  /*25e30*/  STL [R1+0x148], RZ ;  /* 0x000148ff01007387 */ /* 0x0003e80000100800 */
[----:B------:R1:W-:Y:S01]  /*25e40*/  STL [R1+0x14c], RZ ;  /* 0x00014cff01007387 */ /* 0x0003e20000100800 */
[----:B------:R-:W-:Y:S02]  /*25e50*/  IMAD R14, R14, 0x110, RZ ;  /* 0x000001100e0e7824 */ /* 0x000fe400078e02ff */
[C---:B---3--:R-:W-:Y:S02]  /*25e60*/  IMAD.SHL.U32 R16, R15.reuse, 0x2, RZ ;  /* 0x000000020f107824 */ /* 0x048fe400078e00ff */
[----:B------:R-:W-:Y:S01]  /*25e70*/  IMAD.SHL.U32 R15, R15, 0x80, RZ ;  /* 0x000000800f0f7824 */ /* 0x000fe200078e00ff */
[----:B------:R-:W-:-:S02]  /*25e80*/  ULDC UR4, c[0x0][0x18c] ;  /* 0x0000630000047ab9 */ /* 0x000fc40000000800 */
[----:B------:R-:W-:Y:S01]  /*25e90*/  LOP3.LUT R14, R14, 0x10, R16, 0x78, !PT ;  /* 0x000000100e0e7812 */ /* 0x000fe200078e7810 */
[----:B------:R-:W-:Y:S01]  /*25ea0*/  USHF.L.U32 UR4, UR4, 0x5, URZ ;  /* 0x0000000504047899 */ /* 0x000fe2000800063f */
[----:B------:R-:W-:Y:S02]  /*25eb0*/  SHF.R.S32.HI R0, RZ, 0x1f, R60 ;  /* 0x0000001fff007819 */ /* 0x000fe4000001143c */
[----:B------:R-:W-:Y:S01]  /*25ec0*/  LOP3.LUT R14, R14, 0x800, R15, 0xf8, !PT ;  /* 0x000008000e0e7812 */ /* 0x000fe200078ef80f */
[----:B------:R-:W-:Y:S01]  /*25ed0*/  USHF.R.S32.HI UR5, URZ, 0x1f, UR4 ;  /* 0x0000001f3f057899 */ /* 0x000fe20008011404 */
[C---:B------:R-:W-:Y:S01]  /*25ee0*/  SHF.L.U64.HI R0, R60.reuse, 0x1, R0 ;  /* 0x000000013c007819 */ /* 0x040fe20000010200 */
[----:B------:R-:W-:Y:S01]  /*25ef0*/  IMAD.SHL.U32 R60, R60, 0x2, RZ ;  /* 0x000000023c3c7824 */ /* 0x000fe200078e00ff */
[C---:B------:R-:W-:Y:S02]  /*25f00*/  LOP3.LUT R6, R2.reuse, 0x10, RZ, 0x3c, !PT ;  /* 0x0000001002067812 */ /* 0x040fe400078e3cff */
[----:B--2---:R-:W-:-:S02]  /*25f10*/  LOP3.LUT R5, R2, 0x20, RZ, 0x3c, !PT ;  /* 0x0000002002057812 */ /* 0x004fc400078e3cff */
[----:B------:R-:W-:Y:S02]  /*25f20*/  LOP3.LUT R4, R2, 0x30, RZ, 0x3c, !PT ;  /* 0x0000003002047812 */ /* 0x000fe400078e3cff */
[C---:B------:R-:W-:Y:S02]  /*25f30*/  LOP3.LUT R6, R14.reuse, 0x20, RZ, 0x3c, !PT ;  /* 0x000000200e067812 */ /* 0x040fe400078e3cff */
[C---:B------:R-:W-:Y:S02]  /*25f40*/  LOP3.LUT R5, R14.reuse, 0x40, RZ, 0x3c, !PT ;  /* 0x000000400e057812 */ /* 0x040fe400078e3cff */
[----:B------:R-:W-:Y:S01]  /*25f50*/  LOP3.LUT R4, R14, 0x60, RZ, 0x3c, !PT ;  /* 0x000000600e047812 */ /* 0x000fe200078e3cff */
[----:B------:R-:W-:Y:S02]  /*25f60*/  USHF.L.U32 UR8, UR4, 0x1, URZ ;  /* 0x0000000104087899 */ /* 0x000fe4000800063f */
[----:B-1----:R-:W-:Y:S02]  /*25f70*/  USHF.L.U64.HI UR5, UR4, 0x1, UR5 ;  /* 0x0000000104057899 */ /* 0x002fe40008010205 */
.L_x_2:
[----:B------:R0:W-:Y:S04]  /*25f80*/  STL [R1+0x3cb8], R10 ;  /* 0x003cb80a01007387 */ /* 0x0001e80000100800 */
[----:B------:R-:W2:Y:S04]  /*25f90*/  LDL R7, [R1+0x1274] ;  /* 0x0012740001077983 */ /* 0x000ea80000100800 */
[----:B------:R-:W2:Y:S04]  /*25fa0*/  LDL R6, [R1+0x1278] ;  /* 0x0012780001067983 */ /* 0x000ea80000100800 */
[----:B0-----:R-:W3:Y:S04]  /*25fb0*/  LDL R10, [R1+0x1264] ;  /* 0x00126400010a7983 */ /* 0x001ee80000100800 */
[----:B------:R-:W-:Y:S04]  /*25fc0*/  STL [R1+0x3c84], R8 ;  /* 0x003c840801007387 */ /* 0x000fe80000100800 */
[----:B------:R-:W-:Y:S04]  /*25fd0*/  STL [R1+0x3c8c], R8 ;  /* 0x003c8c0801007387 */ /* 0x000fe80000100800 */
[----:B------:R-:W-:Y:S04]  /*25fe0*/  STL [R1+0x3c94], R8 ;  /* 0x003c940801007387 */ /* 0x000fe80000100800 */
[----:B------:R-:W-:Y:S04]  /*25ff0*/  STL [R1+0x3c9c], R8 ;  /* 0x003c9c0801007387 */ /* 0x000fe80000100800 */
[----:B------:R-:W-:Y:S04]  /*26000*/  STL [R1+0x3ca4], R8 ;  /* 0x003ca40801007387 */ /* 0x000fe80000100800 */
[----:B------:R-:W-:Y:S04]  /*26010*/  STL [R1+0x3cac], R8 ;  /* 0x003cac0801007387 */ /* 0x000fe80000100800 */
[----:B------:R0:W-:Y:S04]  /*26020*/  STL [R1+0x3cb4], R8 ;  /* 0x003cb40801007387 */ /* 0x0001e80000100800 */
[----:B------:R-:W-:Y:S04]  /*26030*/  STL [R1+0x3b68], R5 ;  /* 0x003b680501007387 */ /* 0x000fe80000100800 */
        /* <DEDUP_REMOVED lines=78> */
[----:B-----5:R-:W-:Y:S04]  /*26520*/  STL [R1+0x3b5c], R61 ;  /* 0x003b5c3d01007387 */ /* 0x020fe80000100800 */
        /* <DEDUP_REMOVED lines=157> */
[----:B------:R-:W-:Y:S01]  /*26f00*/  STL [R1+0x3984], R0 ;  /* 0x0039840001007387 */ /* 0x000fe20000100800 */
[----:B------:R-:W-:-:S03]  /*26f10*/  IMAD.MOV.U32 R4, RZ, RZ, c[0x0][0x180] ;  /* 0x00006000ff047624 */ /* 0x000fc600078e00ff */
[----:B------:R-:W-:Y:S04]  /*26f20*/  STL [R1+0x398c], R0 ;  /* 0x00398c0001007387 */ /* 0x000fe80000100800 */
[----:B------:R-:W-:Y:S04]  /*26f30*/  STL [R1+0x3994], R0 ;  /* 0x0039940001007387 */ /* 0x000fe80000100800 */
[----:B------:R-:W-:Y:S04]  /*26f40*/  STL [R1+0x399c], R0 ;  /* 0x00399c0001007387 */ /* 0x000fe80000100800 */
[----:B------:R-:W-:Y:S01]  /*26f50*/  STL [R1+0x39a4], R0 ;  /* 0x0039a40001007387 */ /* 0x000fe20000100800 */
[----:B---3--:R-:W-:-:S03]  /*26f60*/  IMAD R4, R10, -0x20, R4 ;  /* 0xffffffe00a047824 */ /* 0x008fc600078e0204 */
[----:B------:R-:W-:Y:S04]  /*26f70*/  STL [R1+0x39ac], R0 ;  /* 0x0039ac0001007387 */ /* 0x000fe80000100800 */
[----:B------:R-:W-:Y:S04]  /*26f80*/  STL [R1+0x39b4], R0 ;  /* 0x0039b40001007387 */ /* 0x000fe80000100800 */
[----:B------:R-:W-:Y:S04]  /*26f90*/  STL [R1+0x39bc], R0 ;  /* 0x0039bc0001007387 */ /* 0x000fe80000100800 */
[----:B------:R-:W-:Y:S04]  /*26fa0*/  STL [R1+0x39c4], R0 ;  /* 0x0039c40001007387 */ /* 0x000fe80000100800 */
[----:B------:R-:W-:Y:S01]  /*26fb0*/  STL [R1+0x39cc], R0 ;  /* 0x0039cc0001007387 */ /* 0x000fe20000100800 */
[----:B------:R-:W-:-:S03]  /*26fc0*/  ISETP.GT.AND P0, PT, R4, RZ, PT ;  /* 0x000000ff0400720c */ /* 0x000fc60003f04270 */
[----:B------:R-:W-:Y:S04]  /*26fd0*/  STL [R1+0x39d4], R0 ;  /* 0x0039d40001007387 */ /* 0x000fe80000100800 */
[----:B------:R-:W-:Y:S04]  /*26fe0*/  STL [R1+0x39dc], R0 ;  /* 0x0039dc0001007387 */ /* 0x000fe80000100800 */
[----:B------:R-:W-:Y:S04]  /*26ff0*/  STL [R1+0x39e4], R0 ;  /* 0x0039e40001007387 */ /* 0x000fe80000100800 */
[----:B------:R-:W-:Y:S04]  /*27000*/  STL [R1+0x39ec], R0 ;  /* 0x0039ec0001007387 */ /* 0x000fe80000100800 */
[----:B------:R-:W-:Y:S04]  /*27010*/  STL [R1+0x39f4], R0 ;  /* 0x0039f40001007387 */ /* 0x000fe80000100800 */
[----:B------:R-:W-:Y:S04]  /*27020*/  STL [R1+0x39fc], R0 ;  /* 0x0039fc0001007387 */ /* 0x000fe80000100800 */
[----:B------:R-:W-:Y:S01]  /*27030*/  STL [R1+0x3a04], R0 ;  /* 0x003a040001007387 */ /* 0x000fe20000100800 */
[----:B------:R-:W-:-:S03]  /*27040*/  PRMT R9, RZ, 0x7610, R9 ;  /* 0x00007610ff097816 */ /* 0x000fc60000000009 */
[----:B------:R-:W-:Y:S04]  /*27050*/  STL [R1+0x3a0c], R0 ;  /* 0x003a0c0001007387 */ /* 0x000fe80000100800 */
[----:B------:R-:W-:Y:S04]  /*27060*/  STL [R1+0x3a14], R0 ;  /* 0x003a140001007387 */ /* 0x000fe80000100800 */
[----:B------:R-:W-:Y:S04]  /*27070*/  STL [R1+0x3a1c], R0 ;  /* 0x003a1c0001007387 */ /* 0x000fe80000100800 */
[----:B------:R-:W-:Y:S04]  /*27080*/  STL [R1+0x3a2c], R0 ;  /* 0x003a2c0001007387 */ /* 0x000fe80000100800 */
[----:B------:R-:W3:Y:S04]  /*27090*/  LDL.LU R10, [R1+0x3cb8] ;  /* 0x003cb800010a7983 */ /* 0x000ee80000300800 */
[----:B--2---:R2:W4:Y:S04]  /*270a0*/  @P0 LDG.E.U16 R9, [R6.64] ;  /* 0x0000000606090981 */ /* 0x004528000c1e1500 */
[----:B--2---:R-:W2:Y:S01]  /*270b0*/  LDL.64 R6, [R1+0x1160] ;  /* 0x0011600001067983 */ /* 0x004ea20000100a00 */
[----:B---3--:R-:W-:-:S06]  /*270c0*/  PRMT R10, RZ, 0x7610, R10 ;  /* 0x00007610ff0a7816 */ /* 0x008fcc000000000a */
[----:B--2---:R2:W3:Y:S04]  /*270d0*/  @P0 LDG.E.U16 R10, [R6.64] ;  /* 0x00000006060a0981 */ /* 0x0044e8000c1e1500 */
[----:B--2---:R-:W2:Y:S01]  /*270e0*/  LDL.64 R6, [R1+0x1168] ;  /* 0x0011680001067983 */ /* 0x004ea20000100a00 */
[----:B0-----:R-:W-:-:S06]  /*270f0*/  PRMT R8, RZ, 0x7610, R8 ;  /* 0x00007610ff087816 */ /* 0x001fcc0000000008 */
[----:B--2---:R-:W2:Y:S01]  /*27100*/  @P0 LDG.E.U16 R8, [R6.64] ;  /* 0x0000000606080981 */ /* 0x004ea2000c1e1500 */
[----:B-1----:R-:W-:-:S03]  /*27110*/  PRMT R5, RZ, 0x7610, R5 ;  /* 0x00007610ff057816 */ /* 0x002fc60000000005 */
[----:B--2---:R0:W-:Y:S04]  /*27120*/  STL [R1+0x1244], R8 ;  /* 0x0012440801007387 */ /* 0x0041e80000100800 */
[----:B0-----:R-:W2:Y:S04]  /*27130*/  LDL.LU R8, [R1+0x3cb4] ;  /* 0x003cb40001087983 */ /* 0x001ea80000300800 */
[----:B------:R-:W2:Y:S04]  /*27140*/  LDL.64 R6, [R1+0x1158] ;  /* 0x0011580001067983 */ /* 0x000ea80000100a00 */
[----:B--2---:R-:W2:Y:S01]  /*27150*/  @P0 LDG.E.U16 R5, [R6.64] ;  /* 0x0000000606050981 */ /* 0x004ea2000c1e1500 */
[----:B------:R-:W-:-:S03]  /*27160*/  ISETP.GT.AND P1, PT, R4, 0x1, PT ;  /* 0x000000010400780c */ /* 0x000fc60003f24270 */
[----:B--2---:R0:W-:Y:S04]  /*27170*/  STL [R1+0x124c], R5 ;  /* 0x00124c0501007387 */ /* 0x0041e80000100800 */
[----:B0-----:R-:W2:Y:S04]  /*27180*/  LDL.LU R5, [R1+0x3cb0] ;  /* 0x003cb00001057983 */ /* 0x001ea80000300800 */
[----:B------:R-:W2:Y:S04]  /*27190*/  LDL R6, [R1+0x1658] ;  /* 0x0016580001067983 */ /* 0x000ea80000100800 */
[----:B------:R-:W2:Y:S01]  /*271a0*/  LDL R7, [R1+0x165c] ;  /* 0x00165c0001077983 */ /* 0x000ea20000100800 */
[----:B------:R-:W-:-:S02]  /*271b0*/  PRMT R8, RZ, 0x7610, R8 ;  /* 0x00007610ff087816 */ /* 0x000fc40000000008 */
[----:B--2---:R-:W-:-:S04]  /*271c0*/  @P1 LOP3.LUT R7, R7, R6, RZ, 0x3c, !PT ;  /* 0x0000000607071212 */ /* 0x004fc800078e3cff */
[----:B------:R-:W-:-:S04]  /*271d0*/  @P1 LOP3.LUT R6, R7, R6, RZ, 0x3c, !PT ;  /* 0x0000000607061212 */ /* 0x000fc800078e3cff */
[----:B------:R-:W-:-:S05]  /*271e0*/  @P1 LOP3.LUT R7, R7, R6, RZ, 0x3c, !PT ;  /* 0x0000000607071212 */ /* 0x000fca00078e3cff */
[----:B------:R-:W2:Y:S04]  /*271f0*/  @P1 LDG.E.U16 R8, [R6.64] ;  /* 0x0000000606081981 */ /* 0x000ea8000c1e1500 */
        /* <DEDUP_REMOVED lines=26> */
[----:B------:R-:W2:Y:S01]  /*273a0*/  @P1 LDG.E.U16 R5, [R6.64] ;  /* 0x0000000606051981 */ /* 0x000ea2000c1e1500 */
        /* <DEDUP_REMOVED lines=83> */
[----:B------:R0:W2:Y:S04]  /*278e0*/  @P0 LDG.E.U16 R8, [R6.64] ;  /* 0x0000000606080981 */ /* 0x0000a8000c1e1500 */
[----:B0-----:R-:W2:Y:S04]  /*278f0*/  LDL R6, [R1+0x15f0] ;  /* 0x0015f00001067983 */ /* 0x001ea80000100800 */
[----:B------:R-:W2:Y:S01]  /*27900*/  LDL R7, [R1+0x15f4] ;  /* 0x0015f40001077983 */ /* 0x000ea20000100800 */
[----:B------:R-:W-:Y:S02]  /*27910*/  PRMT R60, RZ, 0x7610, R60 ;  /* 0x00007610ff3c7816 */ /* 0x000fe4000000003c */
        /* <DEDUP_REMOVED lines=311> */
[----:B------:R-:W3:Y:S04]  /*28c90*/  LDL R6, [R1+0x14e0] ;  /* 0x0014e00001067983 */ /* 0x000ee80000100800 */
[----:B------:R-:W3:Y:S01]  /*28ca0*/  LDL R7, [R1+0x14e4] ;  /* 0x0014e40001077983 */ /* 0x000ee20000100800 */
[----:B--2---:R-:W-:-:S02]  /*28cb0*/  PRMT R5, RZ, 0x7610, R5 ;  /* 0x00007610ff057816 */ /* 0x004fc40000000005 */
[----:B---3--:R-:W-:-:S04]  /*28cc0*/  @P0 LOP3.LUT R7, R7, R6, RZ, 0x3c, !PT ;  /* 0x0000000607070212 */ /* 0x008fc800078e3cff */
[----:B------:R-:W-:-:S04]  /*28cd0*/  @P0 LOP3.LUT R6, R7, R6, RZ, 0x3c, !PT ;  /* 0x0000000607060212 */ /* 0x000fc800078e3cff */
[----:B------:R-:W-:-:S05]  /*28ce0*/  @P0 LOP3.LUT R7, R7, R6, RZ, 0x3c, !PT ;  /* 0x0000000607070212 */ /* 0x000fca00078e3cff */
[----:B------:R-:W2:Y:S01]  /*28cf0*/  @P0 LDG.E.U16 R5, [R6.64] ;  /* 0x0000000606050981 */ /* 0x000ea2000c1e1500 */
[----:B------:R-:W-:-:S03]  /*28d00*/  ISETP.GT.AND P1, PT, R4, 0xd, PT ;  /* 0x0000000d0400780c */ /* 0x000fc60003f24270 */
        /* <DEDUP_REMOVED lines=327> */
[----:B------:R-:W-:-:S02]  /*2a180*/  PRMT R60, RZ, 0x7610, R60 ;  /* 0x00007610ff3c7816 */ /* 0x000fc4000000003c */
[----:B---3--:R-:W-:-:S04]  /*2a190*/  @P1 LOP3.LUT R7, R7, R6, RZ, 0x3c, !PT ;  /* 0x0000000607071212 */ /* 0x008fc800078e3cff */
[----:B------:R-:W-:-:S04]  /*2a1a0*/  @P1 LOP3.LUT R6, R7, R6, RZ, 0x3c, !PT ;  /* 0x0000000607061212 */ /* 0x000fc800078e3cff */
[----:B------:R-:W-:-:S05]  /*2a1b0*/  @P1 LOP3.LUT R7, R7, R6, RZ, 0x3c, !PT ;  /* 0x0000000607071212 */ /* 0x000fca00078e3cff */
[----:B------:R-:W3:Y:S01]  /*2a1c0*/  @P1 LDG.E.U16 R60, [R6.64] ;  /* 0x00000006063c1981 */ /* 0x000ee2000c1e1500 */
[----:B------:R-:W-:-:S03]  /*2a1d0*/  ISETP.GT.AND P0, PT, R4, 0x16, PT ;  /* 0x000000160400780c */ /* 0x000fc60003f04270 */
[----:B---3--:R0:W-:Y:S04]  /*2a1e0*/  STL [R1+0xe0], R60 ;  /* 0x0000e03c01007387 */ /* 0x0081e80000100800 */
[----:B0-----:R-:W3:Y:S04]  /*2a1f0*/  LDL.LU R60, [R1+0x3b64] ;  /* 0x003b6400013c7983 */ /* 0x001ee80000300800 */
        /* <DEDUP_REMOVED lines=125> */
[----:B------:R0:W-:Y:S04]  /*2a9d0*/  STL [R1+0xac], R5 ;  /* 0x0000ac0501007387 */ /* 0x0001e80000100800 */
[----:B0-----:R-:W3:Y:S04]  /*2a9e0*/  LDL R5, [R1+0x132c] ;  /* 0x00132c0001057983 */ /* 0x001ee80000100800 */
        /* <DEDUP_REMOVED lines=37> */
[----:B------:R-:W-:-:S03]  /*2ac40*/  PRMT R44, RZ, 0x7610, R44 ;  /* 0x00007610ff2c7816 */ /* 0x000fc6000000002c */
[----:B--2---:R0:W-:Y:S04]  /*2ac50*/  STL [R1+0x98], R45 ;  /* 0x0000982d01007387 */ /* 0x0041e80000100800 */
[----:B0-----:R-:W2:Y:S04]  /*2ac60*/  LDL.LU R45, [R1+0x3b20] ;  /* 0x003b2000012d7983 */ /* 0x001ea80000300800 */
[----:B------:R-:W2:Y:S01]  /*2ac70*/  LDL R7, [R1+0x1328] ;  /* 0x0013280001077983 */ /* 0x000ea20000100800 */
[----:B---3--:R-:W-:-:S03]  /*2ac80*/  @P0 IMAD.MOV.U32 R6, RZ, RZ, R5 ;  /* 0x000000ffff060224 */ /* 0x008fc600078e0005 */
[----:B------:R-:W3:Y:S04]  /*2ac90*/  LDL R5, [R1+0x1304] ;  /* 0x0013040001057983 */ /* 0x000ee80000100800 */
[----:B--2---:R-:W2:Y:S04]  /*2aca0*/  @P0 LDG.E.U16 R44, [R6.64] ;  /* 0x00000006062c0981 */ /* 0x004ea8000c1e1500 */
        /* <DEDUP_REMOVED lines=78> */
[----:B0-----:R-:W3:Y:S01]  /*2b190*/  LDL R27, [R1+0x12c4] ;  /* 0x0012c400011b7983 */ /* 0x001ee20000100800 */
[----:B------:R-:W-:-:S03]  /*2b1a0*/  ISETP.GT.AND P1, PT, R4, 0x1d, PT ;  /* 0x0000001d0400780c */ /* 0x000fc60003f24270 */
[----:B--2---:R0:W-:Y:S04]  /*2b1b0*/  STL [R1+0x70], R37 ;  /* 0x0000702501007387 */ /* 0x0041e80000100800 */
[----:B0-----:R-:W2:Y:S04]  /*2b1c0*/  LDL.LU R37, [R1+0x3b00] ;  /* 0x003b000001257983 */ /* 0x001ea80000300800 */
[----:B------:R-:W2:Y:S01]  /*2b1d0*/  LDL R7, [R1+0x12d8] ;  /* 0x0012d80001077983 */ /* 0x000ea20000100800 */
[----:B------:R-:W-:Y:S01]  /*2b1e0*/  PRMT R36, RZ, 0x7610, R36 ;  /* 0x00007610ff247816 */ /* 0x000fe20000000024 */
[----:B---3--:R-:W-:-:S02]  /*2b1f0*/  @P1 IMAD.MOV.U32 R6, RZ, RZ, R5 ;  /* 0x000000ffff061224 */ /* 0x008fc400078e0005 */
        /* <DEDUP_REMOVED lines=24> */
[----:B------:R-:W-:-:S03]  /*2b380*/  @P1 IMAD.MOV.U32 R6, RZ, RZ, R27 ;  /* 0x000000ffff061224 */ /* 0x000fc600078e001b */
        /* <DEDUP_REMOVED lines=12> */
[----:B0-----:R-:W2:Y:S01]  /*2b450*/  LDL R7, [R1+0x12b0] ;  /* 0x0012b00001077983 */ /* 0x001ea20000100800 */
[----:B------:R-:W-:Y:S01]  /*2b460*/  PRMT R32, RZ, 0x7610, R32 ;  /* 0x00007610ff207816 */ /* 0x000fe20000000020 */
[----:B---3--:R-:W-:Y:S02]  /*2b470*/  @P0 IMAD.MOV.U32 R6, RZ, RZ, R5 ;  /* 0x000000ffff060224 */ /* 0x008fe400078e0005 */
        /* <DEDUP_REMOVED lines=20> */
[----:B------:R-:W-:Y:S02]  /*2b5c0*/  ISETP.GT.AND P1, PT, R4, 0x1f, PT ;  /* 0x0000001f0400780c */ /* 0x000fe40003f24270 */
[----:B------:R-:W-:Y:S01]  /*2b5d0*/  PRMT R29, RZ, 0x7610, R29 ;  /* 0x00007610ff1d7816 */ /* 0x000fe2000000001d */
[----:B--2---:R0:W-:Y:S04]  /*2b5e0*/  STL [R1+0x50], R30 ;  /* 0x0000501e01007387 */ /* 0x0041e80000100800 */
[----:B0-----:R-:W2:Y:S04]  /*2b5f0*/  LDL.LU R30, [R1+0x3ae4] ;  /* 0x003ae400011e7983 */ /* 0x001ea80000300800 */
[----:B------:R-:W2:Y:S02]  /*2b600*/  LDL R7, [R1+0x1298] ;  /* 0x0012980001077983 */ /* 0x000ea40000100800 */
[----:B------:R-:W-:-:S05]  /*2b610*/  @P1 IMAD.MOV.U32 R6, RZ, RZ, R27 ;  /* 0x000000ffff061224 */ /* 0x000fca00078e001b */
[----:B--2---:R-:W2:Y:S04]  /*2b620*/  @P1 LDG.E.U16 R29, [R6.64] ;  /* 0x00000006061d1981 */ /* 0x004ea8000c1e1500 */
[----:B--2---:R0:W-:Y:S04]  /*2b630*/  STL [R1+0x4c], R29 ;  /* 0x00004c1d01007387 */ /* 0x0041e80000100800 */
[----:B0-----:R-:W2:Y:S04]  /*2b640*/  LDL.LU R29, [R1+0x3ae0] ;  /* 0x003ae000011d7983 */ /* 0x001ea80000300800 */
[----:B------:R-:W2:Y:S04]  /*2b650*/  LDL R6, [R1+0x1290] ;  /* 0x0012900001067983 */ /* 0x000ea80000100800 */
[----:B------:R-:W2:Y:S01]  /*2b660*/  LDL R7, [R1+0x1294] ;  /* 0x0012940001077983 */ /* 0x000ea20000100800 */
[----:B------:R-:W-:-:S03]  /*2b670*/  PRMT R28, RZ, 0x7610, R28 ;  /* 0x00007610ff1c7816 */ /* 0x000fc6000000001c */
[----:B------:R-:W0:Y:S01]  /*2b680*/  S2R R27, SR_TID.X ;  /* 0x00000000001b7919 */ /* 0x000e220000002100 */
[----:B--2---:R-:W-:-:S04]  /*2b690*/  @P1 LOP3.LUT R7, R7, R6, RZ, 0x3c, !PT ;  /* 0x0000000607071212 */ /* 0x004fc800078e3cff */
[----:B------:R-:W-:-:S04]  /*2b6a0*/  @P1 LOP3.LUT R6, R7, R6, RZ, 0x3c, !PT ;  /* 0x0000000607061212 */ /* 0x000fc800078e3cff */
[----:B------:R-:W-:-:S05]  /*2b6b0*/  @P1 LOP3.LUT R7, R7, R6, RZ, 0x3c, !PT ;  /* 0x0000000607071212 */ /* 0x000fca00078e3cff */
[----:B------:R-:W2:Y:S01]  /*2b6c0*/  @P1 LDG.E.U16 R28, [R6.64] ;  /* 0x00000006061c1981 */ /* 0x000ea2000c1e1500 */
[----:B0-----:R-:W-:-:S04]  /*2b6d0*/  LOP3.LUT R27, R27, 0x1f, RZ, 0xc0, !PT ;  /* 0x0000001f1b1b7812 */ /* 0x001fc800078ec0ff */
[----:B------:R-:W-:Y:S01]  /*2b6e0*/  ISETP.GE.AND P0, PT, R27, R4, PT ;  /* 0x000000041b00720c */ /* 0x000fe20003f06270 */
[----:B--2---:R0:W-:Y:S04]  /*2b6f0*/  STL [R1+0x48], R28 ;  /* 0x0000481c01007387 */ /* 0x0041e80000100800 */
[----:B0-----:R-:W2:Y:S04]  /*2b700*/  LDL.LU R28, [R1+0x3adc] ;  /* 0x003adc00011c7983 */ /* 0x001ea80000300800 */
[----:B------:R-:W2:Y:S04]  /*2b710*/  LDL.LU R27, [R1+0x3ad8] ;  /* 0x003ad800011b7983 */ /* 0x000ea80000300800 */
[----:B------:R-:W3:Y:S01]  /*2b720*/  LDL R4, [R1+0x1288] ;  /* 0x0012880001047983 */ /* 0x000ee20000100800 */
[----:B------:R-:W-:-:S02]  /*2b730*/  PRMT R26, RZ, 0x7610, R26 ;  /* 0x00007610ff1a7816 */ /* 0x000fc4000000001a */
[----:B---3--:R-:W-:-:S04]  /*2b740*/  @P1 LOP3.LUT R5, R5, R4, RZ, 0x3c, !PT ;  /* 0x0000000405051212 */ /* 0x008fc800078e3cff */
[----:B------:R-:W-:-:S04]  /*2b750*/  @P1 LOP3.LUT R4, R5, R4, RZ, 0x3c, !PT ;  /* 0x0000000405041212 */ /* 0x000fc800078e3cff */
[----:B------:R-:W-:-:S05]  /*2b760*/  @P1 LOP3.LUT R5, R5, R4, RZ, 0x3c, !PT ;  /* 0x0000000405051212 */ /* 0x000fca00078e3cff */
[----:B------:R-:W3:Y:S04]  /*2b770*/  @P1 LDG.E.U16 R26, [R4.64] ;  /* 0x00000006041a1981 */ /* 0x000ee8000c1e1500 */
        /* <DEDUP_REMOVED lines=10> */
[----:B------:R-:W-:Y:S06]  /*2b820*/  BAR.SYNC.DEFER_BLOCKING 0x0 ;  /* 0x0000000000007b1d */ /* 0x000fec0000010000 */
[----:B--2---:R0:W-:Y:S04]  /*2b830*/  STL [R1+0x40], R25 ;  /* 0x0000401901007387 */ /* 0x0041e80000100800 */
[----:B0-----:R-:W2:Y:S04]  /*2b840*/  LDL.LU R25, [R1+0x3ad0] ;  /* 0x003ad00001197983 */ /* 0x001ea80000300800 */
[----:B------:R-:W2:Y:S04]  /*2b850*/  LDL R4, [R1+0x1670] ;  /* 0x0016700001047983 */ /* 0x000ea80000100800 */
[----:B------:R-:W2:Y:S02]  /*2b860*/  LDL R5, [R1+0x1674] ;  /* 0x0016740001057983 */ /* 0x000ea40000100800 */
[----:B--2---:R-:W-:-:S04]  /*2b870*/  @!P0 LOP3.LUT R5, R5, R4, RZ, 0x3c, !PT ;  /* 0x0000000405058212 */ /* 0x004fc800078e3cff */
[----:B------:R-:W-:-:S04]  /*2b880*/  @!P0 LOP3.LUT R4, R5, R4, RZ, 0x3c, !PT ;  /* 0x0000000405048212 */ /* 0x000fc800078e3cff */
[----:B------:R-:W-:-:S05]  /*2b890*/  @!P0 LOP3.LUT R5, R5, R4, RZ, 0x3c, !PT ;  /* 0x0000000405058212 */ /* 0x000fca00078e3cff */
[----:B------:R-:W2:Y:S04]  /*2b8a0*/  @!P0 LDG.E.U16 R24, [R4.64] ;  /* 0x0000000604188981 */ /* 0x000ea8000c1e1500 */
[----:B--2---:R0:W-:Y:S04]  /*2b8b0*/  STL [R1+0x3c], R24 ;  /* 0x00003c1801007387 */ /* 0x0041e80000100800 */
[----:B0-----:R-:W2:Y:S04]  /*2b8c0*/  LDL.LU R24, [R1+0x3acc] ;  /* 0x003acc0001187983 */ /* 0x001ea80000300800 */
[----:B------:R-:W2:Y:S04]  /*2b8d0*/  LDL R4, [R1+0x127c] ;  /* 0x00127c0001047983 */ /* 0x000ea80000100800 */
[----:B------:R-:W2:Y:S01]  /*2b8e0*/  LDL R5, [R1+0x1dcc] ;  /* 0x001dcc0001057983 */ /* 0x000ea20000100800 */
[----:B------:R-:W-:-:S02]  /*2b8f0*/  PRMT R23, RZ, 0x7610, R23 ;  /* 0x00007610ff177816 */ /* 0x000fc40000000017 */
        /* <DEDUP_REMOVED lines=121> */
[----:B--2---:R-:W-:Y:S04]  /*2c090*/  STL [R1+0x4], R2 ;  /* 0x0000040201007387 */ /* 0x004fe80000100800 */
[----:B------:R-:W2:Y:S04]  /*2c0a0*/  LDL R4, [R1+0x1c1c] ;  /* 0x001c1c0001047983 */ /* 0x000ea80000100800 */
[----:B------:R-:W2:Y:S01]  /*2c0b0*/  LDL R5, [R1+0x1c20] ;  /* 0x001c200001057983 */ /* 0x000ea20000100800 */
[----:B------:R-:W-:-:S02]  /*2c0c0*/  PRMT R0, RZ, 0x7610, R0 ;  /* 0x00007610ff007816 */ /* 0x000fc40000000000 */
[----:B--2---:R-:W-:-:S04]  /*2c0d0*/  @!P0 LOP3.LUT R5, R5, R4, RZ, 0x3c, !PT ;  /* 0x0000000405058212 */ /* 0x004fc800078e3cff */
[----:B------:R-:W-:-:S04]  /*2c0e0*/  @!P0 LOP3.LUT R4, R5, R4, RZ, 0x3c, !PT ;  /* 0x0000000405048212 */ /* 0x000fc800078e3cff */
[----:B------:R-:W-:-:S05]  /*2c0f0*/  @!P0 LOP3.LUT R5, R5, R4, RZ, 0x3c, !PT ;  /* 0x0000000405058212 */ /* 0x000fca00078e3cff */
[----:B------:R0:W2:Y:S04]  /*2c100*/  @!P0 LDG.E.U16 R0, [R4.64] ;  /* 0x0000000604008981 */ /* 0x0000a8000c1e1500 */
[----:B0-----:R-:W3:Y:S04]  /*2c110*/  LDL R4, [R1+0x1be4] ;  /* 0x001be40001047983 */ /* 0x001ee80000100800 */
[----:B------:R-:W3:Y:S01]  /*2c120*/  LDL R5, [R1+0x1be8] ;  /* 0x001be80001057983 */ /* 0x000ee20000100800 */
[----:B------:R-:W-:-:S03]  /*2c130*/  PRMT R61, RZ, 0x7610, R61 ;  /* 0x00007610ff3d7816 */ /* 0x000fc6000000003d */
[----:B--2---:R0:W-:Y:S01]  /*2c140*/  STL [R1+0x3a30], R0 ;  /* 0x003a300001007387 */ /* 0x0041e20000100800 */
[----:B------:R-:W-:-:S03]  /*2c150*/  PRMT R59, RZ, 0x7610, R59 ;  /* 0x00007610ff3b7816 */ /* 0x000fc6000000003b */
[----:B0-----:R-:W2:Y:S01]  /*2c160*/  LDL R0, [R1+0x1b68] ;  /* 0x001b680001007983 */ /* 0x001ea20000100800 */
[----:B---3--:R-:W-:-:S04]  /*2c170*/  @!P0 LOP3.LUT R5, R5, R4, RZ, 0x3c, !PT ;  /* 0x0000000405058212 */ /* 0x008fc800078e3cff */
[----:B------:R-:W-:-:S04]  /*2c180*/  @!P0 LOP3.LUT R4, R5, R4, RZ, 0x3c, !PT ;  /* 0x0000000405048212 */ /* 0x000fc800078e3cff */
[----:B------:R-:W-:-:S05]  /*2c190*/  @!P0 LOP3.LUT R5, R5, R4, RZ, 0x3c, !PT ;  /* 0x0000000405058212 */ /* 0x000fca00078e3cff */
[----:B------:R0:W3:Y:S04]  /*2c1a0*/  @!P0 LDG.E.U16 R61, [R4.64] ;  /* 0x00000006043d8981 */ /* 0x0000e8000c1e1500 */
[----:B0-----:R-:W2:Y:S04]  /*2c1b0*/  LDL R4, [R1+0x1bdc] ;  /* 0x001bdc0001047983 */ /* 0x001ea80000100800 */
[----:B------:R-:W2:Y:S04]  /*2c1c0*/  LDL R5, [R1+0x1be0] ;  /* 0x001be00001057983 */ /* 0x000ea80000100800 */
[----:B---3--:R0:W-:Y:S01]  /*2c1d0*/  STL [R1+0x3a34], R61 ;  /* 0x003a343d01007387 */ /* 0x0081e20000100800 */
[----:B------:R-:W-:-:S03]  /*2c1e0*/  PRMT R58, RZ, 0x7610, R58 ;  /* 0x00007610ff3a7816 */ /* 0x000fc6000000003a */
[----:B0-----:R-:W3:Y:S01]  /*2c1f0*/  LDL R61, [R1+0x1b60] ;  /* 0x001b6000013d7983 */ /* 0x001ee20000100800 */
[----:B--2---:R-:W-:-:S04]  /*2c200*/  @!P0 LOP3.LUT R5, R5, R4, RZ, 0x3c, !PT ;  /* 0x0000000405058212 */ /* 0x004fc800078e3cff */
[----:B------:R-:W-:-:S04]  /*2c210*/  @!P0 LOP3.LUT R4, R5, R4, RZ, 0x3c, !PT ;  /* 0x0000000405048212 */ /* 0x000fc800078e3cff */
[----:B------:R-:W-:-:S05]  /*2c220*/  @!P0 LOP3.LUT R5, R5, R4, RZ, 0x3c, !PT ;  /* 0x0000000405058212 */ /* 0x000fca00078e3cff */
[----:B------:R0:W2:Y:S04]  /*2c230*/  @!P0 LDG.E.U16 R59, [R4.64] ;  /* 0x00000006043b8981 */ /* 0x0000a8000c1e1500 */
[----:B0-----:R-:W2:Y:S04]  /*2c240*/  LDL R4, [R1+0x1ba4] ;  /* 0x001ba40001047983 */ /* 0x001ea80000100800 */
[----:B------:R-:W2:Y:S02]  /*2c250*/  LDL R5, [R1+0x1ba8] ;  /* 0x001ba80001057983 */ /* 0x000ea40000100800 */
[----:B--2---:R-:W-:-:S04]  /*2c260*/  @!P0 LOP3.LUT R5, R5, R4, RZ, 0x3c, !PT ;  /* 0x0000000405058212 */ /* 0x004fc800078e3cff */
[----:B------:R-:W-:-:S04]  /*2c270*/  @!P0 LOP3.LUT R4, R5, R4, RZ, 0x3c, !PT ;  /* 0x0000000405048212 */ /* 0x000fc800078e3cff */
[----:B------:R-:W-:-:S05]  /*2c280*/  @!P0 LOP3.LUT R5, R5, R4, RZ, 0x3c, !PT ;  /* 0x0000000405058212 */ /* 0x000fca00078e3cff */
[----:B------:R0:W2:Y:S04]  /*2c290*/  @!P0 LDG.E.U16 R58, [R4.64] ;  /* 0x00000006043a8981 */ /* 0x0000a8000c1e1500 */
[----:B------:R1:W-:Y:S04]  /*2c2a0*/  STL [R1+0x3a38], R59 ;  /* 0x003a383b01007387 */ /* 0x0003e80000100800 */
[----:B0-----:R-:W3:Y:S04]  /*2c2b0*/  LDL R4, [R1+0x1b9c] ;  /* 0x001b9c0001047983 */ /* 0x001ee80000100800 */
[----:B------:R-:W3:Y:S04]  /*2c2c0*/  LDL R5, [R1+0x1ba0] ;  /* 0x001ba00001057983 */ /* 0x000ee80000100800 */
[----:B-1----:R-:W4:Y:S04]  /*2c2d0*/  LDL R59, [R1+0x1b5c] ;  /* 0x001b5c00013b7983 */ /* 0x002f280000100800 */
[----:B--2---:R0:W-:Y:S04]  /*2c2e0*/  STL [R1+0x3a3c], R58 ;  /* 0x003a3c3a01007387 */ /* 0x0041e80000100800 */
[----:B0-----:R-:W2:Y:S01]  /*2c2f0*/  LDL R58, [R1+0x1b64] ;  /* 0x001b6400013a7983 */ /* 0x001ea20000100800 */
[----:B---3--:R-:W-:-:S04]  /*2c300*/  @!P0 LOP3.LUT R5, R5, R4, RZ, 0x3c, !PT ;  /* 0x0000000405058212 */ /* 0x008fc800078e3cff */
[C---:B------:R-:W-:Y:S02]  /*2c310*/  @!P0 LOP3.LUT R4, R5.reuse, R4, RZ, 0x3c, !PT ;  /* 0x0000000405048212 */ /* 0x040fe400078e3cff */
[----:B------:R-:W-:Y:S02]  /*2c320*/  PRMT R57, RZ, 0x7610, R57 ;  /* 0x00007610ff397816 */ /* 0x000fe40000000039 */
[----:B------:R-:W-:Y:S02]  /*2c330*/  @!P0 LOP3.LUT R5, R5, R4, RZ, 0x3c, !PT ;  /* 0x0000000405058212 */ /* 0x000fe400078e3cff */
[----:B------:R-:W-:-:S03]  /*2c340*/  PRMT R56, RZ, 0x7610, R56 ;  /* 0x00007610ff387816 */ /* 0x000fc60000000038 */
[----:B------:R0:W3:Y:S02]  /*2c350*/  @!P0 LDG.E.U16 R57, [R4.64] ;  /* 0x0000000604398981 */ /* 0x0000e4000c1e1500 */
[----:B0-----:R-:W-:Y:S02]  /*2c360*/  @!P0 IMAD.MOV.U32 R4, RZ, RZ, R0 ;  /* 0x000000ffff048224 */ /* 0x001fe400078e0000 */
[----:B--2---:R-:W-:-:S05]  /*2c370*/  @!P0 IMAD.MOV.U32 R5, RZ, RZ, R58 ;  /* 0x000000ffff058224 */ /* 0x004fca00078e003a */
[----:B------:R0:W2:Y:S01]  /*2c380*/  @!P0 LDG.E.U16 R56, [R4.64] ;  /* 0x0000000604388981 */ /* 0x0000a2000c1e1500 */
[----:B------:R-:W-:Y:S01]  /*2c390*/  PRMT R55, RZ, 0x7610, R55 ;  /* 0x00007610ff377816 */ /* 0x000fe20000000037 */
[----:B0-----:R-:W-:Y:S02]  /*2c3a0*/  @!P0 IMAD.MOV.U32 R4, RZ, RZ, R61 ;  /* 0x000000ffff048224 */ /* 0x001fe400078e003d */
[----:B---3--:R-:W-:Y:S01]  /*2c3b0*/  STL [R1+0x3a40], R57 ;  /* 0x003a403901007387 */ /* 0x008fe20000100800 */
[----:B----4-:R-:W-:-:S03]  /*2c3c0*/  @!P0 IMAD.MOV.U32 R5, RZ, RZ, R59 ;  /* 0x000000ffff058224 */ /* 0x010fc600078e003b */
[----:B------:R-:W3:Y:S04]  /*2c3d0*/  LDL R0, [R1+0x1b20] ;  /* 0x001b200001007983 */ /* 0x000ee80000100800 */
[----:B------:R0:W4:Y:S04]  /*2c3e0*/  @!P0 LDG.E.U16 R55, [R4.64] ;  /* 0x0000000604378981 */ /* 0x000128000c1e1500 */
[----:B--2---:R1:W-:Y:S04]  /*2c3f0*/  STL [R1+0x3a44], R56 ;  /* 0x003a443801007387 */ /* 0x0043e80000100800 */
[----:B0-----:R-:W2:Y:S01]  /*2c400*/  LDL R5, [R1+0x1b24] ;  /* 0x001b240001057983 */ /* 0x001ea20000100800 */
[----:B------:R-:W-:-:S03]  /*2c410*/  PRMT R54, RZ, 0x7610, R54 ;  /* 0x00007610ff367816 */ /* 0x000fc60000000036 */
[----:B------:R-:W2:Y:S04]  /*2c420*/  LDL R61, [R1+0x1ae4] ;  /* 0x001ae400013d7983 */ /* 0x000ea80000100800 */
[----:B-1----:R-:W2:Y:S04]  /*2c430*/  LDL R56, [R1+0x1b28] ;  /* 0x001b280001387983 */ /* 0x002ea80000100800 */
[----:B------:R-:W3:Y:S04]  /*2c440*/  LDL R59, [R1+0x1ae8] ;  /* 0x001ae800013b7983 */ /* 0x000ee80000100800 */
[----:B------:R-:W3:Y:S04]  /*2c450*/  LDL R58, [R1+0x1adc] ;  /* 0x001adc00013a7983 */ /* 0x000ee80000100800 */
[----:B------:R-:W3:Y:S04]  /*2c460*/  LDL R57, [R1+0x1ae0] ;  /* 0x001ae00001397983 */ /* 0x000ee80000100800 */
[----:B----4-:R0:W-:Y:S04]  /*2c470*/  STL [R1+0x3a48], R55 ;  /* 0x003a483701007387 */ /* 0x0101e80000100800 */
[----:B0-----:R-:W4:Y:S01]  /*2c480*/  LDL R55, [R1+0x1aa8] ;  /* 0x001aa80001377983 */ /* 0x001f220000100800 */
[----:B--2---:R-:W-:-:S03]  /*2c490*/  @!P0 IMAD.MOV.U32 R4, RZ, RZ, R56 ;  /* 0x000000ffff048224 */ /* 0x004fc600078e0038 */
[----:B------:R-:W2:Y:S04]  /*2c4a0*/  LDL R56, [R1+0x1aa4] ;  /* 0x001aa40001387983 */ /* 0x000ea80000100800 */
[----:B------:R0:W2:Y:S04]  /*2c4b0*/  @!P0 LDG.E.U16 R54, [R4.64] ;  /* 0x0000000604368981 */ /* 0x0000a8000c1e1500 */
[----:B0-----:R-:W2:Y:S01]  /*2c4c0*/  LDL R5, [R1+0x1b1c] ;  /* 0x001b1c0001057983 */ /* 0x001ea20000100800 */
[----:B------:R-:W-:Y:S01]  /*2c4d0*/  PRMT R53, RZ, 0x7610, R53 ;  /* 0x00007610ff357816 */ /* 0x000fe20000000035 */
[----:B---3--:R-:W-:Y:S01]  /*2c4e0*/  @!P0 IMAD.MOV.U32 R4, RZ, RZ, R0 ;  /* 0x000000ffff048224 */ /* 0x008fe200078e0000 */
[----:B------:R-:W-:-:S02]  /*2c4f0*/  PRMT R52, RZ, 0x7610, R52 ;  /* 0x00007610ff347816 */ /* 0x000fc40000000034 */
[----:B------:R-:W-:Y:S02]  /*2c500*/  PRMT R51, RZ, 0x7610, R51 ;  /* 0x00007610ff337816 */ /* 0x000fe40000000033 */
[----:B------:R-:W-:Y:S01]  /*2c510*/  PRMT R50, RZ, 0x7610, R50 ;  /* 0x00007610ff327816 */ /* 0x000fe20000000032 */
[----:B--2---:R0:W2:Y:S02]  /*2c520*/  @!P0 LDG.E.U16 R53, [R4.64] ;  /* 0x0000000604358981 */ /* 0x0040a4000c1e1500 */
[----:B0-----:R-:W-:Y:S02]  /*2c530*/  @!P0 IMAD.MOV.U32 R4, RZ, RZ, R59 ;  /* 0x000000ffff048224 */ /* 0x001fe400078e003b */
[----:B------:R-:W-:-:S05]  /*2c540*/  @!P0 IMAD.MOV.U32 R5, RZ, RZ, R61 ;  /* 0x000000ffff058224 */ /* 0x000fca00078e003d */
[----:B------:R0:W3:Y:S02]  /*2c550*/  @!P0 LDG.E.U16 R52, [R4.64] ;  /* 0x0000000604348981 */ /* 0x0000e4000c1e1500 */
[----:B0-----:R-:W-:Y:S02]  /*2c560*/  @!P0 IMAD.MOV.U32 R4, RZ, RZ, R57 ;  /* 0x000000ffff048224 */ /* 0x001fe400078e0039 */
[----:B------:R-:W-:-:S05]  /*2c570*/  @!P0 IMAD.MOV.U32 R5, RZ, RZ, R58 ;  /* 0x000000ffff058224 */ /* 0x000fca00078e003a */
[----:B------:R4:W3:Y:S04]  /*2c580*/  @!P0 LDG.E.U16 R51, [R4.64] ;  /* 0x0000000604338981 */ /* 0x0008e8000c1e1500 */
[----:B------:R0:W-:Y:S04]  /*2c590*/  STL [R1+0x3a4c], R54 ;  /* 0x003a4c3601007387 */ /* 0x0001e80000100800 */
[----:B------:R-:W3:Y:S01]  /*2c5a0*/  LDL R0, [R1+0x1aa0] ;  /* 0x001aa00001007983 */ /* 0x000ee20000100800 */
[----:B----4-:R-:W-:Y:S02]  /*2c5b0*/  @!P0 IMAD.MOV.U32 R4, RZ, RZ, R55 ;  /* 0x000000ffff048224 */ /* 0x010fe400078e0037 */
[----:B------:R-:W-:Y:S01]  /*2c5c0*/  @!P0 IMAD.MOV.U32 R5, RZ, RZ, R56 ;  /* 0x000000ffff058224 */ /* 0x000fe200078e0038 */
[----:B0-----:R-:W4:Y:S04]  /*2c5d0*/  LDL R54, [R1+0x1a9c] ;  /* 0x001a9c0001367983 */ /* 0x001f280000100800 */
[----:B------:R4:W4:Y:S04]  /*2c5e0*/  @!P0 LDG.E.U16 R50, [R4.64] ;  /* 0x0000000604328981 */ /* 0x000928000c1e1500 */
[----:B--2---:R0:W-:Y:S04]  /*2c5f0*/  STL [R1+0x3a50], R53 ;  /* 0x003a503501007387 */ /* 0x0041e80000100800 */
[----:B---3--:R1:W-:Y:S04]  /*2c600*/  STL [R1+0x3a54], R52 ;  /* 0x003a543401007387 */ /* 0x0083e80000100800 */
[----:B------:R-:W2:Y:S04]  /*2c610*/  LDL R58, [R1+0x1a64] ;  /* 0x001a6400013a7983 */ /* 0x000ea80000100800 */
[----:B------:R-:W3:Y:S04]  /*2c620*/  LDL R57, [R1+0x1a68] ;  /* 0x001a680001397983 */ /* 0x000ee80000100800 */
[----:B------:R0:W-:Y:S04]  /*2c630*/  STL [R1+0x3a58], R51 ;  /* 0x003a583301007387 */ /* 0x0001e80000100800 */
[----:B------:R-:W3:Y:S04]  /*2c640*/  LDL R56, [R1+0x1a5c] ;  /* 0x001a5c0001387983 */ /* 0x000ee80000100800 */
[----:B------:R-:W3:Y:S01]  /*2c650*/  LDL R55, [R1+0x1a60] ;  /* 0x001a600001377983 */ /* 0x000ee20000100800 */
[----:B----4-:R-:W-:-:S03]  /*2c660*/  @!P0 IMAD.MOV.U32 R5, RZ, RZ, R54 ;  /* 0x000000ffff058224 */ /* 0x010fc600078e0036 */
[----:B------:R4:W-:Y:S04]  /*2c670*/  STL [R1+0x3a5c], R50 ;  /* 0x003a5c3201007387 */ /* 0x0009e80000100800 */
[----:B------:R-:W4:Y:S04]  /*2c680*/  LDL R54, [R1+0x1a24] ;  /* 0x001a240001367983 */ /* 0x000f280000100800 */
[----:B0-----:R-:W4:Y:S01]  /*2c690*/  LDL R53, [R1+0x1a28] ;  /* 0x001a280001357983 */ /* 0x001f220000100800 */
[----:B------:R-:W-:Y:S01]  /*2c6a0*/  PRMT R49, RZ, 0x7610, R49 ;  /* 0x00007610ff317816 */ /* 0x000fe20000000031 */
[----:B------:R-:W-:-:S02]  /*2c6b0*/  @!P0 IMAD.MOV.U32 R4, RZ, RZ, R0 ;  /* 0x000000ffff048224 */ /* 0x000fc400078e0000 */
[----:B-1----:R-:W4:Y:S04]  /*2c6c0*/  LDL R52, [R1+0x1a1c] ;  /* 0x001a1c0001347983 */ /* 0x002f280000100800 */
[----:B------:R-:W4:Y:S01]  /*2c6d0*/  LDL R0, [R1+0x1a20] ;  /* 0x001a200001007983 */ /* 0x000f220000100800 */
[----:B------:R-:W-:-:S03]  /*2c6e0*/  PRMT R48, RZ, 0x7610, R48 ;  /* 0x00007610ff307816 */ /* 0x000fc60000000030 */
[----:B------:R2:W4:Y:S02]  /*2c6f0*/  @!P0 LDG.E.U16 R49, [R4.64] ;  /* 0x0000000604318981 */ /* 0x000524000c1e1500 */
[----:B--2---:R-:W-:Y:S02]  /*2c700*/  @!P0 IMAD.MOV.U32 R5, RZ, RZ, R58 ;  /* 0x000000ffff058224 */ /* 0x004fe400078e003a */
[----:B---3--:R-:W-:-:S05]  /*2c710*/  @!P0 IMAD.MOV.U32 R4, RZ, RZ, R57 ;  /* 0x000000ffff048224 */ /* 0x008fca00078e0039 */
[----:B------:R0:W2:Y:S01]  /*2c720*/  @!P0 LDG.E.U16 R48, [R4.64] ;  /* 0x0000000604308981 */ /* 0x0000a2000c1e1500 */
[----:B------:R-:W-:Y:S02]  /*2c730*/  PRMT R47, RZ, 0x7610, R47 ;  /* 0x00007610ff2f7816 */ /* 0x000fe4000000002f */
[----:B------:R-:W-:Y:S01]  /*2c740*/  PRMT R46, RZ, 0x7610, R46 ;  /* 0x00007610ff2e7816 */ /* 0x000fe2000000002e */
[----:B0-----:R-:W-:Y:S02]  /*2c750*/  @!P0 IMAD.MOV.U32 R5, RZ, RZ, R56 ;  /* 0x000000ffff058224 */ /* 0x001fe400078e0038 */
[----:B------:R-:W-:-:S05]  /*2c760*/  @!P0 IMAD.MOV.U32 R4, RZ, RZ, R55 ;  /* 0x000000ffff048224 */ /* 0x000fca00078e0037 */
[----:B------:R4:W3:Y:S02]  /*2c770*/  @!P0 LDG.E.U16 R47, [R4.64] ;  /* 0x00000006042f8981 */ /* 0x0008e4000c1e1500 */
[----:B----4-:R-:W-:Y:S02]  /*2c780*/  @!P0 IMAD.MOV.U32 R5, RZ, RZ, R54 ;  /* 0x000000ffff058224 */ /* 0x010fe400078e0036 */
[----:B------:R-:W-:-:S05]  /*2c790*/  @!P0 IMAD.MOV.U32 R4, RZ, RZ, R53 ;  /* 0x000000ffff048224 */ /* 0x000fca00078e0035 */
[----:B------:R0:W3:Y:S01]  /*2c7a0*/  @!P0 LDG.E.U16 R46, [R4.64] ;  /* 0x00000006042e8981 */ /* 0x0000e2000c1e1500 */
[----:B------:R-:W-:Y:S01]  /*2c7b0*/  PRMT R45, RZ, 0x7610, R45 ;  /* 0x00007610ff2d7816 */ /* 0x000fe2000000002d */
[----:B0-----:R-:W-:Y:S02]  /*2c7c0*/  @!P0 IMAD.MOV.U32 R4, RZ, RZ, R0 ;  /* 0x000000ffff048224 */ /* 0x001fe400078e0000 */
[----:B------:R-:W-:Y:S01]  /*2c7d0*/  @!P0 IMAD.MOV.U32 R5, RZ, RZ, R52 ;  /* 0x000000ffff058224 */ /* 0x000fe200078e0034 */
[----:B------:R0:W-:Y:S04]  /*2c7e0*/  STL [R1+0x3a60], R49 ;  /* 0x003a603101007387 */ /* 0x0001e80000100800 */
[----:B------:R-:W3:Y:S04]  /*2c7f0*/  LDL R51, [R1+0x19e4] ;  /* 0x0019e40001337983 */ /* 0x000ee80000100800 */
[----:B------:R-:W3:Y:S04]  /*2c800*/  LDL R50, [R1+0x19e8] ;  /* 0x0019e80001327983 */ /* 0x000ee80000100800 */
[----:B------:R1:W3:Y:S04]  /*2c810*/  @!P0 LDG.E.U16 R45, [R4.64] ;  /* 0x00000006042d8981 */ /* 0x0002e8000c1e1500 */
[----:B--2---:R2:W-:Y:S04]  /*2c820*/  STL [R1+0x3a64], R48 ;  /* 0x003a643001007387 */ /* 0x0045e80000100800 */
[----:B0-----:R-:W4:Y:S04]  /*2c830*/  LDL R49, [R1+0x19dc] ;  /* 0x0019dc0001317983 */ /* 0x001f280000100800 */
[----:B--2---:R-:W2:Y:S04]  /*2c840*/  LDL R48, [R1+0x19e0] ;  /* 0x0019e00001307983 */ /* 0x004ea80000100800 */
[----:B---3--:R-:W-:Y:S04]  /*2c850*/  STL [R1+0x3a68], R47 ;  /* 0x003a682f01007387 */ /* 0x008fe80000100800 */
[----:B------:R0:W-:Y:S04]  /*2c860*/  STL [R1+0x3a6c], R46 ;  /* 0x003a6c2e01007387 */ /* 0x0001e80000100800 */
[----:B------:R-:W3:Y:S04]  /*2c870*/  LDL R0, [R1+0x19a8] ;  /* 0x0019a80001007983 */ /* 0x000ee80000100800 */
[----:B0-----:R-:W3:Y:S01]  /*2c880*/  LDL R46, [R1+0x19a4] ;  /* 0x0019a400012e7983 */ /* 0x001ee20000100800 */
[----:B------:R-:W-:Y:S01]  /*2c890*/  PRMT R44, RZ, 0x7610, R44 ;  /* 0x00007610ff2c7816 */ /* 0x000fe2000000002c */
[----:B-1----:R-:W-:-:S02]  /*2c8a0*/  @!P0 IMAD.MOV.U32 R5, RZ, RZ, R51 ;  /* 0x000000ffff058224 */ /* 0x002fc400078e0033 */
[----:B------:R-:W-:Y:S01]  /*2c8b0*/  @!P0 IMAD.MOV.U32 R4, RZ, RZ, R50 ;  /* 0x000000ffff048224 */ /* 0x000fe200078e0032 */
[----:B------:R0:W-:Y:S04]  /*2c8c0*/  STL [R1+0x3a70], R45 ;  /* 0x003a702d01007387 */ /* 0x0001e80000100800 */
[----:B------:R-:W3:Y:S04]  /*2c8d0*/  LDL R51, [R1+0x199c] ;  /* 0x00199c0001337983 */ /* 0x000ee80000100800 */
[----:B------:R-:W3:Y:S01]  /*2c8e0*/  LDL R47, [R1+0x19a0] ;  /* 0x0019a000012f7983 */ /* 0x000ee20000100800 */
[----:B------:R-:W-:-:S03]  /*2c8f0*/  PRMT R43, RZ, 0x7610, R43 ;  /* 0x00007610ff2b7816 */ /* 0x000fc6000000002b */
[----:B------:R4:W3:Y:S02]  /*2c900*/  @!P0 LDG.E.U16 R44, [R4.64] ;  /* 0x00000006042c8981 */ /* 0x0008e4000c1e1500 */
[----:B----4-:R-:W-:Y:S02]  /*2c910*/  @!P0 IMAD.MOV.U32 R5, RZ, RZ, R49 ;  /* 0x000000ffff058224 */ /* 0x010fe400078e0031 */
[----:B--2---:R-:W-:-:S05]  /*2c920*/  @!P0 IMAD.MOV.U32 R4, RZ, RZ, R48 ;  /* 0x000000ffff048224 */ /* 0x004fca00078e0030 */
[----:B------:R3:W2:Y:S01]  /*2c930*/  @!P0 LDG.E.U16 R43, [R4.64] ;  /* 0x00000006042b8981 */ /* 0x0006a2000c1e1500 */
[----:B------:R-:W-:Y:S02]  /*2c940*/  PRMT R42, RZ, 0x7610, R42 ;  /* 0x00007610ff2a7816 */ /* 0x000fe4000000002a */
[----:B------:R-:W-:Y:S01]  /*2c950*/  PRMT R41, RZ, 0x7610, R41 ;  /* 0x00007610ff297816 */ /* 0x000fe20000000029 */
[----:B---3--:R-:W-:Y:S02]  /*2c960*/  @!P0 IMAD.MOV.U32 R4, RZ, RZ, R0 ;  /* 0x000000ffff048224 */ /* 0x008fe400078e0000 */
[----:B------:R-:W-:-:S05]  /*2c970*/  @!P0 IMAD.MOV.U32 R5, RZ, RZ, R46 ;  /* 0x000000ffff058224 */ /* 0x000fca00078e002e */
[----:B------:R1:W3:Y:S02]  /*2c980*/  @!P0 LDG.E.U16 R42, [R4.64] ;  /* 0x00000006042a8981 */ /* 0x0002e4000c1e1500 */
[----:B-1----:R-:W-:Y:S02]  /*2c990*/  @!P0 IMAD.MOV.U32 R5, RZ, RZ, R51 ;  /* 0x000000ffff058224 */ /* 0x002fe400078e0033 */
[----:B------:R-:W-:Y:S01]  /*2c9a0*/  @!P0 IMAD.MOV.U32 R4, RZ, RZ, R47 ;  /* 0x000000ffff048224 */ /* 0x000fe200078e002f */
[----:B------:R1:W-:Y:S04]  /*2c9b0*/  STL [R1+0x3a74], R44 ;  /* 0x003a742c01007387 */ /* 0x0003e80000100800 */
[----:B------:R-:W4:Y:S04]  /*2c9c0*/  LDL R50, [R1+0x1964] ;  /* 0x0019640001327983 */ /* 0x000f280000100800 */
[----:B0-----:R-:W4:Y:S04]  /*2c9d0*/  LDL R45, [R1+0x1968] ;  /* 0x00196800012d7983 */ /* 0x001f280000100800 */
[----:B------:R4:W4:Y:S04]  /*2c9e0*/  @!P0 LDG.E.U16 R41, [R4.64] ;  /* 0x0000000604298981 */ /* 0x000928000c1e1500 */
[----:B------:R-:W4:Y:S04]  /*2c9f0*/  LDL R48, [R1+0x1960] ;  /* 0x0019600001307983 */ /* 0x000f280000100800 */
[----:B--2---:R0:W-:Y:S04]  /*2ca00*/  STL [R1+0x3a78], R43 ;  /* 0x003a782b01007387 */ /* 0x0041e80000100800 */
[----:B------:R-:W2:Y:S04]  /*2ca10*/  LDL R49, [R1+0x195c] ;  /* 0x00195c0001317983 */ /* 0x000ea80000100800 */
[----:B------:R-:W2:Y:S04]  /*2ca20*/  LDL R46, [R1+0x1924] ;  /* 0x00192400012e7983 */ /* 0x000ea80000100800 */
[----:B------:R-:W2:Y:S01]  /*2ca30*/  LDL R0, [R1+0x1928] ;  /* 0x0019280001007983 */ /* 0x000ea20000100800 */
[----:B------:R-:W-:-:S03]  /*2ca40*/  PRMT R40, RZ, 0x7610, R40 ;  /* 0x00007610ff287816 */ /* 0x000fc60000000028 */
[----:B---3--:R3:W-:Y:S04]  /*2ca50*/  STL [R1+0x3a7c], R42 ;  /* 0x003a7c2a01007387 */ /* 0x0087e80000100800 */
[----:B------:R-:W3:Y:S04]  /*2ca60*/  LDL R47, [R1+0x191c] ;  /* 0x00191c00012f7983 */ /* 0x000ee80000100800 */
[----:B-1----:R-:W3:Y:S01]  /*2ca70*/  LDL R44, [R1+0x1920] ;  /* 0x00192000012c7983 */ /* 0x002ee20000100800 */
[----:B------:R-:W-:Y:S01]  /*2ca80*/  PRMT R39, RZ, 0x7610, R39 ;  /* 0x00007610ff277816 */ /* 0x000fe20000000027 */
[----:B----4-:R-:W-:-:S02]  /*2ca90*/  @!P0 IMAD.MOV.U32 R5, RZ, RZ, R50 ;  /* 0x000000ffff058224 */ /* 0x010fc400078e0032 */
[----:B------:R-:W-:Y:S01]  /*2caa0*/  @!P0 IMAD.MOV.U32 R4, RZ, RZ, R45 ;  /* 0x000000ffff048224 */ /* 0x000fe200078e002d */
[----:B------:R1:W-:Y:S04]  /*2cab0*/  STL [R1+0x3a80], R41 ;  /* 0x003a802901007387 */ /* 0x0003e80000100800 */
[----:B------:R-:W4:Y:S04]  /*2cac0*/  LDL R45, [R1+0x18e4] ;  /* 0x0018e400012d7983 */ /* 0x000f280000100800 */
[----:B0-----:R-:W4:Y:S04]  /*2cad0*/  LDL R43, [R1+0x18e8] ;  /* 0x0018e800012b7983 */ /* 0x001f280000100800 */
[----:B------:R0:W4:Y:S02]  /*2cae0*/  @!P0 LDG.E.U16 R40, [R4.64] ;  /* 0x0000000604288981 */ /* 0x000124000c1e1500 */
[----:B0-----:R-:W-:-:S02]  /*2caf0*/  @!P0 IMAD.MOV.U32 R4, RZ, RZ, R48 ;  /* 0x000000ffff048224 */ /* 0x001fc400078e0030 */
[----:B--2---:R-:W-:-:S05]  /*2cb00*/  @!P0 IMAD.MOV.U32 R5, RZ, RZ, R49 ;  /* 0x000000ffff058224 */ /* 0x004fca00078e0031 */
[----:B------:R0:W2:Y:S01]  /*2cb10*/  @!P0 LDG.E.U16 R39, [R4.64] ;  /* 0x0000000604278981 */ /* 0x0000a2000c1e1500 */
[----:B------:R-:W-:Y:S02]  /*2cb20*/  PRMT R38, RZ, 0x7610, R38 ;  /* 0x00007610ff267816 */ /* 0x000fe40000000026 */
[----:B------:R-:W-:Y:S01]  /*2cb30*/  PRMT R37, RZ, 0x7610, R37 ;  /* 0x00007610ff257816 */ /* 0x000fe20000000025 */
[----:B0-----:R-:W-:Y:S02]  /*2cb40*/  @!P0 IMAD.MOV.U32 R4, RZ, RZ, R0 ;  /* 0x000000ffff048224 */ /* 0x001fe400078e0000 */
[----:B------:R-:W-:-:S05]  /*2cb50*/  @!P0 IMAD.MOV.U32 R5, RZ, RZ, R46 ;  /* 0x000000ffff058224 */ /* 0x000fca00078e002e */
[----:B------:R3:W2:Y:S02]  /*2cb60*/  @!P0 LDG.E.U16 R38, [R4.64] ;  /* 0x0000000604268981 */ /* 0x0006a4000c1e1500 */
[----:B---3--:R-:W-:Y:S02]  /*2cb70*/  @!P0 IMAD.MOV.U32 R5, RZ, RZ, R47 ;  /* 0x000000ffff058224 */ /* 0x008fe400078e002f */
[----:B------:R-:W-:-:S05]  /*2cb80*/  @!P0 IMAD.MOV.U32 R4, RZ, RZ, R44 ;  /* 0x000000ffff048224 */ /* 0x000fca00078e002c */
[----:B------:R4:W3:Y:S01]  /*2cb90*/  @!P0 LDG.E.U16 R37, [R4.64] ;  /* 0x0000000604258981 */ /* 0x0008e2000c1e1500 */
[----:B------:R-:W-:Y:S01]  /*2cba0*/  PRMT R36, RZ, 0x7610, R36 ;  /* 0x00007610ff247816 */ /* 0x000fe20000000024 */
[----:B----4-:R-:W-:Y:S02]  /*2cbb0*/  @!P0 IMAD.MOV.U32 R5, RZ, RZ, R45 ;  /* 0x000000ffff058224 */ /* 0x010fe400078e002d */
[----:B------:R-:W-:Y:S01]  /*2cbc0*/  @!P0 IMAD.MOV.U32 R4, RZ, RZ, R43 ;  /* 0x000000ffff048224 */ /* 0x000fe200078e002b */
[----:B------:R-:W-:Y:S04]  /*2cbd0*/  STL [R1+0x3a84], R40 ;  /* 0x003a842801007387 */ /* 0x000fe80000100800 */
[----:B------:R-:W4:Y:S04]  /*2cbe0*/  LDL R42, [R1+0x18dc] ;  /* 0x0018dc00012a7983 */ /* 0x000f280000100800 */
[----:B-1----:R-:W4:Y:S04]  /*2cbf0*/  LDL R41, [R1+0x18e0] ;  /* 0x0018e00001297983 */ /* 0x002f280000100800 */
[----:B------:R4:W4:Y:S04]  /*2cc00*/  @!P0 LDG.E.U16 R36, [R4.64] ;  /* 0x0000000604248981 */ /* 0x000928000c1e1500 */
[----:B--2---:R0:W-:Y:S04]  /*2cc10*/  STL [R1+0x3a88], R39 ;  /* 0x003a882701007387 */ /* 0x0041e80000100800 */
[----:B------:R-:W2:Y:S04]  /*2cc20*/  LDL R0, [R1+0x18a8] ;  /* 0x0018a80001007983 */ /* 0x000ea80000100800 */
[----:B------:R-:W2:Y:S04]  /*2cc30*/  LDL R46, [R1+0x18a4] ;  /* 0x0018a400012e7983 */ /* 0x000ea80000100800 */
[----:B0-----:R-:W2:Y:S04]  /*2cc40*/  LDL R39, [R1+0x18a0] ;  /* 0x0018a00001277983 */ /* 0x001ea80000100800 */
[----:B------:R-:W-:Y:S04]  /*2cc50*/  STL [R1+0x3a8c], R38 ;  /* 0x003a8c2601007387 */ /* 0x000fe80000100800 */
[----:B------:R-:W2:Y:S04]  /*2cc60*/  LDL R40, [R1+0x189c] ;  /* 0x00189c0001287983 */ /* 0x000ea80000100800 */
[----:B------:R-:W2:Y:S04]  /*2cc70*/  LDL R44, [R1+0x1868] ;  /* 0x00186800012c7983 */ /* 0x000ea80000100800 */
[----:B---3--:R0:W-:Y:S04]  /*2cc80*/  STL [R1+0x3a90], R37 ;  /* 0x003a902501007387 */ /* 0x0081e80000100800 */
[----:B------:R-:W3:Y:S04]  /*2cc90*/  LDL R45, [R1+0x1864] ;  /* 0x00186400012d7983 */ /* 0x000ee80000100800 */
[----:B------:R-:W3:Y:S04]  /*2cca0*/  LDL R43, [R1+0x185c] ;  /* 0x00185c00012b7983 */ /* 0x000ee80000100800 */
[----:B0-----:R-:W3:Y:S01]  /*2ccb0*/  LDL R37, [R1+0x1860] ;  /* 0x0018600001257983 */ /* 0x001ee20000100800 */
[----:B------:R-:W-:Y:S01]  /*2ccc0*/  PRMT R35, RZ, 0x7610, R35 ;  /* 0x00007610ff237816 */ /* 0x000fe20000000023 */
[----:B----4-:R-:W-:-:S02]  /*2ccd0*/  @!P0 IMAD.MOV.U32 R5, RZ, RZ, R42 ;  /* 0x000000ffff058224 */ /* 0x010fc400078e002a */
[----:B------:R-:W-:Y:S01]  /*2cce0*/  @!P0 IMAD.MOV.U32 R4, RZ, RZ, R41 ;  /* 0x000000ffff048224 */ /* 0x000fe200078e0029 */
[----:B------:R0:W-:Y:S04]  /*2ccf0*/  STL [R1+0x3a94], R36 ;  /* 0x003a942401007387 */ /* 0x0001e80000100800 */
[----:B------:R-:W4:Y:S04]  /*2cd00*/  LDL R42, [R1+0x1824] ;  /* 0x00182400012a7983 */ /* 0x000f280000100800 */
[----:B------:R-:W4:Y:S04]  /*2cd10*/  LDL R41, [R1+0x1828] ;  /* 0x0018280001297983 */ /* 0x000f280000100800 */
[----:B------:R2:W4:Y:S04]  /*2cd20*/  @!P0 LDG.E.U16 R35, [R4.64] ;  /* 0x0000000604238981 */ /* 0x000528000c1e1500 */
[----:B------:R-:W4:Y:S01]  /*2cd30*/  LDL R38, [R1+0x181c] ;  /* 0x00181c0001267983 */ /* 0x000f220000100800 */
[----:B------:R-:W-:-:S02]  /*2cd40*/  PRMT R34, RZ, 0x7610, R34 ;  /* 0x00007610ff227816 */ /* 0x000fc40000000022 */
[----:B------:R-:W-:Y:S01]  /*2cd50*/  PRMT R33, RZ, 0x7610, R33 ;  /* 0x00007610ff217816 */ /* 0x000fe20000000021 */
[----:B0-----:R-:W4:Y:S01]  /*2cd60*/  LDL R36, [R1+0x17e0] ;  /* 0x0017e00001247983 */ /* 0x001f220000100800 */
[----:B--2---:R-:W-:-:S03]  /*2cd70*/  @!P0 IMAD.MOV.U32 R4, RZ, RZ, R0 ;  /* 0x000000ffff048224 */ /* 0x004fc600078e0000 */
[----:B------:R-:W2:Y:S01]  /*2cd80*/  LDL R0, [R1+0x1820] ;  /* 0x0018200001007983 */ /* 0x000ea20000100800 */
[----:B------:R-:W-:Y:S01]  /*2cd90*/  @!P0 IMAD.MOV.U32 R5, RZ, RZ, R46 ;  /* 0x000000ffff058224 */ /* 0x000fe200078e002e */
[----:B------:R-:W-:Y:S02]  /*2cda0*/  PRMT R32, RZ, 0x7610, R32 ;  /* 0x00007610ff207816 */ /* 0x000fe40000000020 */
[----:B------:R-:W2:Y:S04]  /*2cdb0*/  LDL R46, [R1+0x167c] ;  /* 0x00167c00012e7983 */ /* 0x000ea80000100800 */
[----:B------:R0:W2:Y:S02]  /*2cdc0*/  @!P0 LDG.E.U16 R34, [R4.64] ;  /* 0x0000000604228981 */ /* 0x0000a4000c1e1500 */
[----:B0-----:R-:W-:-:S02]  /*2cdd0*/  @!P0 IMAD.MOV.U32 R4, RZ, RZ, R39 ;  /* 0x000000ffff048224 */ /* 0x001fc400078e0027 */
[----:B------:R-:W-:Y:S01]  /*2cde0*/  @!P0 IMAD.MOV.U32 R5, RZ, RZ, R40 ;  /* 0x000000ffff058224 */ /* 0x000fe200078e0028 */
[----:B------:R-:W2:Y:S04]  /*2cdf0*/  LDL R39, [R1+0x17e8] ;  /* 0x0017e80001277983 */ /* 0x000ea80000100800 */
[----:B------:R-:W2:Y:S04]  /*2ce00*/  LDL R40, [R1+0x17e4] ;  /* 0x0017e40001287983 */ /* 0x000ea80000100800 */
[----:B------:R0:W2:Y:S02]  /*2ce10*/  @!P0 LDG.E.U16 R33, [R4.64] ;  /* 0x0000000604218981 */ /* 0x0000a4000c1e1500 */
[----:B0-----:R-:W-:-:S02]  /*2ce20*/  @!P0 IMAD.MOV.U32 R4, RZ, RZ, R44 ;  /* 0x000000ffff048224 */ /* 0x001fc400078e002c */
[----:B---3--:R-:W-:Y:S01]  /*2ce30*/  @!P0 IMAD.MOV.U32 R5, RZ, RZ, R45 ;  /* 0x000000ffff058224 */ /* 0x008fe200078e002d */
[----:B------:R-:W3:Y:S04]  /*2ce40*/  LDL R44, [R1+0x17dc] ;  /* 0x0017dc00012c7983 */ /* 0x000ee80000100800 */
[----:B------:R0:W3:Y:S01]  /*2ce50*/  @!P0 LDG.E.U16 R32, [R4.64] ;  /* 0x0000000604208981 */ /* 0x0000e2000c1e1500 */
[----:B------:R-:W-:Y:S02]  /*2ce60*/  PRMT R31, RZ, 0x7610, R31 ;  /* 0x00007610ff1f7816 */ /* 0x000fe4000000001f */
[----:B------:R-:W-:Y:S01]  /*2ce70*/  PRMT R30, RZ, 0x7610, R30 ;  /* 0x00007610ff1e7816 */ /* 0x000fe2000000001e */
[----:B------:R-:W3:Y:S01]  /*2ce80*/  LDL R45, [R1+0x1dfc] ;  /* 0x001dfc00012d7983 */ /* 0x000ee20000100800 */
[----:B0-----:R-:W-:-:S03]  /*2ce90*/  @!P0 IMAD.MOV.U32 R4, RZ, RZ, R37 ;  /* 0x000000ffff048224 */ /* 0x001fc600078e0025 */
[----:B------:R-:W3:Y:S01]  /*2cea0*/  LDL R37, [R1+0x17a8] ;  /* 0x0017a80001257983 */ /* 0x000ee20000100800 */
[----:B------:R-:W-:-:S03]  /*2ceb0*/  @!P0 IMAD.MOV.U32 R5, RZ, RZ, R43 ;  /* 0x000000ffff058224 */ /* 0x000fc600078e002b */
[----:B------:R-:W3:Y:S04]  /*2cec0*/  LDL R43, [R1+0x17a4] ;  /* 0x0017a400012b7983 */ /* 0x000ee80000100800 */
[----:B------:R4:W3:Y:S02]  /*2ced0*/  @!P0 LDG.E.U16 R31, [R4.64] ;  /* 0x00000006041f8981 */ /* 0x0008e4000c1e1500 */
[----:B----4-:R-:W-:Y:S02]  /*2cee0*/  @!P0 IMAD.MOV.U32 R5, RZ, RZ, R42 ;  /* 0x000000ffff058224 */ /* 0x010fe400078e002a */
[----:B------:R-:W4:Y:S01]  /*2cef0*/  LDL R42, [R1+0x179c] ;  /* 0x00179c00012a7983 */ /* 0x000f220000100800 */
[----:B------:R-:W-:-:S03]  /*2cf00*/  @!P0 IMAD.MOV.U32 R4, RZ, RZ, R41 ;  /* 0x000000ffff048224 */ /* 0x000fc600078e0029 */
[----:B------:R-:W4:Y:S04]  /*2cf10*/  LDL R41, [R1+0x17a0] ;  /* 0x0017a00001297983 */ /* 0x000f280000100800 */
[----:B------:R2:W4:Y:S02]  /*2cf20*/  @!P0 LDG.E.U16 R30, [R4.64] ;  /* 0x00000006041e8981 */ /* 0x000524000c1e1500 */
[----:B--2---:R-:W-:Y:S02]  /*2cf30*/  @!P0 IMAD.MOV.U32 R4, RZ, RZ, R0 ;  /* 0x000000ffff048224 */ /* 0x004fe400078e0000 */
[----:B------:R-:W2:Y:S01]  /*2cf40*/  LDL R0, [R1+0x1768] ;  /* 0x0017680001007983 */ /* 0x000ea20000100800 */
[----:B------:R-:W-:-:S03]  /*2cf50*/  @!P0 IMAD.MOV.U32 R5, RZ, RZ, R38 ;  /* 0x000000ffff058224 */ /* 0x000fc600078e0026 */
[----:B------:R-:W2:Y:S01]  /*2cf60*/  LDL R38, [R1+0x1764] ;  /* 0x0017640001267983 */ /* 0x000ea20000100800 */
[----:B------:R-:W-:Y:S02]  /*2cf70*/  PRMT R29, RZ, 0x7610, R29 ;  /* 0x00007610ff1d7816 */ /* 0x000fe4000000001d */
[----:B------:R-:W-:-:S04]  /*2cf80*/  PRMT R28, RZ, 0x7610, R28 ;  /* 0x00007610ff1c7816 */ /* 0x000fc8000000001c */
[----:B------:R0:W2:Y:S01]  /*2cf90*/  @!P0 LDG.E.U16 R29, [R4.64] ;  /* 0x00000006041d8981 */ /* 0x0000a2000c1e1500 */
[----:B------:R-:W-:Y:S01]  /*2cfa0*/  PRMT R27, RZ, 0x7610, R27 ;  /* 0x00007610ff1b7816 */ /* 0x000fe2000000001b */
[----:B0-----:R-:W-:Y:S02]  /*2cfb0*/  @!P0 IMAD.MOV.U32 R4, RZ, RZ, R39 ;  /* 0x000000ffff048224 */ /* 0x001fe400078e0027 */
[----:B------:R-:W-:Y:S01]  /*2cfc0*/  @!P0 IMAD.MOV.U32 R5, RZ, RZ, R40 ;  /* 0x000000ffff058224 */ /* 0x000fe200078e0028 */
[----:B------:R-:W2:Y:S04]  /*2cfd0*/  LDL R39, [R1+0x1760] ;  /* 0x0017600001277983 */ /* 0x000ea80000100800 */
[----:B------:R-:W2:Y:S04]  /*2cfe0*/  LDL R40, [R1+0x175c] ;  /* 0x00175c0001287983 */ /* 0x000ea80000100800 */
[----:B------:R0:W2:Y:S02]  /*2cff0*/  @!P0 LDG.E.U16 R28, [R4.64] ;  /* 0x00000006041c8981 */ /* 0x0000a4000c1e1500 */
[----:B0-----:R-:W-:-:S02]  /*2d000*/  @!P0 IMAD.MOV.U32 R4, RZ, RZ, R36 ;  /* 0x000000ffff048224 */ /* 0x001fc400078e0024 */
[----:B---3--:R-:W-:Y:S01]  /*2d010*/  @!P0 IMAD.MOV.U32 R5, RZ, RZ, R44 ;  /* 0x000000ffff058224 */ /* 0x008fe200078e002c */
[----:B------:R-:W3:Y:S04]  /*2d020*/  LDL R36, [R1+0x1728] ;  /* 0x0017280001247983 */ /* 0x000ee80000100800 */
[----:B------:R-:W3:Y:S04]  /*2d030*/  LDL R44, [R1+0x1724] ;  /* 0x00172400012c7983 */ /* 0x000ee80000100800 */
[----:B------:R0:W3:Y:S01]  /*2d040*/  @!P0 LDG.E.U16 R27, [R4.64] ;  /* 0x00000006041b8981 */ /* 0x0000e2000c1e1500 */
[----:B------:R-:W-:Y:S01]  /*2d050*/  PRMT R26, RZ, 0x7610, R26 ;  /* 0x00007610ff1a7816 */ /* 0x000fe2000000001a */
[----:B0-----:R-:W-:-:S02]  /*2d060*/  @!P0 IMAD.MOV.U32 R4, RZ, RZ, R37 ;  /* 0x000000ffff048224 */ /* 0x001fc400078e0025 */
[----:B------:R-:W3:Y:S01]  /*2d070*/  LDL R37, [R1+0x1720] ;  /* 0x0017200001257983 */ /* 0x000ee20000100800 */
[----:B------:R-:W-:-:S03]  /*2d080*/  @!P0 IMAD.MOV.U32 R5, RZ, RZ, R43 ;  /* 0x000000ffff058224 */ /* 0x000fc600078e002b */
[----:B------:R-:W3:Y:S01]  /*2d090*/  LDL R43, [R1+0x171c] ;  /* 0x00171c00012b7983 */ /* 0x000ee20000100800 */
[----:B------:R-:W-:-:S03]  /*2d0a0*/  PRMT R25, RZ, 0x7610, R25 ;  /* 0x00007610ff197816 */ /* 0x000fc60000000019 */
        /* <DEDUP_REMOVED lines=15> */
[----:B------:R-:W2:Y:S01]  /*2d1a0*/  LDL R39, [R1+0x16a8] ;  /* 0x0016a80001277983 */ /* 0x000ea20000100800 */
[----:B------:R-:W-:-:S03]  /*2d1b0*/  @!P0 IMAD.MOV.U32 R5, RZ, RZ, R40 ;  /* 0x000000ffff058224 */ /* 0x000fc600078e0028 */
[----:B------:R-:W2:Y:S04]  /*2d1c0*/  LDL R40, [R1+0x16a4] ;  /* 0x0016a40001287983 */ /* 0x000ea80000100800 */
[----:B------:R3:W2:Y:S02]  /*2d1d0*/  @!P0 LDG.E.U16 R23, [R4.64] ;  /* 0x0000000604178981 */ /* 0x0006a4000c1e1500 */
[----:B---3--:R-:W-:Y:S02]  /*2d1e0*/  @!P0 IMAD.MOV.U32 R4, RZ, RZ, R36 ;  /* 0x000000ffff048224 */ /* 0x008fe400078e0024 */
[----:B------:R-:W3:Y:S01]  /*2d1f0*/  LDL R36, [R1+0x16a0] ;  /* 0x0016a00001247983 */ /* 0x000ee20000100800 */
[----:B------:R-:W-:-:S05]  /*2d200*/  @!P0 IMAD.MOV.U32 R5, RZ, RZ, R44 ;  /* 0x000000ffff058224 */ /* 0x000fca00078e002c */
[----:B------:R0:W3:Y:S01]  /*2d210*/  @!P0 LDG.E.U16 R22, [R4.64] ;  /* 0x0000000604168981 */ /* 0x0000e2000c1e1500 */
[----:B------:R-:W-:Y:S01]  /*2d220*/  PRMT R21, RZ, 0x7610, R21 ;  /* 0x00007610ff157816 */ /* 0x000fe20000000015 */
[----:B0-----:R-:W-:Y:S02]  /*2d230*/  @!P0 IMAD.MOV.U32 R4, RZ, RZ, R37 ;  /* 0x000000ffff048224 */ /* 0x001fe400078e0025 */
[----:B------:R-:W3:Y:S01]  /*2d240*/  LDL R37, [R1+0x169c] ;  /* 0x00169c0001257983 */ /* 0x000ee20000100800 */
[----:B------:R-:W-:Y:S01]  /*2d250*/  @!P0 IMAD.MOV.U32 R5, RZ, RZ, R43 ;  /* 0x000000ffff058224 */ /* 0x000fe200078e002b */
[----:B------:R-:W-:-:S04]  /*2d260*/  PRMT R20, RZ, 0x7610, R20 ;  /* 0x00007610ff147816 */ /* 0x000fc80000000014 */
[----:B------:R4:W3:Y:S02]  /*2d270*/  @!P0 LDG.E.U16 R21, [R4.64] ;  /* 0x0000000604158981 */ /* 0x0008e4000c1e1500 */
[----:B----4-:R-:W-:Y:S02]  /*2d280*/  @!P0 IMAD.MOV.U32 R5, RZ, RZ, R42 ;  /* 0x000000ffff058224 */ /* 0x010fe400078e002a */
[----:B------:R-:W-:-:S05]  /*2d290*/  @!P0 IMAD.MOV.U32 R4, RZ, RZ, R41 ;  /* 0x000000ffff048224 */ /* 0x000fca00078e0029 */
[----:B------:R2:W4:Y:S02]  /*2d2a0*/  @!P0 LDG.E.U16 R20, [R4.64] ;  /* 0x0000000604148981 */ /* 0x000524000c1e1500 */
[----:B--2---:R-:W-:Y:S02]  /*2d2b0*/  @!P0 IMAD.MOV.U32 R4, RZ, RZ, R0 ;  /* 0x000000ffff048224 */ /* 0x004fe400078e0000 */
[----:B------:R-:W2:Y:S01]  /*2d2c0*/  LDL R0, [R1+0x1e04] ;  /* 0x001e040001007983 */ /* 0x000ea20000100800 */
[----:B------:R-:W-:-:S03]  /*2d2d0*/  @!P0 IMAD.MOV.U32 R5, RZ, RZ, R38 ;  /* 0x000000ffff058224 */ /* 0x000fc600078e0026 */
[----:B------:R-:W4:Y:S04]  /*2d2e0*/  LDL R38, [R1+0x1678] ;  /* 0x0016780001267983 */ /* 0x000f280000100800 */
[----:B------:R-:W4:Y:S04]  /*2d2f0*/  LDL.LU R61, [R1+0x1244] ;  /* 0x00124400013d7983 */ /* 0x000f280000300800 */
[----:B------:R-:W4:Y:S04]  /*2d300*/  LDL R44, [R1+0x1e00] ;  /* 0x001e0000012c7983 */ /* 0x000f280000100800 */
[----:B------:R-:W4:Y:S01]  /*2d310*/  LDL R43, [R1+0x1e3c] ;  /* 0x001e3c00012b7983 */ /* 0x000f220000100800 */
[----:B------:R-:W-:-:S03]  /*2d320*/  PRMT R19, RZ, 0x7610, R19 ;  /* 0x00007610ff137816 */ /* 0x000fc60000000013 */
[----:B------:R-:W4:Y:S04]  /*2d330*/  LDL R42, [R1+0x1e08] ;  /* 0x001e0800012a7983 */ /* 0x000f280000100800 */
[----:B------:R-:W4:Y:S01]  /*2d340*/  LDL R41, [R1+0x1e58] ;  /* 0x001e580001297983 */ /* 0x000f220000100800 */
[----:B------:R-:W-:-:S03]  /*2d350*/  PRMT R18, RZ, 0x7610, R18 ;  /* 0x00007610ff127816 */ /* 0x000fc60000000012 */
[----:B------:R0:W4:Y:S02]  /*2d360*/  @!P0 LDG.E.U16 R19, [R4.64] ;  /* 0x0000000604138981 */ /* 0x000124000c1e1500 */
[----:B0-----:R-:W-:Y:S02]  /*2d370*/  @!P0 IMAD.MOV.U32 R4, RZ, RZ, R39 ;  /* 0x000000ffff048224 */ /* 0x001fe400078e0027 */
[----:B------:R-:W-:Y:S01]  /*2d380*/  @!P0 IMAD.MOV.U32 R5, RZ, RZ, R40 ;  /* 0x000000ffff058224 */ /* 0x000fe200078e0028 */
[----:B------:R-:W4:Y:S04]  /*2d390*/  LDL R39, [R1+0x1dc8] ;  /* 0x001dc80001277983 */ /* 0x000f280000100800 */
[----:B------:R-:W4:Y:S04]  /*2d3a0*/  LDL R40, [R1+0x166c] ;  /* 0x00166c0001287983 */ /* 0x000f280000100800 */
[----:B------:R3:W4:Y:S01]  /*2d3b0*/  @!P0 LDG.E.U16 R18, [R4.64] ;  /* 0x0000000604128981 */ /* 0x000722000c1e1500 */
[----:B------:R-:W-:Y:S01]  /*2d3c0*/  PRMT R17, RZ, 0x7610, R17 ;  /* 0x00007610ff117816 */ /* 0x000fe20000000011 */
[----:B---3--:R-:W-:-:S02]  /*2d3d0*/  @!P0 IMAD.MOV.U32 R4, RZ, RZ, R36 ;  /* 0x000000ffff048224 */ /* 0x008fc400078e0024 */
[----:B------:R-:W3:Y:S01]  /*2d3e0*/  LDL R36, [R1+0x1dc4] ;  /* 0x001dc40001247983 */ /* 0x000ee20000100800 */
[----:B------:R-:W-:-:S03]  /*2d3f0*/  @!P0 IMAD.MOV.U32 R5, RZ, RZ, R37 ;  /* 0x000000ffff058224 */ /* 0x000fc600078e0025 */
[----:B------:R-:W3:Y:S01]  /*2d400*/  LDL R37, [R1+0x1668] ;  /* 0x0016680001257983 */ /* 0x000ee20000100800 */
[----:B------:R-:W-:-:S03]  /*2d410*/  PRMT R16, RZ, 0x7610, R16 ;  /* 0x00007610ff107816 */ /* 0x000fc60000000010 */
[----:B------:R0:W3:Y:S04]  /*2d420*/  @!P0 LDG.E.U16 R17, [R4.64] ;  /* 0x0000000604118981 */ /* 0x0000e8000c1e1500 */
[----:B------:R-:W3:Y:S01]  /*2d430*/  LDL.LU R59, [R1+0x124c] ;  /* 0x00124c00013b7983 */ /* 0x000ee20000300800 */
[----:B0-----:R-:W-:Y:S02]  /*2d440*/  @!P0 IMAD.MOV.U32 R4, RZ, RZ, R45 ;  /* 0x000000ffff048224 */ /* 0x001fe400078e002d */
[----:B------:R-:W-:-:S05]  /*2d450*/  @!P0 IMAD.MOV.U32 R5, RZ, RZ, R46 ;  /* 0x000000ffff058224 */ /* 0x000fca00078e002e */
[----:B------:R2:W3:Y:S02]  /*2d460*/  @!P0 LDG.E.U16 R16, [R4.64] ;  /* 0x0000000604108981 */ /* 0x0004e4000c1e1500 */
[----:B--2---:R-:W-:Y:S02]  /*2d470*/  @!P0 IMAD.MOV.U32 R4, RZ, RZ, R0 ;  /* 0x000000ffff048224 */ /* 0x004fe400078e0000 */
[----:B------:R-:W2:Y:S01]  /*2d480*/  LDL R0, [R1+0x1d98] ;  /* 0x001d980001007983 */ /* 0x000ea20000100800 */
[----:B------:R-:W-:Y:S01]  /*2d490*/  PRMT R15, RZ, 0x7610, R15 ;  /* 0x00007610ff0f7816 */ /* 0x000fe2000000000f */
[----:B----4-:R-:W-:Y:S01]  /*2d4a0*/  @!P0 IMAD.MOV.U32 R5, RZ, RZ, R38 ;  /* 0x000000ffff058224 */ /* 0x010fe200078e0026 */
[----:B------:R-:W-:Y:S01]  /*2d4b0*/  PRMT R14, RZ, 0x7610, R14 ;  /* 0x00007610ff0e7816 */ /* 0x000fe2000000000e */
[----:B------:R-:W0:Y:S04]  /*2d4c0*/  S2R R2, SR_TID.X ;  /* 0x0000000000027919 */ /* 0x000e280000002100 */
[----:B------:R1:W4:Y:S01]  /*2d4d0*/  @!P0 LDG.E.U16 R15, [R4.64] ;  /* 0x00000006040f8981 */ /* 0x000322000c1e1500 */
[----:B------:R-:W-:-:S03]  /*2d4e0*/  PRMT R13, RZ, 0x7610, R13 ;  /* 0x00007610ff0d7816 */ /* 0x000fc6000000000d */
[----:B------:R-:W4:Y:S01]  /*2d4f0*/  LDL R38, [R1+0x1d94] ;  /* 0x001d940001267983 */ /* 0x000f220000100800 */
[----:B-1----:R-:W-:Y:S02]  /*2d500*/  @!P0 IMAD.MOV.U32 R4, RZ, RZ, R43 ;  /* 0x000000ffff048224 */ /* 0x002fe400078e002b */
[----:B------:R-:W-:-:S05]  /*2d510*/  @!P0 IMAD.MOV.U32 R5, RZ, RZ, R44 ;  /* 0x000000ffff058224 */ /* 0x000fca00078e002c */
[----:B------:R1:W4:Y:S01]  /*2d520*/  @!P0 LDG.E.U16 R14, [R4.64] ;  /* 0x00000006040e8981 */ /* 0x000322000c1e1500 */
[----:B------:R-:W-:Y:S01]  /*2d530*/  PRMT R12, RZ, 0x7610, R12 ;  /* 0x00007610ff0c7816 */ /* 0x000fe2000000000c */
[----:B-1----:R-:W-:Y:S02]  /*2d540*/  @!P0 IMAD.MOV.U32 R4, RZ, RZ, R41 ;  /* 0x000000ffff048224 */ /* 0x002fe400078e0029 */
[----:B------:R-:W-:-:S05]  /*2d550*/  @!P0 IMAD.MOV.U32 R5, RZ, RZ, R42 ;  /* 0x000000ffff058224 */ /* 0x000fca00078e002a */
[----:B------:R1:W4:Y:S02]  /*2d560*/  @!P0 LDG.E.U16 R13, [R4.64] ;  /* 0x00000006040d8981 */ /* 0x000324000c1e1500 */
[----:B-1----:R-:W-:Y:S02]  /*2d570*/  @!P0 IMAD.MOV.U32 R4, RZ, RZ, R39 ;  /* 0x000000ffff048224 */ /* 0x002fe400078e0027 */
[----:B------:R-:W-:-:S05]  /*2d580*/  @!P0 IMAD.MOV.U32 R5, RZ, RZ, R40 ;  /* 0x000000ffff058224 */ /* 0x000fca00078e0028 */
[----:B------:R3:W4:Y:S01]  /*2d590*/  @!P0 LDG.E.U16 R12, [R4.64] ;  /* 0x00000006040c8981 */ /* 0x000722000c1e1500 */
[----:B0-----:R-:W-:Y:S01]  /*2d5a0*/  LOP3.LUT R2, R2, 0x1f, RZ, 0xc0, !PT ;  /* 0x0000001f02027812 */ /* 0x001fe200078ec0ff */
[----:B---3--:R-:W-:Y:S02]  /*2d5b0*/  @!P0 IMAD.MOV.U32 R4, RZ, RZ, R36 ;  /* 0x000000ffff048224 */ /* 0x008fe400078e0024 */
[----:B------:R-:W-:Y:S01]  /*2d5c0*/  @!P0 IMAD.MOV.U32 R5, RZ, RZ, R37 ;  /* 0x000000ffff058224 */ /* 0x000fe200078e0025 */
[----:B------:R-:W3:Y:S04]  /*2d5d0*/  LDL R36, [R1+0x1d90] ;  /* 0x001d900001247983 */ /* 0x000ee80000100800 */
[----:B------:R-:W3:Y:S01]  /*2d5e0*/  LDL R37, [R1+0x1d8c] ;  /* 0x001d8c0001257983 */ /* 0x000ee20000100800 */
[----:B------:R-:W-:Y:S01]  /*2d5f0*/  IMAD.SHL.U32 R2, R2, 0x2, RZ ;  /* 0x0000000202027824 */ /* 0x000fe200078e00ff */
[----:B------:R-:W-:-:S04]  /*2d600*/  PRMT R11, RZ, 0x7610, R11 ;  /* 0x00007610ff0b7816 */ /* 0x000fc8000000000b */
[----:B------:R0:W-:Y:S04]  /*2d610*/  STS.U16 [R2+0x4080], R61 ;  /* 0x0040803d02007388 */ /* 0x0001e80000000400 */
[----:B------:R2:W3:Y:S04]  /*2d620*/  @!P0 LDG.E.U16 R11, [R4.64] ;  /* 0x00000006040b8981 */ /* 0x0004e8000c1e1500 */
[----:B0-----:R-:W3:Y:S04]  /*2d630*/  LDL.LU R61, [R1+0x1220] ;  /* 0x00122000013d7983 */ /* 0x001ee80000300800 */
[----:B------:R-:W3:Y:S04]  /*2d640*/  LDL R40, [R1+0x1d54] ;  /* 0x001d540001287983 */ /* 0x000ee80000100800 */
[----:B------:R-:W3:Y:S01]  /*2d650*/  LDL R39, [R1+0x1d58] ;  /* 0x001d580001277983 */ /* 0x000ee20000100800 */
[----:B--2---:R-:W-:-:S03]  /*2d660*/  @!P0 IMAD.MOV.U32 R4, RZ, RZ, R0 ;  /* 0x000000ffff048224 */ /* 0x004fc600078e0000 */
[----:B------:R-:W2:Y:S04]  /*2d670*/  LDL R0, [R1+0x1d50] ;  /* 0x001d500001007983 */ /* 0x000ea80000100800 */
[----:B------:R0:W-:Y:S01]  /*2d680*/  STS.U16 [R2+0x4040], R10 ;  /* 0x0040400a02007388 */ /* 0x0001e20000000400 */
[----:B----4-:R-:W-:-:S03]  /*2d690*/  @!P0 IMAD.MOV.U32 R5, RZ, RZ, R38 ;  /* 0x000000ffff058224 */ /* 0x010fc600078e0026 */
[----:B------:R-:W4:Y:S04]  /*2d6a0*/  LDL R38, [R1+0x1d4c] ;  /* 0x001d4c0001267983 */ /* 0x000f280000100800 */
[----:B------:R-:W4:Y:S01]  /*2d6b0*/  LDL.LU R44, [R1+0x1224] ;  /* 0x00122400012c7983 */ /* 0x000f220000300800 */
[----:B0-----:R-:W-:-:S03]  /*2d6c0*/  PRMT R10, RZ, 0x7610, R10 ;  /* 0x00007610ff0a7816 */ /* 0x001fc6000000000a */
        /* <DEDUP_REMOVED lines=8> */
[----:B------:R3:W4:Y:S04]  /*2d750*/  @!P0 LDG.E.U16 R10, [R4.64] ;  /* 0x00000006040a8981 */ /* 0x000728000c1e1500 */
[----:B------:R-:W4:Y:S04]  /*2d760*/  LDL.LU R55, [R1+0x11a0] ;  /* 0x0011a00001377983 */ /* 0x000f280000300800 */
[----:B------:R-:W4:Y:S04]  /*2d770*/  LDL.LU R58, [R1+0x13c] ;  /* 0x00013c00013a7983 */ /* 0x000f280000300800 */
[----:B------:R0:W-:Y:S01]  /*2d780*/  STS.U16 [R2+0x40c0], R59 ;  /* 0x0040c03b02007388 */ /* 0x0001e20000000400 */
[----:B---3--:R-:W-:-:S03]  /*2d790*/  @!P0 IMAD.MOV.U32 R4, RZ, RZ, R36 ;  /* 0x000000ffff048224 */ /* 0x008fc600078e0024 */
[----:B------:R-:W3:Y:S01]  /*2d7a0*/  LDL R36, [R1+0x1d18] ;  /* 0x001d180001247983 */ /* 0x000ee20000100800 */
[----:B------:R-:W-:-:S03]  /*2d7b0*/  @!P0 IMAD.MOV.U32 R5, RZ, RZ, R37 ;  /* 0x000000ffff058224 */ /* 0x000fc600078e0025 */
[----:B------:R-:W3:Y:S04]  /*2d7c0*/  LDL R37, [R1+0x1d14] ;  /* 0x001d140001257983 */ /* 0x000ee80000100800 */
[----:B------:R-:W3:Y:S04]  /*2d7d0*/  LDL.LU R53, [R1+0x138] ;  /* 0x0001380001357983 */ /* 0x000ee80000300800 */
[----:B0-----:R-:W3:Y:S04]  /*2d7e0*/  LDL.LU R59, [R1+0x134] ;  /* 0x00013400013b7983 */ /* 0x001ee80000300800 */
[----:B------:R-:W3:Y:S04]  /*2d7f0*/  LDL.LU R54, [R1+0x130] ;  /* 0x0001300001367983 */ /* 0x000ee80000300800 */
[----:B------:R-:W3:Y:S04]  /*2d800*/  LDL.LU R56, [R1+0xfc] ;  /* 0x0000fc0001387983 */ /* 0x000ee80000300800 */
[----:B------:R0:W-:Y:S04]  /*2d810*/  STS.U16 [R2+0x4000], R9 ;  /* 0x0040000902007388 */ /* 0x0001e80000000400 */
[----:B------:R-:W3:Y:S01]  /*2d820*/  LDL.LU R57, [R1+0xf8] ;  /* 0x0000f80001397983 */ /* 0x000ee20000300800 */
[----:B0-----:R-:W-:-:S03]  /*2d830*/  PRMT R9, RZ, 0x7610, R9 ;  /* 0x00007610ff097816 */ /* 0x001fc60000000009 */
[----:B------:R0:W-:Y:S04]  /*2d840*/  STS.U16 [R2+0x4440], R8 ;  /* 0x0044400802007388 */ /* 0x0001e80000000400 */
[----:B------:R1:W3:Y:S01]  /*2d850*/  @!P0 LDG.E.U16 R9, [R4.64] ;  /* 0x0000000604098981 */ /* 0x0002e2000c1e1500 */
[----:B0-----:R-:W-:Y:S01]  /*2d860*/  PRMT R8, RZ, 0x7610, R8 ;  /* 0x00007610ff087816 */ /* 0x001fe20000000008 */
[----:B-1----:R-:W-:Y:S02]  /*2d870*/  @!P0 IMAD.MOV.U32 R4, RZ, RZ, R39 ;  /* 0x000000ffff048224 */ /* 0x002fe400078e0027 */
[----:B------:R-:W-:Y:S01]  /*2d880*/  @!P0 IMAD.MOV.U32 R5, RZ, RZ, R40 ;  /* 0x000000ffff058224 */ /* 0x000fe200078e0028 */
[----:B------:R0:W-:Y:S04]  /*2d890*/  STS.U16 [R2+0x4400], R61 ;  /* 0x0044003d02007388 */ /* 0x0001e80000000400 */
[----:B------:R2:W3:Y:S04]  /*2d8a0*/  @!P0 LDG.E.U16 R8, [R4.64] ;  /* 0x0000000604088981 */ /* 0x0004e8000c1e1500 */
[----:B0-----:R-:W3:Y:S01]  /*2d8b0*/  LDL.LU R61, [R1+0xf4] ;  /* 0x0000f400013d7983 */ /* 0x001ee20000300800 */
[----:B--2---:R-:W-:-:S03]  /*2d8c0*/  @!P0 IMAD.MOV.U32 R4, RZ, RZ, R0 ;  /* 0x000000ffff048224 */ /* 0x004fc600078e0000 */
[----:B------:R-:W2:Y:S01]  /*2d8d0*/  LDL.LU R0, [R1+0xf0] ;  /* 0x0000f00001007983 */ /* 0x000ea20000300800 */
[----:B----4-:R-:W-:-:S03]  /*2d8e0*/  @!P0 IMAD.MOV.U32 R5, RZ, RZ, R38 ;  /* 0x000000ffff058224 */ /* 0x010fc600078e0026 */
[----:B------:R-:W4:Y:S04]  /*2d8f0*/  LDL.LU R38, [R1+0xbc] ;  /* 0x0000bc0001267983 */ /* 0x000f280000300800 */
[----:B------:R-:W4:Y:S04]  /*2d900*/  LDL.LU R39, [R1+0xb8] ;  /* 0x0000b80001277983 */ /* 0x000f280000300800 */
[----:B------:R-:W-:Y:S04]  /*2d910*/  STS.U16 [R2+0x44c0], R44 ;  /* 0x0044c02c02007388 */ /* 0x000fe80000000400 */
[----:B------:R-:W-:Y:S04]  /*2d920*/  STS.U16 [R2+0x4480], R45 ;  /* 0x0044802d02007388 */ /* 0x000fe80000000400 */
[----:B------:R-:W-:Y:S04]  /*2d930*/  STS.U16 [R2+0x4800], R46 ;  /* 0x0048002e02007388 */ /* 0x000fe80000000400 */
[----:B------:R-:W-:Y:S04]  /*2d940*/  STS.U16 [R2+0x4840], R47 ;  /* 0x0048402f02007388 */ /* 0x000fe80000000400 */
[----:B------:R-:W-:Y:S04]  /*2d950*/  STS.U16 [R2+0x4880], R48 ;  /* 0x0048803002007388 */ /* 0x000fe80000000400 */
[----:B------:R-:W-:Y:S04]  /*2d960*/  STS.U16 [R2+0x48c0], R49 ;  /* 0x0048c03102007388 */ /* 0x000fe80000000400 */
[----:B------:R0:W-:Y:S04]  /*2d970*/  STS.U16 [R2+0x4c80], R55 ;  /* 0x004c803702007388 */ /* 0x0001e80000000400 */
[----:B------:R1:W-:Y:S04]  /*2d980*/  STS.U16 [R2+0x5000], R58 ;  /* 0x0050003a02007388 */ /* 0x0003e80000000400 */
[----:B0-----:R-:W4:Y:S04]  /*2d990*/  LDL.LU R55, [R1+0xb4] ;  /* 0x0000b40001377983 */ /* 0x001f280000300800 */
[----:B-1----:R-:W4:Y:S04]  /*2d9a0*/  LDL.LU R58, [R1+0xb0] ;  /* 0x0000b000013a7983 */ /* 0x002f280000300800 */
[----:B---3--:R0:W-:Y:S04]  /*2d9b0*/  STS.U16 [R2+0x5080], R59 ;  /* 0x0050803b02007388 */ /* 0x0081e80000000400 */
[----:B------:R1:W-:Y:S04]  /*2d9c0*/  STS.U16 [R2+0x5440], R56 ;  /* 0x0054403802007388 */ /* 0x0003e80000000400 */
[----:B0-----:R-:W3:Y:S04]  /*2d9d0*/  LDL.LU R59, [R1+0x78] ;  /* 0x00007800013b7983 */ /* 0x001ee80000300800 */
[----:B------:R-:W3:Y:S04]  /*2d9e0*/  LDL.LU R40, [R1+0x74] ;  /* 0x0000740001287983 */ /* 0x000ee80000300800 */
[----:B------:R-:W3:Y:S04]  /*2d9f0*/  LDL.LU R41, [R1+0x70] ;  /* 0x0000700001297983 */ /* 0x000ee80000300800 */
[----:B------:R0:W-:Y:S04]  /*2da00*/  STS.U16 [R2+0x5400], R57 ;  /* 0x0054003902007388 */ /* 0x0001e80000000400 */
[----:B-1----:R-:W3:Y:S04]  /*2da10*/  LDL.LU R56, [R1+0x1260] ;  /* 0x0012600001387983 */ /* 0x002ee80000300800 */
[----:B0-----:R-:W3:Y:S04]  /*2da20*/  LDL.LU R57, [R1+0x125c] ;  /* 0x00125c0001397983 */ /* 0x001ee80000300800 */
[----:B------:R-:W3:Y:S04]  /*2da30*/  LDL.LU R42, [R1+0x1258] ;  /* 0x00125800012a7983 */ /* 0x000ee80000300800 */
[----:B------:R-:W3:Y:S04]  /*2da40*/  LDL.LU R43, [R1+0x1254] ;  /* 0x00125400012b7983 */ /* 0x000ee80000300800 */
[----:B------:R-:W3:Y:S04]  /*2da50*/  LDL.LU R44, [R1+0x121c] ;  /* 0x00121c00012c7983 */ /* 0x000ee80000300800 */
[----:B------:R-:W3:Y:S04]  /*2da60*/  LDL.LU R45, [R1+0x1218] ;  /* 0x00121800012d7983 */ /* 0x000ee80000300800 */
[----:B------:R-:W3:Y:S04]  /*2da70*/  LDL.LU R46, [R1+0x1214] ;  /* 0x00121400012e7983 */ /* 0x000ee80000300800 */
[----:B------:R-:W3:Y:S04]  /*2da80*/  LDL.LU R47, [R1+0x1210] ;  /* 0x00121000012f7983 */ /* 0x000ee80000300800 */
[----:B------:R-:W3:Y:S04]  /*2da90*/  LDL.LU R48, [R1+0x11dc] ;  /* 0x0011dc0001307983 */ /* 0x000ee80000300800 */
[----:B------:R0:W-:Y:S04]  /*2daa0*/  STS.U16 [R2+0x4c40], R50 ;  /* 0x004c403202007388 */ /* 0x0001e80000000400 */
[----:B------:R-:W3:Y:S04]  /*2dab0*/  LDL.LU R49, [R1+0x11d8] ;  /* 0x0011d80001317983 */ /* 0x000ee80000300800 */
[----:B------:R1:W-:Y:S04]  /*2dac0*/  STS.U16 [R2+0x4c00], R51 ;  /* 0x004c003302007388 */ /* 0x0003e80000000400 */
[----:B0-----:R-:W3:Y:S04]  /*2dad0*/  LDL.LU R50, [R1+0x11d4] ;  /* 0x0011d40001327983 */ /* 0x001ee80000300800 */
[----:B------:R0:W-:Y:S04]  /*2dae0*/  STS.U16 [R2+0x4cc0], R52 ;  /* 0x004cc03402007388 */ /* 0x0001e80000000400 */
[----:B-1----:R-:W3:Y:S04]  /*2daf0*/  LDL.LU R51, [R1+0x11d0] ;  /* 0x0011d00001337983 */ /* 0x002ee80000300800 */
[----:B------:R1:W-:Y:S04]  /*2db00*/  STS.U16 [R2+0x5040], R53 ;  /* 0x0050403502007388 */ /* 0x0003e80000000400 */
[----:B0-----:R-:W3:Y:S04]  /*2db10*/  LDL.LU R52, [R1+0x119c] ;  /* 0x00119c0001347983 */ /* 0x001ee80000300800 */
[----:B------:R0:W-:Y:S04]  /*2db20*/  STS.U16 [R2+0x50c0], R54 ;  /* 0x0050c03602007388 */ /* 0x0001e80000000400 */
[----:B-1----:R-:W3:Y:S04]  /*2db30*/  LDL.LU R53, [R1+0x1198] ;  /* 0x0011980001357983 */ /* 0x002ee80000300800 */
[----:B------:R1:W-:Y:S04]  /*2db40*/  STS.U16 [R2+0x54c0], R61 ;  /* 0x0054c03d02007388 */ /* 0x0003e80000000400 */
[----:B0-----:R-:W3:Y:S04]  /*2db50*/  LDL.LU R54, [R1+0x1194] ;  /* 0x0011940001367983 */ /* 0x001ee80000300800 */
[----:B-1----:R-:W3:Y:S04]  /*2db60*/  LDL.LU R61, [R1+0x1190] ;  /* 0x00119000013d7983 */ /* 0x002ee80000300800 */
[----:B--2---:R0:W-:Y:S04]  /*2db70*/  STS.U16 [R2+0x5480], R0 ;  /* 0x0054800002007388 */ /* 0x0041e80000000400 */
[----:B0-----:R-:W2:Y:S04]  /*2db80*/  LDL.LU R0, [R1+0x12c] ;  /* 0x00012c0001007983 */ /* 0x001ea80000300800 */
[----:B------:R0:W-:Y:S04]  /*2db90*/  STS.U16 [R2+0x5c40], R3 ;  /* 0x005c400302007388 */ /* 0x0001e80000000400 */
[----:B----4-:R-:W-:Y:S01]  /*2dba0*/  STS.U16 [R2+0x5800], R38 ;  /* 0x0058002602007388 */ /* 0x010fe20000000400 */
[----:B0-----:R-:W-:-:S03]  /*2dbb0*/  LOP3.LUT R3, R2, 0x10, RZ, 0x3c, !PT ;  /* 0x0000001002037812 */ /* 0x001fc600078e3cff */
[----:B------:R-:W-:Y:S01]  /*2dbc0*/  STS.U16 [R2+0x5840], R39 ;  /* 0x0058402702007388 */ /* 0x000fe20000000400 */
[----:B------:R-:W-:-:S06]  /*2dbd0*/  PRMT R7, RZ, 0x7610, R7 ;  /* 0x00007610ff077816 */ /* 0x000fcc0000000007 */
[----:B------:R0:W4:Y:S02]  /*2dbe0*/  @!P0 LDG.E.U16 R7, [R4.64] ;  /* 0x0000000604078981 */ /* 0x000124000c1e1500 */
[----:B0-----:R-:W-:Y:S02]  /*2dbf0*/  @!P0 IMAD.MOV.U32 R4, RZ, RZ, R36 ;  /* 0x000000ffff048224 */ /* 0x001fe400078e0024 */
[----:B------:R-:W-:Y:S01]  /*2dc00*/  @!P0 IMAD.MOV.U32 R5, RZ, RZ, R37 ;  /* 0x000000ffff058224 */ /* 0x000fe200078e0025 */
[----:B------:R0:W-:Y:S04]  /*2dc10*/  STS.U16 [R2+0x5880], R55 ;  /* 0x0058803702007388 */ /* 0x0001e80000000400 */
[----:B------:R1:W-:Y:S04]  /*2dc20*/  STS.U16 [R2+0x58c0], R58 ;  /* 0x0058c03a02007388 */ /* 0x0003e80000000400 */
[----:B0-----:R-:W4:Y:S04]  /*2dc30*/  LDL.LU R55, [R1+0x128] ;  /* 0x0001280001377983 */ /* 0x001f280000300800 */
[----:B-1----:R-:W4:Y:S04]  /*2dc40*/  LDL.LU R58, [R1+0x124] ;  /* 0x00012400013a7983 */ /* 0x002f280000300800 */
[----:B---3--:R0:W-:Y:S04]  /*2dc50*/  STS.U16 [R2+0x5c00], R59 ;  /* 0x005c003b02007388 */ /* 0x0081e80000000400 */
[----:B------:R-:W-:Y:S04]  /*2dc60*/  STS.U16 [R2+0x5cc0], R40 ;  /* 0x005cc02802007388 */ /* 0x000fe80000000400 */
[----:B------:R-:W-:Y:S04]  /*2dc70*/  STS.U16 [R2+0x5c80], R41 ;  /* 0x005c802902007388 */ /* 0x000fe80000000400 */
[----:B0-----:R-:W3:Y:S04]  /*2dc80*/  LDL.LU R59, [R1+0x120] ;  /* 0x00012000013b7983 */ /* 0x001ee80000300800 */
[----:B------:R0:W-:Y:S04]  /*2dc90*/  STS.U16 [R3+0x4100], R56 ;  /* 0x0041003803007388 */ /* 0x0001e80000000400 */
[----:B------:R1:W-:Y:S04]  /*2dca0*/  STS.U16 [R3+0x4140], R57 ;  /* 0x0041403903007388 */ /* 0x0003e80000000400 */
[----:B------:R-:W-:Y:S04]  /*2dcb0*/  STS.U16 [R3+0x4180], R42 ;  /* 0x0041802a03007388 */ /* 0x000fe80000000400 */
[----:B------:R-:W-:Y:S04]  /*2dcc0*/  STS.U16 [R3+0x41c0], R43 ;  /* 0x0041c02b03007388 */ /* 0x000fe80000000400 */
[----:B------:R-:W-:Y:S04]  /*2dcd0*/  STS.U16 [R3+0x4540], R44 ;  /* 0x0045402c03007388 */ /* 0x000fe80000000400 */
[----:B------:R-:W-:Y:S04]  /*2dce0*/  STS.U16 [R3+0x4500], R45 ;  /* 0x0045002d03007388 */ /* 0x000fe80000000400 */
[----:B------:R-:W-:Y:S04]  /*2dcf0*/  STS.U16 [R3+0x45c0], R46 ;  /* 0x0045c02e03007388 */ /* 0x000fe80000000400 */
[----:B------:R-:W-:Y:S04]  /*2dd00*/  STS.U16 [R3+0x4580], R47 ;  /* 0x0045802f03007388 */ /* 0x000fe80000000400 */
[----:B------:R-:W-:Y:S04]  /*2dd10*/  STS.U16 [R3+0x4900], R48 ;  /* 0x0049003003007388 */ /* 0x000fe80000000400 */
[----:B0-----:R-:W3:Y:S04]  /*2dd20*/  LDL.LU R56, [R1+0xec] ;  /* 0x0000ec0001387983 */ /* 0x001ee80000300800 */
[----:B------:R-:W-:Y:S04]  /*2dd30*/  STS.U16 [R3+0x4940], R49 ;  /* 0x0049403103007388 */ /* 0x000fe80000000400 */
[----:B-1----:R-:W3:Y:S04]  /*2dd40*/  LDL.LU R57, [R1+0xe8] ;  /* 0x0000e80001397983 */ /* 0x002ee80000300800 */
[----:B------:R-:W-:Y:S04]  /*2dd50*/  STS.U16 [R3+0x4980], R50 ;  /* 0x0049803203007388 */ /* 0x000fe80000000400 */
[----:B------:R-:W3:Y:S04]  /*2dd60*/  LDL.LU R36, [R1+0xe4] ;  /* 0x0000e40001247983 */ /* 0x000ee80000300800 */
        /* <DEDUP_REMOVED lines=8> */
[----:B------:R0:W-:Y:S04]  /*2ddf0*/  STS.U16 [R3+0x4d80], R61 ;  /* 0x004d803d03007388 */ /* 0x0001e80000000400 */
[----:B0-----:R-:W3:Y:S04]  /*2de00*/  LDL.LU R61, [R1+0xa0] ;  /* 0x0000a000013d7983 */ /* 0x001ee80000300800 */
[----:B--2---:R0:W-:Y:S04]  /*2de10*/  STS.U16 [R3+0x5100], R0 ;  /* 0x0051000003007388 */ /* 0x0041e80000000400 */
[----:B0-----:R-:W2:Y:S04]  /*2de20*/  LDL.LU R0, [R1+0x6c] ;  /* 0x00006c0001007983 */ /* 0x001ea80000300800 */
[----:B------:R-:W2:Y:S04]  /*2de30*/  LDL.LU R41, [R1+0x68] ;  /* 0x0000680001297983 */ /* 0x000ea80000300800 */
[----:B------:R-:W2:Y:S04]  /*2de40*/  LDL.LU R42, [R1+0x64] ;  /* 0x00006400012a7983 */ /* 0x000ea80000300800 */
[----:B----4-:R-:W-:Y:S04]  /*2de50*/  STS.U16 [R3+0x5140], R55 ;  /* 0x0051403703007388 */ /* 0x010fe80000000400 */
[----:B------:R0:W-:Y:S04]  /*2de60*/  STS.U16 [R3+0x5180], R58 ;  /* 0x0051803a03007388 */ /* 0x0001e80000000400 */
[----:B0-----:R-:W4:Y:S04]  /*2de70*/  LDL.LU R58, [R1+0x60] ;  /* 0x00006000013a7983 */ /* 0x001f280000300800 */
[----:B---3--:R0:W-:Y:S04]  /*2de80*/  STS.U16 [R3+0x51c0], R59 ;  /* 0x0051c03b03007388 */ /* 0x0081e80000000400 */
        /* <DEDUP_REMOVED lines=11> */
[----:B------:R-:W3:Y:S04]  /*2df40*/  LDL.LU R51, [R1+0x11c8] ;  /* 0x0011c80001337983 */ /* 0x000ee80000300800 */
        /* <DEDUP_REMOVED lines=8> */
[----:B0-----:R-:W3:Y:S04]  /*2dfd0*/  LDL.LU R56, [R1+0x1184] ;  /* 0x0011840001387983 */ /* 0x001ee80000300800 */
[----:B------:R-:W-:Y:S04]  /*2dfe0*/  STS.U16 [R3+0x5980], R40 ;  /* 0x0059802803007388 */ /* 0x000fe80000000400 */
[----:B-1----:R-:W3:Y:S04]  /*2dff0*/  LDL.LU R57, [R1+0x1180] ;  /* 0x0011800001397983 */ /* 0x002ee80000300800 */
[----:B------:R0:W-:Y:S04]  /*2e000*/  STS.U16 [R3+0x59c0], R61 ;  /* 0x0059c03d03007388 */ /* 0x0001e80000000400 */
[----:B0-----:R-:W3:Y:S04]  /*2e010*/  LDL.LU R61, [R1+0x11c] ;  /* 0x00011c00013d7983 */ /* 0x001ee80000300800 */
[----:B--2---:R0:W-:Y:S04]  /*2e020*/  STS.U16 [R3+0x5d40], R0 ;  /* 0x005d400003007388 */ /* 0x0041e80000000400 */
[----:B0-----:R-:W2:Y:S01]  /*2e030*/  LDL.LU R0, [R1+0x118] ;  /* 0x0001180001007983 */ /* 0x001ea20000300800 */
[----:B------:R-:W-:-:S03]  /*2e040*/  PRMT R6, RZ, 0x7610, R6 ;  /* 0x00007610ff067816 */ /* 0x000fc60000000006 */
[----:B------:R-:W-:Y:S04]  /*2e050*/  STS.U16 [R3+0x5d00], R41 ;  /* 0x005d002903007388 */ /* 0x000fe80000000400 */
[----:B------:R0:W2:Y:S04]  /*2e060*/  @!P0 LDG.E.U16 R6, [R4.64] ;  /* 0x0000000604068981 */ /* 0x0000a8000c1e1500 */
[----:B------:R-:W-:Y:S01]  /*2e070*/  STS.U16 [R3+0x5dc0], R42 ;  /* 0x005dc02a03007388 */ /* 0x000fe20000000400 */
[----:B0-----:R-:W-:-:S03]  /*2e080*/  LOP3.LUT R4, R2, 0x20, RZ, 0x3c, !PT ;  /* 0x0000002002047812 */ /* 0x001fc600078e3cff */
[----:B----4-:R0:W-:Y:S04]  /*2e090*/  STS.U16 [R3+0x5d80], R58 ;  /* 0x005d803a03007388 */ /* 0x0101e80000000400 */
[----:B0-----:R-:W4:Y:S04]  /*2e0a0*/  LDL.LU R58, [R1+0x114] ;  /* 0x00011400013a7983 */ /* 0x001f280000300800 */
[----:B---3--:R0:W-:Y:S04]  /*2e0b0*/  STS.U16 [R4+0x4200], R59 ;  /* 0x0042003b04007388 */ /* 0x0081e80000000400 */
[----:B------:R1:W-:Y:S04]  /*2e0c0*/  STS.U16 [R4+0x4240], R43 ;  /* 0x0042402b04007388 */ /* 0x0003e80000000400 */
[----:B------:R3:W-:Y:S04]  /*2e0d0*/  STS.U16 [R4+0x4280], R44 ;  /* 0x0042802c04007388 */ /* 0x0007e80000000400 */
[----:B0-----:R-:W4:Y:S04]  /*2e0e0*/  LDL.LU R59, [R1+0x110] ;  /* 0x00011000013b7983 */ /* 0x001f280000300800 */
[----:B------:R-:W-:Y:S04]  /*2e0f0*/  STS.U16 [R4+0x42c0], R45 ;  /* 0x0042c02d04007388 */ /* 0x000fe80000000400 */
[----:B------:R-:W-:Y:S04]  /*2e100*/  STS.U16 [R4+0x4640], R46 ;  /* 0x0046402e04007388 */ /* 0x000fe80000000400 */
[----:B------:R-:W4:Y:S04]  /*2e110*/  LDL.LU R5, [R1+0xdc] ;  /* 0x0000dc0001057983 */ /* 0x000f280000300800 */
        /* <DEDUP_REMOVED lines=15> */
[----:B------:R-:W-:Y:S04]  /*2e210*/  STS.U16 [R4+0x4e00], R55 ;  /* 0x004e003704007388 */ /* 0x000fe80000000400 */
[----:B------:R-:W-:Y:S04]  /*2e220*/  STS.U16 [R4+0x4ec0], R56 ;  /* 0x004ec03804007388 */ /* 0x000fe80000000400 */
[----:B------:R-:W-:Y:S04]  /*2e230*/  STS.U16 [R4+0x4e80], R57 ;  /* 0x004e803904007388 */ /* 0x000fe80000000400 */
[----:B-1----:R-:W4:Y:S04]  /*2e240*/  LDL.LU R43, [R1+0x58] ;  /* 0x00005800012b7983 */ /* 0x002f280000300800 */
[----:B------:R0:W-:Y:S04]  /*2e250*/  STS.U16 [R4+0x5200], R61 ;  /* 0x0052003d04007388 */ /* 0x0001e80000000400 */
[----:B---3--:R-:W3:Y:S04]  /*2e260*/  LDL.LU R44, [R1+0x54] ;  /* 0x00005400012c7983 */ /* 0x008ee80000300800 */
[----:B0-----:R-:W3:Y:S04]  /*2e270*/  LDL.LU R61, [R1+0x50] ;  /* 0x00005000013d7983 */ /* 0x001ee80000300800 */
[----:B--2---:R0:W-:Y:S04]  /*2e280*/  STS.U16 [R4+0x5240], R0 ;  /* 0x0052400004007388 */ /* 0x0041e80000000400 */
[----:B0-----:R-:W2:Y:S04]  /*2e290*/  LDL.LU R0, [R1+0x1238] ;  /* 0x0012380001007983 */ /* 0x001ea80000300800 */
        /* <DEDUP_REMOVED lines=13> */
[----:B----4-:R0:W-:Y:S04]  /*2e370*/  STS.U16 [R4+0x5280], R58 ;  /* 0x0052803a04007388 */ /* 0x0101e80000000400 */
[----:B0-----:R-:W4:Y:S04]  /*2e380*/  LDL.LU R58, [R1+0x1174] ;  /* 0x00117400013a7983 */ /* 0x001f280000300800 */
[----:B------:R0:W-:Y:S04]  /*2e390*/  STS.U16 [R4+0x52c0], R59 ;  /* 0x0052c03b04007388 */ /* 0x0001e80000000400 */
[----:B0-----:R-:W4:Y:S04]  /*2e3a0*/  LDL.LU R59, [R1+0x1170] ;  /* 0x00117000013b7983 */ /* 0x001f280000300800 */
[----:B------:R-:W-:Y:S04]  /*2e3b0*/  STS.U16 [R4+0x5640], R5 ;  /* 0x0056400504007388 */ /* 0x000fe80000000400 */
[----:B------:R-:W-:Y:S04]  /*2e3c0*/  STS.U16 [R4+0x5600], R36 ;  /* 0x0056002404007388 */ /* 0x000fe80000000400 */
[----:B------:R-:W-:Y:S04]  /*2e3d0*/  STS.U16 [R4+0x56c0], R37 ;  /* 0x0056c02504007388 */ /* 0x000fe80000000400 */
[----:B------:R-:W-:Y:S04]  /*2e3e0*/  STS.U16 [R4+0x5680], R38 ;  /* 0x0056802604007388 */ /* 0x000fe80000000400 */
[----:B------:R-:W-:Y:S04]  /*2e3f0*/  STS.U16 [R4+0x5a00], R39 ;  /* 0x005a002704007388 */ /* 0x000fe80000000400 */
[----:B------:R-:W-:Y:S04]  /*2e400*/  STS.U16 [R4+0x5a40], R40 ;  /* 0x005a402804007388 */ /* 0x000fe80000000400 */
[----:B------:R-:W-:Y:S04]  /*2e410*/  STS.U16 [R4+0x5a80], R41 ;  /* 0x005a802904007388 */ /* 0x000fe80000000400 */
[----:B------:R-:W-:Y:S04]  /*2e420*/  STS.U16 [R4+0x5ac0], R42 ;  /* 0x005ac02a04007388 */ /* 0x000fe80000000400 */
[----:B------:R0:W-:Y:S02]  /*2e430*/  STS.U16 [R4+0x5e40], R60 ;  /* 0x005e403c04007388 */ /* 0x0001e40000000400 */
[----:B0-----:R-:W-:-:S02]  /*2e440*/  LOP3.LUT R60, R2, 0x30, RZ, 0x3c, !PT ;  /* 0x00000030023c7812 */ /* 0x001fc400078e3cff */
[----:B------:R-:W-:Y:S04]  /*2e450*/  STS.U16 [R4+0x5e00], R43 ;  /* 0x005e002b04007388 */ /* 0x000fe80000000400 */
[----:B---3--:R-:W-:Y:S04]  /*2e460*/  STS.U16 [R4+0x5ec0], R44 ;  /* 0x005ec02c04007388 */ /* 0x008fe80000000400 */
[----:B------:R0:W-:Y:S04]  /*2e470*/  STS.U16 [R4+0x5e80], R61 ;  /* 0x005e803d04007388 */ /* 0x0001e80000000400 */
        /* <DEDUP_REMOVED lines=11> */
[----:B------:R0:W-:Y:S04]  /*2e530*/  STS.U16 [R60+0x4340], R45 ;  /* 0x0043402d3c007388 */ /* 0x0001e80000000400 */
[----:B------:R-:W2:Y:S04]  /*2e540*/  LDL.LU R44, [R1+0x84] ;  /* 0x00008400012c7983 */ /* 0x000ea80000300800 */
[----:B------:R1:W-:Y:S04]  /*2e550*/  STS.U16 [R60+0x4380], R46 ;  /* 0x0043802e3c007388 */ /* 0x0003e80000000400 */
[----:B0-----:R-:W2:Y:S04]  /*2e560*/  LDL.LU R45, [R1+0x80] ;  /* 0x00008000012d7983 */ /* 0x001ea80000300800 */
[----:B------:R0:W-:Y:S04]  /*2e570*/  STS.U16 [R60+0x43c0], R47 ;  /* 0x0043c02f3c007388 */ /* 0x0001e80000000400 */
[----:B-1----:R-:W2:Y:S04]  /*2e580*/  LDL.LU R46, [R1+0x4c] ;  /* 0x00004c00012e7983 */ /* 0x002ea80000300800 */
[----:B------:R1:W-:Y:S04]  /*2e590*/  STS.U16 [R60+0x4740], R48 ;  /* 0x004740303c007388 */ /* 0x0003e80000000400 */
[----:B0-----:R-:W2:Y:S04]  /*2e5a0*/  LDL.LU R47, [R1+0x48] ;  /* 0x00004800012f7983 */ /* 0x001ea80000300800 */
[----:B-1----:R-:W2:Y:S04]  /*2e5b0*/  LDL.LU R48, [R1+0x44] ;  /* 0x0000440001307983 */ /* 0x002ea80000300800 */
[----:B------:R-:W2:Y:S04]  /*2e5c0*/  LDL.LU R2, [R1+0x40] ;  /* 0x0000400001027983 */ /* 0x000ea80000300800 */
[----:B------:R0:W-:Y:S04]  /*2e5d0*/  STS.U16 [R60+0x4700], R49 ;  /* 0x004700313c007388 */ /* 0x0001e80000000400 */
[----:B------:R1:W-:Y:S04]  /*2e5e0*/  STS.U16 [R60+0x47c0], R50 ;  /* 0x0047c0323c007388 */ /* 0x0003e80000000400 */
[----:B------:R4:W-:Y:S04]  /*2e5f0*/  STS.U16 [R60+0x4780], R51 ;  /* 0x004780333c007388 */ /* 0x0009e80000000400 */
[----:B0-----:R-:W2:Y:S04]  /*2e600*/  LDL.LU R49, [R1+0x3c] ;  /* 0x00003c0001317983 */ /* 0x001ea80000300800 */
[----:B-1----:R-:W2:Y:S04]  /*2e610*/  LDL.LU R50, [R1+0x38] ;  /* 0x0000380001327983 */ /* 0x002ea80000300800 */
[----:B------:R0:W-:Y:S04]  /*2e620*/  STS.U16 [R60+0x4b00], R52 ;  /* 0x004b00343c007388 */ /* 0x0001e80000000400 */
[----:B----4-:R-:W4:Y:S04]  /*2e630*/  LDL.LU R51, [R1+0x34] ;  /* 0x0000340001337983 */ /* 0x010f280000300800 */
[----:B------:R1:W-:Y:S04]  /*2e640*/  STS.U16 [R60+0x4b40], R53 ;  /* 0x004b40353c007388 */ /* 0x0003e80000000400 */
[----:B0-----:R-:W4:Y:S04]  /*2e650*/  LDL.LU R52, [R1+0x30] ;  /* 0x0000300001347983 */ /* 0x001f280000300800 */
[----:B------:R0:W-:Y:S04]  /*2e660*/  STS.U16 [R60+0x4b80], R54 ;  /* 0x004b80363c007388 */ /* 0x0001e80000000400 */
[----:B-1----:R-:W4:Y:S04]  /*2e670*/  LDL.LU R53, [R1+0x2c] ;  /* 0x00002c0001357983 */ /* 0x002f280000300800 */
        /* <DEDUP_REMOVED lines=10> */
[----:B-1----:R-:W4:Y:S04]  /*2e720*/  LDL.LU R59, [R1+0x14] ;  /* 0x00001400013b7983 */ /* 0x002f280000300800 */
[----:B---3--:R0:W-:Y:S04]  /*2e730*/  STS.U16 [R60+0x5300], R61 ;  /* 0x0053003d3c007388 */ /* 0x0081e80000000400 */
[----:B0-----:R-:W3:Y:S04]  /*2e740*/  LDL.LU R61, [R1+0x10] ;  /* 0x00001000013d7983 */ /* 0x001ee80000300800 */
[----:B--2---:R0:W-:Y:S04]  /*2e750*/  STS.U16 [R60+0x5340], R0 ;  /* 0x005340003c007388 */ /* 0x0041e80000000400 */
[----:B0-----:R-:W2:Y:S04]  /*2e760*/  LDL.LU R0, [R1+0xc] ;  /* 0x00000c0001007983 */ /* 0x001ea80000300800 */
        /* <DEDUP_REMOVED lines=10> */
[----:B------:R-:W2:Y:S04]  /*2e810*/  LDL.LU R4, [R1+0x8] ;  /* 0x0000080001047983 */ /* 0x000ea80000300800 */
[----:B------:R-:W-:Y:S04]  /*2e820*/  STS.U16 [R60+0x5f40], R46 ;  /* 0x005f402e3c007388 */ /* 0x000fe80000000400 */
[----:B------:R-:W2:Y:S04]  /*2e830*/  LDL.LU R5, [R1+0x4] ;  /* 0x0000040001057983 */ /* 0x000ea80000300800 */
[----:B------:R-:W-:Y:S04]  /*2e840*/  STS.U16 [R60+0x5f00], R47 ;  /* 0x005f002f3c007388 */ /* 0x000fe80000000400 */
[----:B------:R-:W-:Y:S04]  /*2e850*/  STS.U16 [R60+0x5fc0], R48 ;  /* 0x005fc0303c007388 */ /* 0x000fe80000000400 */
[----:B------:R1:W-:Y:S04]  /*2e860*/  STS.U16 [R60+0x5f80], R2 ;  /* 0x005f80023c007388 */ /* 0x0003e80000000400 */
[----:B0-----:R-:W2:Y:S04]  /*2e870*/  LDL.LU R36, [R1+0x3a94] ;  /* 0x003a940001247983 */ /* 0x001ea80000300800 */
[----:B-1----:R-:W2:Y:S04]  /*2e880*/  LDL.LU R37, [R1+0x3a90] ;  /* 0x003a900001257983 */ /* 0x002ea80000300800 */
[----:B------:R-:W0:Y:S04]  /*2e890*/  S2R R2, SR_TID.X ;  /* 0x0000000000027919 */ /* 0x000e280000002100 */
[----:B------:R-:W2:Y:S04]  /*2e8a0*/  LDL.LU R38, [R1+0x3a8c] ;  /* 0x003a8c0001267983 */ /* 0x000ea80000300800 */
[----:B------:R-:W2:Y:S04]  /*2e8b0*/  LDL.LU R39, [R1+0x3a88] ;  /* 0x003a880001277983 */ /* 0x000ea80000300800 */
[----:B------:R-:W2:Y:S04]  /*2e8c0*/  LDL.LU R40, [R1+0x3a84] ;  /* 0x003a840001287983 */ /* 0x000ea80000300800 */
[----:B------:R-:W2:Y:S04]  /*2e8d0*/  LDL.LU R41, [R1+0x3a80] ;  /* 0x003a800001297983 */ /* 0x000ea80000300800 */
[----:B------:R-:W2:Y:S01]  /*2e8e0*/  LDL.LU R42, [R1+0x3a7c] ;  /* 0x003a7c00012a7983 */ /* 0x000ea20000300800 */
[----:B0-----:R-:W-:-:S03]  /*2e8f0*/  LOP3.LUT R2, R2, 0x1f, RZ, 0xc0, !PT ;  /* 0x0000001f02027812 */ /* 0x001fc600078ec0ff */
[----:B------:R-:W2:Y:S04]  /*2e900*/  LDL.LU R43, [R1+0x3a78] ;  /* 0x003a7800012b7983 */ /* 0x000ea80000300800 */
[----:B------:R-:W2:Y:S01]  /*2e910*/  LDL.LU R44, [R1+0x3a74] ;  /* 0x003a7400012c7983 */ /* 0x000ea20000300800 */
[----:B------:R-:W-:-:S03]  /*2e920*/  IMAD.SHL.U32 R2, R2, 0x2, RZ ;  /* 0x0000000202027824 */ /* 0x000fc600078e00ff */
[----:B------:R-:W2:Y:S04]  /*2e930*/  LDL.LU R45, [R1+0x3a70] ;  /* 0x003a7000012d7983 */ /* 0x000ea80000300800 */
[----:B------:R-:W2:Y:S04]  /*2e940*/  LDL.LU R46, [R1+0x3a6c] ;  /* 0x003a6c00012e7983 */ /* 0x000ea80000300800 */
[----:B------:R-:W2:Y:S04]  /*2e950*/  LDL.LU R47, [R1+0x3a68] ;  /* 0x003a6800012f7983 */ /* 0x000ea80000300800 */
[----:B------:R-:W2:Y:S04]  /*2e960*/  LDL.LU R48, [R1+0x3a64] ;  /* 0x003a640001307983 */ /* 0x000ea80000300800 */
[----:B------:R-:W-:Y:S04]  /*2e970*/  STL [R1+0x37b4], R60 ;  /* 0x0037b43c01007387 */ /* 0x000fe80000100800 */
[----:B------:R-:W-:Y:S04]  /*2e980*/  STL [R1+0x3a24], R60 ;  /* 0x003a243c01007387 */ /* 0x000fe80000100800 */
[----:B------:R0:W-:Y:S04]  /*2e990*/  STS.U16 [R2], R49 ;  /* 0x0000003102007388 */ /* 0x0001e80000000400 */
[----:B------:R1:W-:Y:S04]  /*2e9a0*/  STS.U16 [R2+0x40], R50 ;  /* 0x0000403202007388 */ /* 0x0003e80000000400 */
[----:B----4-:R4:W-:Y:S04]  /*2e9b0*/  STS.U16 [R2+0x200], R51 ;  /* 0x0002003302007388 */ /* 0x0109e80000000400 */
[----:B0-----:R-:W2:Y:S04]  /*2e9c0*/  LDL.LU R49, [R1+0x3a60] ;  /* 0x003a600001317983 */ /* 0x001ea80000300800 */
[----:B-1----:R-:W2:Y:S04]  /*2e9d0*/  LDL.LU R50, [R1+0x3a5c] ;  /* 0x003a5c0001327983 */ /* 0x002ea80000300800 */
[----:B----4-:R-:W4:Y:S04]  /*2e9e0*/  LDL.LU R51, [R1+0x3a58] ;  /* 0x003a580001337983 */ /* 0x010f280000300800 */
[----:B------:R0:W-:Y:S04]  /*2e9f0*/  STS.U16 [R2+0x240], R52 ;  /* 0x0002403402007388 */ /* 0x0001e80000000400 */
[----:B------:R1:W-:Y:S04]  /*2ea00*/  STS.U16 [R2+0x400], R53 ;  /* 0x0004003502007388 */ /* 0x0003e80000000400 */
[----:B------:R1:W-:Y:S04]  /*2ea10*/  STS.U16 [R2+0x440], R54 ;  /* 0x0004403602007388 */ /* 0x0003e80000000400 */
[----:B0-----:R-:W4:Y:S04]  /*2ea20*/  LDL.LU R52, [R1+0x3a54] ;  /* 0x003a540001347983 */ /* 0x001f280000300800 */
[----:B-1----:R-:W4:Y:S04]  /*2ea30*/  LDL.LU R53, [R1+0x3a50] ;  /* 0x003a500001357983 */ /* 0x002f280000300800 */
[----:B------:R-:W4:Y:S04]  /*2ea40*/  LDL.LU R54, [R1+0x3a4c] ;  /* 0x003a4c0001367983 */ /* 0x000f280000300800 */
[----:B------:R0:W-:Y:S04]  /*2ea50*/  STS.U16 [R2+0x600], R55 ;  /* 0x0006003702007388 */ /* 0x0001e80000000400 */
[----:B------:R1:W-:Y:S04]  /*2ea60*/  STS.U16 [R2+0x640], R56 ;  /* 0x0006403802007388 */ /* 0x0003e80000000400 */
[----:B------:R3:W-:Y:S04]  /*2ea70*/  STS.U16 [R2+0x800], R57 ;  /* 0x0008003902007388 */ /* 0x0007e80000000400 */
[----:B0-----:R-:W4:Y:S04]  /*2ea80*/  LDL.LU R55, [R1+0x3a48] ;  /* 0x003a480001377983 */ /* 0x001f280000300800 */
[----:B-1----:R-:W4:Y:S04]  /*2ea90*/  LDL.LU R56, [R1+0x3a44] ;  /* 0x003a440001387983 */ /* 0x002f280000300800 */
[----:B---3--:R-:W3:Y:S04]  /*2eaa0*/  LDL.LU R57, [R1+0x3a40] ;  /* 0x003a400001397983 */ /* 0x008ee80000300800 */
[----:B------:R0:W-:Y:S04]  /*2eab0*/  STS.U16 [R2+0x840], R58 ;  /* 0x0008403a02007388 */ /* 0x0001e80000000400 */
[----:B------:R1:W-:Y:S04]  /*2eac0*/  STS.U16 [R2+0xa00], R59 ;  /* 0x000a003b02007388 */ /* 0x0003e80000000400 */
[----:B------:R1:W-:Y:S04]  /*2ead0*/  STS.U16 [R2+0xa40], R61 ;  /* 0x000a403d02007388 */ /* 0x0003e80000000400 */
[----:B0-----:R-:W3:Y:S04]  /*2eae0*/  LDL.LU R58, [R1+0x3a3c] ;  /* 0x003a3c00013a7983 */ /* 0x001ee80000300800 */
[----:B-1----:R-:W3:Y:S04]  /*2eaf0*/  LDL.LU R59, [R1+0x3a38] ;  /* 0x003a3800013b7983 */ /* 0x002ee80000300800 */
[----:B------:R-:W3:Y:S04]  /*2eb00*/  LDL.LU R61, [R1+0x3a34] ;  /* 0x003a3400013d7983 */ /* 0x000ee80000300800 */
[----:B--2---:R0:W-:Y:S04]  /*2eb10*/  STS.U16 [R2+0xc00], R0 ;  /* 0x000c000002007388 */ /* 0x0041e80000000400 */
[----:B0-----:R-:W2:Y:S04]  /*2eb20*/  LDL.LU R0, [R1+0x3a30] ;  /* 0x003a300001007983 */ /* 0x001ea80000300800 */
[----:B------:R-:W-:Y:S04]  /*2eb30*/  STS.U16 [R2+0xc40], R4 ;  /* 0x000c400402007388 */ /* 0x000fe80000000400 */
[----:B------:R-:W-:Y:S04]  /*2eb40*/  STS.U16 [R2+0xe00], R5 ;  /* 0x000e000502007388 */ /* 0x000fe80000000400 */
[----:B--2---:R0:W-:Y:S04]  /*2eb50*/  STS.U16 [R2+0xe40], R0 ;  /* 0x000e400002007388 */ /* 0x0041e80000000400 */
[----:B0-----:R-:W2:Y:S04]  /*2eb60*/  LDL.LU R0, [R1+0x3a2c] ;  /* 0x003a2c0001007983 */ /* 0x001ea80000300800 */
[----:B------:R-:W2:Y:S04]  /*2eb70*/  LDL R5, [R1+0x1664] ;  /* 0x0016640001057983 */ /* 0x000ea80000100800 */
[----:B------:R-:W2:Y:S01]  /*2eb80*/  LDL R4, [R1+0x1dc0] ;  /* 0x001dc00001047983 */ /* 0x000ea20000100800 */
[----:B------:R-:W-:-:S03]  /*2eb90*/  PRMT R60, RZ, 0x7610, R60 ;  /* 0x00007610ff3c7816 */ /* 0x000fc6000000003c */
[----:B---3--:R-:W-:Y:S04]  /*2eba0*/  STS.U16 [R2+0x1000], R61 ;  /* 0x0010003d02007388 */ /* 0x008fe80000000400 */
[----:B------:R-:W-:Y:S04]  /*2ebb0*/  STS.U16 [R2+0x1040], R59 ;  /* 0x0010403b02007388 */ /* 0x000fe80000000400 */
[----:B--2---:R-:W2:Y:S04]  /*2ebc0*/  @!P0 LDG.E.U16 R60, [R4.64] ;  /* 0x00000006043c8981 */ /* 0x004ea8000c1e1500 */
[----:B------:R-:W-:Y:S04]  /*2ebd0*/  STS.U16 [R2+0x1200], R58 ;  /* 0x0012003a02007388 */ /* 0x000fe80000000400 */
[----:B------:R-:W-:Y:S04]  /*2ebe0*/  STS.U16 [R2+0x1240], R57 ;  /* 0x0012403902007388 */ /* 0x000fe80000000400 */
[----:B----4-:R-:W-:Y:S04]  /*2ebf0*/  STS.U16 [R2+0x1400], R56 ;  /* 0x0014003802007388 */ /* 0x010fe80000000400 */
        /* <DEDUP_REMOVED lines=42> */
[----:B------:R0:W-:Y:S04]  /*2eea0*/  STS.U16 [R2+0x3e40], R13 ;  /* 0x003e400d02007388 */ /* 0x0001e80000000400 */
[----:B------:R-:W-:Y:S04]  /*2eeb0*/  STS.U16 [R3+0x80], R12 ;  /* 0x0000800c03007388 */ /* 0x000fe80000000400 */
[----:B------:R-:W-:Y:S04]  /*2eec0*/  STS.U16 [R3+0xc0], R11 ;  /* 0x0000c00b03007388 */ /* 0x000fe80000000400 */
[----:B------:R-:W-:Y:S04]  /*2eed0*/  STS.U16 [R3+0x280], R10 ;  /* 0x0002800a03007388 */ /* 0x000fe80000000400 */
[----:B------:R-:W-:Y:S04]  /*2eee0*/  STS.U16 [R3+0x2c0], R9 ;  /* 0x0002c00903007388 */ /* 0x000fe80000000400 */
[----:B------:R-:W-:Y:S04]  /*2eef0*/  STS.U16 [R3+0x480], R8 ;  /* 0x0004800803007388 */ /* 0x000fe80000000400 */
[----:B------:R-:W-:Y:S04]  /*2ef00*/  STS.U16 [R3+0x4c0], R7 ;  /* 0x0004c00703007388 */ /* 0x000fe80000000400 */
[----:B0-----:R-:W3:Y:S04]  /*2ef10*/  LDL.LU R2, [R1+0x1e38] ;  /* 0x001e380001027983 */ /* 0x001ee80000300800 */
[----:B------:R0:W-:Y:S04]  /*2ef20*/  STS.U16 [R3+0x680], R6 ;  /* 0x0006800603007388 */ /* 0x0001e80000000400 */
[----:B0-----:R-:W4:Y:S04]  /*2ef30*/  LDL.LU R3, [R1+0x3a28] ;  /* 0x003a280001037983 */ /* 0x001f280000300800 */
[----:B--2---:R0:W-:Y:S04]  /*2ef40*/  STL [R1+0x1234], R60 ;  /* 0x0012343c01007387 */ /* 0x0041e80000100800 */
[----:B0-----:R-:W2:Y:S04]  /*2ef50*/  LDL.LU R60, [R1+0x3a24] ;  /* 0x003a2400013c7983 */ /* 0x001ea80000300800 */
[----:B------:R-:W2:Y:S04]  /*2ef60*/  LDL R4, [R1+0x1660] ;  /* 0x0016600001047983 */ /* 0x000ea80000100800 */
[----:B------:R-:W2:Y:S01]  /*2ef70*/  LDL R5, [R1+0x1dbc] ;  /* 0x001dbc0001057983 */ /* 0x000ea20000100800 */
[----:B----4-:R-:W-:-:S02]  /*2ef80*/  PRMT R3, RZ, 0x7610, R3 ;  /* 0x00007610ff037816 */ /* 0x010fc40000000003 */
[----:B--2---:R-:W-:-:S04]  /*2ef90*/  @!P0 LOP3.LUT R5, R5, R4, RZ, 0x3c, !PT ;  /* 0x0000000405058212 */ /* 0x004fc800078e3cff */
[----:B------:R-:W-:-:S04]  /*2efa0*/  @!P0 LOP3.LUT R4, R5, R4, RZ, 0x3c, !PT ;  /* 0x0000000405048212 */ /* 0x000fc800078e3cff */
[----:B------:R-:W-:-:S05]  /*2efb0*/  @!P0 LOP3.LUT R5, R5, R4, RZ, 0x3c, !PT ;  /* 0x0000000405058212 */ /* 0x000fca00078e3cff */
[----:B------:R-:W2:Y:S04]  /*2efc0*/  @!P0 LDG.E.U16 R3, [R4.64] ;  /* 0x0000000604038981 */ /* 0x000ea8000c1e1500 */
[----:B--2---:R0:W-:Y:S04]  /*2efd0*/  STL [R1+0x1230], R3 ;  /* 0x0012300301007387 */ /* 0x0041e80000100800 */
[----:B0-----:R-:W2:Y:S04]  /*2efe0*/  LDL.LU R3, [R1+0x3a20] ;  /* 0x003a200001037983 */ /* 0x001ea80000300800 */
[----:B------:R-:W4:Y:S04]  /*2eff0*/  LDL R4, [R1+0x1db4] ;  /* 0x001db40001047983 */ /* 0x000f280000100800 */
[----:B------:R-:W4:Y:S01]  /*2f000*/  LDL R5, [R1+0x1db8] ;  /* 0x001db80001057983 */ /* 0x000f220000100800 */
[----:B------:R-:W-:-:S02]  /*2f010*/  PRMT R0, RZ, 0x7610, R0 ;  /* 0x00007610ff007816 */ /* 0x000fc40000000000 */
[----:B----4-:R-:W-:-:S04]  /*2f020*/  @!P0 LOP3.LUT R5, R5, R4, RZ, 0x3c, !PT ;  /* 0x0000000405058212 */ /* 0x010fc800078e3cff */
[----:B------:R-:W-:-:S04]  /*2f030*/  @!P0 LOP3.LUT R4, R5, R4, RZ, 0x3c, !PT ;  /* 0x0000000405048212 */ /* 0x000fc800078e3cff */
[----:B------:R-:W-:-:S05]  /*2f040*/  @!P0 LOP3.LUT R5, R5, R4, RZ, 0x3c, !PT ;  /* 0x0000000405058212 */ /* 0x000fca00078e3cff */
[----:B------:R-:W4:Y:S04]  /*2f050*/  @!P0 LDG.E.U16 R0, [R4.64] ;  /* 0x0000000604008981 */ /* 0x000f28000c1e1500 */
[----:B----4-:R0:W-:Y:S04]  /*2f060*/  STL [R1+0x122c], R0 ;  /* 0x00122c0001007387 */ /* 0x0101e80000100800 */
[----:B0-----:R-:W4:Y:S01]  /*2f070*/  LDL.LU R0, [R1+0x3a1c] ;  /* 0x003a1c0001007983 */ /* 0x001f220000300800 */
[----:B------:R-:W3:Y:S02]  /*2f080*/  LDL R4, [R1+0x1dac] ;  /* 0x001dac0001047983 */ /* 0x000ee40000100800 */
[----:B------:R-:W3:Y:S01]  /*2f090*/  LDL R5, [R1+0x1db0] ;  /* 0x001db00001057983 */ /* 0x000ee20000100800 */
[----:B--2---:R-:W-:-:S02]  /*2f0a0*/  PRMT R3, RZ, 0x7610, R3 ;  /* 0x00007610ff037816 */ /* 0x004fc40000000003 */
[----:B---3--:R-:W-:-:S04]  /*2f0b0*/  @!P0 LOP3.LUT R5, R5, R4, RZ, 0x3c, !PT ;  /* 0x0000000405058212 */ /* 0x008fc800078e3cff */
[----:B------:R-:W-:-:S04]  /*2f0c0*/  @!P0 LOP3.LUT R4, R5, R4, RZ, 0x3c, !PT ;  /* 0x0000000405048212 */ /* 0x000fc800078e3cff */
[----:B------:R-:W-:-:S05]  /*2f0d0*/  @!P0 LOP3.LUT R5, R5, R4, RZ, 0x3c, !PT ;  /* 0x0000000405058212 */ /* 0x000fca00078e3cff */
[----:B------:R-:W2:Y:S04]  /*2f0e0*/  @!P0 LDG.E.U16 R3, [R4.64] ;  /* 0x0000000604038981 */ /* 0x000ea8000c1e1500 */
[----:B--2---:R0:W-:Y:S04]  /*2f0f0*/  STL [R1+0x1228], R3 ;  /* 0x0012280301007387 */ /* 0x0041e80000100800 */
[----:B0-----:R-:W2:Y:S01]  /*2f100*/  LDL.LU R3, [R1+0x3a18] ;  /* 0x003a180001037983 */ /* 0x001ea20000300800 */
[----:B------:R-:W3:Y:S02]  /*2f110*/  LDL R4, [R1+0x1d84] ;  /* 0x001d840001047983 */ /* 0x000ee40000100800 */
[----:B------:R-:W3:Y:S01]  /*2f120*/  LDL R5, [R1+0x1d88] ;  /* 0x001d880001057983 */ /* 0x000ee20000100800 */
[----:B----4-:R-:W-:-:S02]  /*2f130*/  PRMT R0, RZ, 0x7610, R0 ;  /* 0x00007610ff007816 */ /* 0x010fc40000000000 */
[----:B---3--:R-:W-:-:S04]  /*2f140*/  @!P0 LOP3.LUT R5, R5, R4, RZ, 0x3c, !PT ;  /* 0x0000000405058212 */ /* 0x008fc800078e3cff */
[----:B------:R-:W-:-:S04]  /*2f150*/  @!P0 LOP3.LUT R4, R5, R4, RZ, 0x3c, !PT ;  /* 0x0000000405048212 */ /* 0x000fc800078e3cff */
[----:B------:R-:W-:-:S05]  /*2f160*/  @!P0 LOP3.LUT R5, R5, R4, RZ, 0x3c, !PT ;  /* 0x0000000405058212 */ /* 0x000fca00078e3cff */
[----:B------:R-:W3:Y:S04]  /*2f170*/  @!P0 LDG.E.U16 R0, [R4.64] ;  /* 0x0000000604008981 */ /* 0x000ee8000c1e1500 */
[----:B---3--:R0:W-:Y:S04]  /*2f180*/  STL [R1+0x1224], R0 ;  /* 0x0012240001007387 */ /* 0x0081e80000100800 */
[----:B0-----:R-:W3:Y:S01]  /*2f190*/  LDL.LU R0, [R1+0x3a14] ;  /* 0x003a140001007983 */ /* 0x001ee20000300800 */
[----:B------:R-:W4:Y:S02]  /*2f1a0*/  LDL R4, [R1+0x1d7c] ;  /* 0x001d7c0001047983 */ /* 0x000f240000100800 */
[----:B------:R-:W4:Y:S01]  /*2f1b0*/  LDL R5, [R1+0x1d80] ;  /* 0x001d800001057983 */ /* 0x000f220000100800 */
[----:B--2---:R-:W-:-:S02]  /*2f1c0*/  PRMT R3, RZ, 0x7610, R3 ;  /* 0x00007610ff037816 */ /* 0x004fc40000000003 */
[----:B----4-:R-:W-:-:S04]  /*2f1d0*/  @!P0 LOP3.LUT R5, R5, R4, RZ, 0x3c, !PT ;  /* 0x0000000405058212 */ /* 0x010fc800078e3cff */
[----:B------:R-:W-:-:S04]  /*2f1e0*/  @!P0 LOP3.LUT R4, R5, R4, RZ, 0x3c, !PT ;  /* 0x0000000405048212 */ /* 0x000fc800078e3cff */
[----:B------:R-:W-:-:S05]  /*2f1f0*/  @!P0 LOP3.LUT R5, R5, R4, RZ, 0x3c, !PT ;  /* 0x0000000405058212 */ /* 0x000fca00078e3cff */
[----:B------:R-:W2:Y:S04]  /*2f200*/  @!P0 LDG.E.U16 R3, [R4.64] ;  /* 0x0000000604038981 */ /* 0x000ea8000c1e1500 */
[----:B--2---:R0:W-:Y:S04]  /*2f210*/  STL [R1+0x1220], R3 ;  /* 0x0012200301007387 */ /* 0x0041e80000100800 */
[----:B0-----:R-:W2:Y:S01]  /*2f220*/  LDL.LU R3, [R1+0x3a10] ;  /* 0x003a100001037983 */ /* 0x001ea20000300800 */
[----:B------:R-:W4:Y:S02]  /*2f230*/  LDL R4, [R1+0x1d74] ;  /* 0x001d740001047983 */ /* 0x000f240000100800 */
[----:B------:R-:W4:Y:S01]  /*2f240*/  LDL R5, [R1+0x1d78] ;  /* 0x001d780001057983 */ /* 0x000f220000100800 */
[----:B---3--:R-:W-:-:S02]  /*2f250*/  PRMT R0, RZ, 0x7610, R0 ;  /* 0x00007610ff007816 */ /* 0x008fc40000000000 */
[----:B----4-:R-:W-:-:S04]  /*2f260*/  @!P0 LOP3.LUT R5, R5, R4, RZ, 0x3c, !PT ;  /* 0x0000000405058212 */ /* 0x010fc800078e3cff */
        /* <DEDUP_REMOVED lines=411> */
[----:B------:R-:W4:Y:S02]  /*30c20*/  LDL R5, [R1+0x1b70] ;  /* 0x001b700001057983 */ /* 0x000f240000100800 */
[----:B----4-:R-:W-:-:S02]  /*30c30*/  @!P0 LOP3.LUT R5, R5, R4, RZ, 0x3c, !PT ;  /* 0x0000000405058212 */ /* 0x010fc400078e3cff */
[----:B--2---:R-:W-:Y:S02]  /*30c40*/  PRMT R3, RZ, 0x7610, R3 ;  /* 0x00007610ff037816 */ /* 0x004fe40000000003 */
        /* <DEDUP_REMOVED lines=650> */
[----:B------:R0:W2:Y:S04]  /*334f0*/  @!P0 LDG.E.U16 R3, [R4.64] ;  /* 0x0000000604038981 */ /* 0x0000a8000c1e1500 */
[----:B0-----:R-:W4:Y:S04]  /*33500*/  LDL R4, [R1+0x1854] ;  /* 0x0018540001047983 */ /* 0x001f280000100800 */
[----:B------:R-:W4:Y:S01]  /*33510*/  LDL R5, [R1+0x1858] ;  /* 0x0018580001057983 */ /* 0x000f220000100800 */
[----:B---3--:R-:W-:Y:S02]  /*33520*/  PRMT R0, RZ, 0x7610, R0 ;  /* 0x00007610ff007816 */ /* 0x008fe40000000000 */
[----:B----4-:R-:W-:-:S04]  /*33530*/  @!P0 LOP3.LUT R5, R5, R4, RZ, 0x3c, !PT ;  /* 0x0000000405058212 */ /* 0x010fc800078e3cff */
[----:B------:R-:W-:-:S04]  /*33540*/  @!P0 LOP3.LUT R4, R5, R4, RZ, 0x3c, !PT ;  /* 0x0000000405048212 */ /* 0x000fc800078e3cff */
[----:B------:R-:W-:-:S05]  /*33550*/  @!P0 LOP3.LUT R5, R5, R4, RZ, 0x3c, !PT ;  /* 0x0000000405058212 */ /* 0x000fca00078e3cff */
[----:B------:R-:W3:Y:S04]  /*33560*/  @!P0 LDG.E.U16 R0, [R4.64] ;  /* 0x0000000604008981 */ /* 0x000ee8000c1e1500 */
[----:B--2---:R-:W-:Y:S04]  /*33570*/  STL [R1+0x37b8], R3 ;  /* 0x0037b80301007387 */ /* 0x004fe80000100800 */
[----:B---3--:R0:W-:Y:S04]  /*33580*/  STL [R1+0x10], R0 ;  /* 0x0000100001007387 */ /* 0x0081e80000100800 */
[----:B0-----:R-:W2:Y:S01]  /*33590*/  LDL.LU R0, [R1+0x3834] ;  /* 0x0038340001007983 */ /* 0x001ea20000300800 */
[----:B------:R-:W3:Y:S02]  /*335a0*/  LDL R4, [R1+0x184c] ;  /* 0x00184c0001047983 */ /* 0x000ee40000100800 */
[----:B------:R-:W3:Y:S02]  /*335b0*/  LDL R5, [R1+0x1850] ;  /* 0x0018500001057983 */ /* 0x000ee40000100800 */
[----:B---3--:R-:W-:-:S02]  /*335c0*/  @!P0 LOP3.LUT R5, R5, R4, RZ, 0x3c, !PT ;  /* 0x0000000405058212 */ /* 0x008fc400078e3cff */
[----:B--2---:R-:W-:Y:S02]  /*335d0*/  PRMT R0, RZ, 0x7610, R0 ;  /* 0x00007610ff007816 */ /* 0x004fe40000000000 */
[----:B------:R-:W-:-:S04]  /*335e0*/  @!P0 LOP3.LUT R4, R5, R4, RZ, 0x3c, !PT ;  /* 0x0000000405048212 */ /* 0x000fc800078e3cff */
[----:B------:R-:W-:-:S05]  /*335f0*/  @!P0 LOP3.LUT R5, R5, R4, RZ, 0x3c, !PT ;  /* 0x0000000405058212 */ /* 0x000fca00078e3cff */
[----:B------:R-:W2:Y:S04]  /*33600*/  @!P0 LDG.E.U16 R0, [R4.64] ;  /* 0x0000000604008981 */ /* 0x000ea8000c1e1500 */
[----:B--2---:R0:W-:Y:S04]  /*33610*/  STL [R1+0xc], R0 ;  /* 0x00000c0001007387 */ /* 0x0041e80000100800 */
[----:B0-----:R-:W2:Y:S01]  /*33620*/  LDL.LU R0, [R1+0x3830] ;  /* 0x0038300001007983 */ /* 0x001ea20000300800 */
[----:B------:R-:W3:Y:S02]  /*33630*/  LDL R4, [R1+0x1844] ;  /* 0x0018440001047983 */ /* 0x000ee40000100800 */
[----:B------:R-:W3:Y:S01]  /*33640*/  LDL R5, [R1+0x1848] ;  /* 0x0018480001057983 */ /* 0x000ee20000100800 */
[----:B------:R-:W-:-:S02]  /*33650*/  PRMT R3, RZ, 0x7610, R3 ;  /* 0x00007610ff037816 */ /* 0x000fc40000000003 */
[----:B---3--:R-:W-:-:S04]  /*33660*/  @!P0 LOP3.LUT R5, R5, R4, RZ, 0x3c, !PT ;  /* 0x0000000405058212 */ /* 0x008fc800078e3cff */
[----:B------:R-:W-:-:S04]  /*33670*/  @!P0 LOP3.LUT R4, R5, R4, RZ, 0x3c, !PT ;  /* 0x0000000405048212 */ /* 0x000fc800078e3cff */
[----:B------:R-:W-:-:S05]  /*33680*/  @!P0 LOP3.LUT R5, R5, R4, RZ, 0x3c, !PT ;  /* 0x0000000405058212 */ /* 0x000fca00078e3cff */
[----:B------:R0:W3:Y:S04]  /*33690*/  @!P0 LDG.E.U16 R3, [R4.64] ;  /* 0x0000000604038981 */ /* 0x0000e8000c1e1500 */
[----:B0-----:R-:W4:Y:S04]  /*336a0*/  LDL R4, [R1+0x183c] ;  /* 0x00183c0001047983 */ /* 0x001f280000100800 */
[----:B------:R-:W4:Y:S01]  /*336b0*/  LDL R5, [R1+0x1840] ;  /* 0x0018400001057983 */ /* 0x000f220000100800 */
[----:B------:R-:W-:-:S03]  /*336c0*/  PRMT R60, RZ, 0x7610, R60 ;  /* 0x00007610ff3c7816 */ /* 0x000fc6000000003c */
[----:B---3--:R0:W-:Y:S04]  /*336d0*/  STL [R1+0x37bc], R3 ;  /* 0x0037bc0301007387 */ /* 0x0081e80000100800 */
[----:B0-----:R-:W3:Y:S01]  /*336e0*/  LDL R3, [R1+0x1838] ;  /* 0x0018380001037983 */ /* 0x001ee20000100800 */
[----:B----4-:R-:W-:-:S04]  /*336f0*/  @!P0 LOP3.LUT R5, R5, R4, RZ, 0x3c, !PT ;  /* 0x0000000405058212 */ /* 0x010fc800078e3cff */
[----:B------:R-:W-:-:S04]  /*33700*/  @!P0 LOP3.LUT R4, R5, R4, RZ, 0x3c, !PT ;  /* 0x0000000405048212 */ /* 0x000fc800078e3cff */
[----:B------:R-:W-:-:S05]  /*33710*/  @!P0 LOP3.LUT R5, R5, R4, RZ, 0x3c, !PT ;  /* 0x0000000405058212 */ /* 0x000fca00078e3cff */
[----:B------:R0:W4:Y:S04]  /*33720*/  @!P0 LDG.E.U16 R60, [R4.64] ;  /* 0x00000006043c8981 */ /* 0x000128000c1e1500 */
[----:B0-----:R-:W4:Y:S01]  /*33730*/  LDL R5, [R1+0x1834] ;  /* 0x0018340001057983 */ /* 0x001f220000100800 */
[----:B--2---:R-:W-:Y:S01]  /*33740*/  PRMT R0, RZ, 0x7610, R0 ;  /* 0x00007610ff007816 */ /* 0x004fe20000000000 */
[----:B---3--:R-:W-:Y:S02]  /*33750*/  @!P0 IMAD.MOV.U32 R4, RZ, RZ, R3 ;  /* 0x000000ffff048224 */ /* 0x008fe400078e0003 */
[----:B----4-:R0:W-:Y:S01]  /*33760*/  STL [R1+0x37c0], R60 ;  /* 0x0037c03c01007387 */ /* 0x0101e20000100800 */
[----:B------:R-:W-:Y:S01]  /*33770*/  PRMT R61, RZ, 0x7610, R61 ;  /* 0x00007610ff3d7816 */ /* 0x000fe2000000003d */
[----:B------:R-:W2:Y:S02]  /*33780*/  LDL R3, [R1+0x1808] ;  /* 0x0018080001037983 */ /* 0x000ea40000100800 */
[----:B------:R1:W3:Y:S04]  /*33790*/  @!P0 LDG.E.U16 R0, [R4.64] ;  /* 0x0000000604008981 */ /* 0x0002e8000c1e1500 */
[----:B0-----:R-:W4:Y:S04]  /*337a0*/  LDL R60, [R1+0x1818] ;  /* 0x00181800013c7983 */ /* 0x001f280000100800 */
[----:B-1----:R-:W2:Y:S04]  /*337b0*/  LDL R4, [R1+0x182c] ;  /* 0x00182c0001047983 */ /* 0x002ea80000100800 */
[----:B------:R-:W2:Y:S02]  /*337c0*/  LDL R5, [R1+0x1830] ;  /* 0x0018300001057983 */ /* 0x000ea40000100800 */
[----:B--2---:R-:W-:-:S04]  /*337d0*/  @!P0 LOP3.LUT R5, R5, R4, RZ, 0x3c, !PT ;  /* 0x0000000405058212 */ /* 0x004fc800078e3cff */
[----:B------:R-:W-:-:S04]  /*337e0*/  @!P0 LOP3.LUT R4, R5, R4, RZ, 0x3c, !PT ;  /* 0x0000000405048212 */ /* 0x000fc800078e3cff */
[----:B------:R-:W-:Y:S01]  /*337f0*/  @!P0 LOP3.LUT R5, R5, R4, RZ, 0x3c, !PT ;  /* 0x0000000405058212 */ /* 0x000fe200078e3cff */
[----:B---3--:R0:W-:Y:S04]  /*33800*/  STL [R1+0x37c4], R0 ;  /* 0x0037c40001007387 */ /* 0x0081e80000100800 */
[----:B------:R1:W2:Y:S01]  /*33810*/  @!P0 LDG.E.U16 R61, [R4.64] ;  /* 0x00000006043d8981 */ /* 0x0002a2000c1e1500 */
[----:B------:R-:W-:-:S03]  /*33820*/  PRMT R59, RZ, 0x7610, R59 ;  /* 0x00007610ff3b7816 */ /* 0x000fc6000000003b */
[----:B0-----:R-:W3:Y:S04]  /*33830*/  LDL R0, [R1+0x1810] ;  /* 0x0018100001007983 */ /* 0x001ee80000100800 */
[----:B-1----:R-:W3:Y:S01]  /*33840*/  LDL R5, [R1+0x1814] ;  /* 0x0018140001057983 */ /* 0x002ee20000100800 */
[----:B----4-:R-:W-:-:S03]  /*33850*/  @!P0 IMAD.MOV.U32 R4, RZ, RZ, R60 ;  /* 0x000000ffff048224 */ /* 0x010fc600078e003c */
[----:B--2---:R0:W-:Y:S01]  /*33860*/  STL [R1+0x37c8], R61 ;  /* 0x0037c83d01007387 */ /* 0x0041e20000100800 */
[----:B------:R-:W-:Y:S02]  /*33870*/  PRMT R58, RZ, 0x7610, R58 ;  /* 0x00007610ff3a7816 */ /* 0x000fe4000000003a */
[----:B------:R-:W-:Y:S01]  /*33880*/  PRMT R57, RZ, 0x7610, R57 ;  /* 0x00007610ff397816 */ /* 0x000fe20000000039 */
[----:B------:R-:W2:Y:S01]  /*33890*/  LDL R60, [R1+0x1800] ;  /* 0x00180000013c7983 */ /* 0x000ea20000100800 */
[----:B---3--:R1:W3:Y:S04]  /*338a0*/  @!P0 LDG.E.U16 R59, [R4.64] ;  /* 0x00000006043b8981 */ /* 0x0082e8000c1e1500 */
[----:B0-----:R-:W4:Y:S04]  /*338b0*/  LDL R61, [R1+0x1804] ;  /* 0x00180400013d7983 */ /* 0x001f280000100800 */
[----:B-1----:R-:W2:Y:S01]  /*338c0*/  LDL R5, [R1+0x180c] ;  /* 0x00180c0001057983 */ /* 0x002ea20000100800 */
[----:B------:R-:W-:-:S05]  /*338d0*/  @!P0 IMAD.MOV.U32 R4, RZ, RZ, R0 ;  /* 0x000000ffff048224 */ /* 0x000fca00078e0000 */
[----:B--2---:R0:W2:Y:S04]  /*338e0*/  @!P0 LDG.E.U16 R58, [R4.64] ;  /* 0x00000006043a8981 */ /* 0x0040a8000c1e1500 */
[----:B---3--:R1:W-:Y:S01]  /*338f0*/  STL [R1+0x37e8], R59 ;  /* 0x0037e83b01007387 */ /* 0x0083e20000100800 */
[----:B------:R-:W3:Y:S02]  /*33900*/  LDL R0, [R1+0x17f8] ;  /* 0x0017f80001007983 */ /* 0x000ee40000100800 */
[----:B0-----:R-:W-:Y:S02]  /*33910*/  @!P0 IMAD.MOV.U32 R4, RZ, RZ, R3 ;  /* 0x000000ffff048224 */ /* 0x001fe400078e0003 */
[----:B----4-:R-:W-:Y:S01]  /*33920*/  @!P0 IMAD.MOV.U32 R5, RZ, RZ, R61 ;  /* 0x000000ffff058224 */ /* 0x010fe200078e003d */
[----:B-1----:R-:W4:Y:S04]  /*33930*/  LDL R59, [R1+0x17f4] ;  /* 0x0017f400013b7983 */ /* 0x002f280000100800 */
[----:B------:R0:W3:Y:S04]  /*33940*/  @!P0 LDG.E.U16 R57, [R4.64] ;  /* 0x0000000604398981 */ /* 0x0000e8000c1e1500 */
[----:B--2---:R1:W-:Y:S01]  /*33950*/  STL [R1+0x37ec], R58 ;  /* 0x0037ec3a01007387 */ /* 0x0043e20000100800 */
[----:B0-----:R-:W2:Y:S01]  /*33960*/  LDL R5, [R1+0x17fc] ;  /* 0x0017fc0001057983 */ /* 0x001ea20000100800 */
[----:B------:R-:W-:Y:S01]  /*33970*/  PRMT R56, RZ, 0x7610, R56 ;  /* 0x00007610ff387816 */ /* 0x000fe20000000038 */
[----:B------:R-:W-:Y:S01]  /*33980*/  @!P0 IMAD.MOV.U32 R4, RZ, RZ, R60 ;  /* 0x000000ffff048224 */ /* 0x000fe200078e003c */
[----:B------:R-:W4:Y:S04]  /*33990*/  LDL R61, [R1+0x17f0] ;  /* 0x0017f000013d7983 */ /* 0x000f280000100800 */
[----:B------:R-:W4:Y:S04]  /*339a0*/  LDL R3, [R1+0x17d8] ;  /* 0x0017d80001037983 */ /* 0x000f280000100800 */
[----:B-1----:R-:W4:Y:S04]  /*339b0*/  LDL R58, [R1+0x17d4] ;  /* 0x0017d400013a7983 */ /* 0x002f280000100800 */
[----:B--2---:R-:W2:Y:S04]  /*339c0*/  @!P0 LDG.E.U16 R56, [R4.64] ;  /* 0x0000000604388981 */ /* 0x004ea8000c1e1500 */
[----:B---3--:R0:W-:Y:S01]  /*339d0*/  STL [R1+0x37cc], R57 ;  /* 0x0037cc3901007387 */ /* 0x0081e20000100800 */
[----:B------:R-:W3:Y:S03]  /*339e0*/  LDL R60, [R1+0x17cc] ;  /* 0x0017cc00013c7983 */ /* 0x000ee60000100800 */
[----:B0-----:R-:W3:Y:S04]  /*339f0*/  LDL R57, [R1+0x17d0] ;  /* 0x0017d00001397983 */ /* 0x001ee80000100800 */
[----:B--2---:R0:W-:Y:S04]  /*33a00*/  STL [R1+0x37d0], R56 ;  /* 0x0037d03801007387 */ /* 0x0041e80000100800 */
[----:B0-----:R-:W2:Y:S01]  /*33a10*/  LDL R56, [R1+0x17ec] ;  /* 0x0017ec0001387983 */ /* 0x001ea20000100800 */
[----:B------:R-:W-:Y:S01]  /*33a20*/  PRMT R55, RZ, 0x7610, R55 ;  /* 0x00007610ff377816 */ /* 0x000fe20000000037 */
[----:B------:R-:W-:-:S02]  /*33a30*/  @!P0 IMAD.MOV.U32 R4, RZ, RZ, R0 ;  /* 0x000000ffff048224 */ /* 0x000fc400078e0000 */
[----:B----4-:R-:W-:Y:S01]  /*33a40*/  @!P0 IMAD.MOV.U32 R5, RZ, RZ, R59 ;  /* 0x000000ffff058224 */ /* 0x010fe200078e003b */
[----:B------:R-:W-:Y:S01]  /*33a50*/  PRMT R54, RZ, 0x7610, R54 ;  /* 0x00007610ff367816 */ /* 0x000fe20000000036 */
[----:B------:R-:W4:Y:S04]  /*33a60*/  LDL R59, [R1+0x17c4] ;  /* 0x0017c400013b7983 */ /* 0x000f280000100800 */
[----:B------:R0:W3:Y:S04]  /*33a70*/  @!P0 LDG.E.U16 R55, [R4.64] ;  /* 0x0000000604378981 */ /* 0x0000e8000c1e1500 */
[----:B------:R-:W3:Y:S01]  /*33a80*/  LDL R0, [R1+0x17c8] ;  /* 0x0017c80001007983 */ /* 0x000ee20000100800 */
[----:B0-----:R-:W-:Y:S01]  /*33a90*/  @!P0 IMAD.MOV.U32 R4, RZ, RZ, R61 ;  /* 0x000000ffff048224 */ /* 0x001fe200078e003d */
[----:B------:R-:W-:-:S02]  /*33aa0*/  PRMT R53, RZ, 0x7610, R53 ;  /* 0x00007610ff357816 */ /* 0x000fc40000000035 */
[----:B------:R-:W-:Y:S01]  /*33ab0*/  PRMT R52, RZ, 0x7610, R52 ;  /* 0x00007610ff347816 */ /* 0x000fe20000000034 */
[----:B--2---:R-:W-:-:S05]  /*33ac0*/  @!P0 IMAD.MOV.U32 R5, RZ, RZ, R56 ;  /* 0x000000ffff058224 */ /* 0x004fca00078e0038 */
[----:B------:R0:W2:Y:S02]  /*33ad0*/  @!P0 LDG.E.U16 R54, [R4.64] ;  /* 0x0000000604368981 */ /* 0x0000a4000c1e1500 */
[----:B0-----:R-:W-:Y:S02]  /*33ae0*/  @!P0 IMAD.MOV.U32 R4, RZ, RZ, R3 ;  /* 0x000000ffff048224 */ /* 0x001fe400078e0003 */
[----:B------:R-:W-:-:S05]  /*33af0*/  @!P0 IMAD.MOV.U32 R5, RZ, RZ, R58 ;  /* 0x000000ffff058224 */ /* 0x000fca00078e003a */
[----:B------:R3:W2:Y:S02]  /*33b00*/  @!P0 LDG.E.U16 R53, [R4.64] ;  /* 0x0000000604358981 */ /* 0x0006a4000c1e1500 */
[----:B---3--:R-:W-:Y:S02]  /*33b10*/  @!P0 IMAD.MOV.U32 R4, RZ, RZ, R57 ;  /* 0x000000ffff048224 */ /* 0x008fe400078e0039 */
[----:B------:R-:W-:-:S05]  /*33b20*/  @!P0 IMAD.MOV.U32 R5, RZ, RZ, R60 ;  /* 0x000000ffff058224 */ /* 0x000fca00078e003c */
[----:B------:R0:W3:Y:S01]  /*33b30*/  @!P0 LDG.E.U16 R52, [R4.64] ;  /* 0x0000000604348981 */ /* 0x0000e2000c1e1500 */
[----:B------:R-:W-:-:S03]  /*33b40*/  PRMT R51, RZ, 0x7610, R51 ;  /* 0x00007610ff337816 */ /* 0x000fc60000000033 */
[----:B------:R1:W-:Y:S01]  /*33b50*/  STL [R1+0x37d4], R55 ;  /* 0x0037d43701007387 */ /* 0x0003e20000100800 */
[----:B0-----:R-:W-:Y:S02]  /*33b60*/  @!P0 IMAD.MOV.U32 R4, RZ, RZ, R0 ;  /* 0x000000ffff048224 */ /* 0x001fe400078e0000 */
[----:B----4-:R-:W-:-:S05]  /*33b70*/  @!P0 IMAD.MOV.U32 R5, RZ, RZ, R59 ;  /* 0x000000ffff058224 */ /* 0x010fca00078e003b */
[----:B------:R-:W4:Y:S04]  /*33b80*/  @!P0 LDG.E.U16 R51, [R4.64] ;  /* 0x0000000604338981 */ /* 0x000f28000c1e1500 */
[----:B--2---:R0:W-:Y:S01]  /*33b90*/  STL [R1+0x37d8], R54 ;  /* 0x0037d83601007387 */ /* 0x0041e20000100800 */
[----:B------:R-:W2:Y:S02]  /*33ba0*/  LDL R58, [R1+0x17bc] ;  /* 0x0017bc00013a7983 */ /* 0x000ea40000100800 */
[----:B------:R-:W2:Y:S01]  /*33bb0*/  LDL R3, [R1+0x17c0] ;  /* 0x0017c00001037983 */ /* 0x000ea20000100800 */
[----:B------:R-:W-:Y:S01]  /*33bc0*/  STL [R1+0x37f0], R53 ;  /* 0x0037f03501007387 */ /* 0x000fe20000100800 */
[----:B------:R-:W2:Y:S02]  /*33bd0*/  LDL R57, [R1+0x17b4] ;  /* 0x0017b40001397983 */ /* 0x000ea40000100800 */
[----:B------:R-:W2:Y:S01]  /*33be0*/  LDL R56, [R1+0x17b8] ;  /* 0x0017b80001387983 */ /* 0x000ea20000100800 */
[----:B---3--:R3:W-:Y:S01]  /*33bf0*/  STL [R1+0x37f4], R52 ;  /* 0x0037f43401007387 */ /* 0x0087e20000100800 */
[----:B-1----:R-:W2:Y:S02]  /*33c00*/  LDL R55, [R1+0x17ac] ;  /* 0x0017ac0001377983 */ /* 0x002ea40000100800 */
[----:B0-----:R-:W2:Y:S02]  /*33c10*/  LDL R54, [R1+0x17b0] ;  /* 0x0017b00001367983 */ /* 0x001ea40000100800 */
[----:B------:R-:W2:Y:S01]  /*33c20*/  LDL R0, [R1+0x1798] ;  /* 0x0017980001007983 */ /* 0x000ea20000100800 */
[----:B---3--:R-:W3:Y:S01]  /*33c30*/  LDL R52, [R1+0x1794] ;  /* 0x0017940001347983 */ /* 0x008ee20000100800 */
[----:B------:R-:W-:-:S03]  /*33c40*/  PRMT R50, RZ, 0x7610, R50 ;  /* 0x00007610ff327816 */ /* 0x000fc60000000032 */
[----:B----4-:R0:W-:Y:S01]  /*33c50*/  STL [R1+0x37dc], R51 ;  /* 0x0037dc3301007387 */ /* 0x0101e20000100800 */
[----:B------:R-:W4:Y:S01]  /*33c60*/  LDL R53, [R1+0x178c] ;  /* 0x00178c0001357983 */ /* 0x000f220000100800 */
[----:B------:R-:W-:Y:S02]  /*33c70*/  PRMT R49, RZ, 0x7610, R49 ;  /* 0x00007610ff317816 */ /* 0x000fe40000000031 */
[----:B------:R-:W-:Y:S02]  /*33c80*/  PRMT R48, RZ, 0x7610, R48 ;  /* 0x00007610ff307816 */ /* 0x000fe40000000030 */
[----:B------:R-:W-:Y:S01]  /*33c90*/  PRMT R47, RZ, 0x7610, R47 ;  /* 0x00007610ff2f7816 */ /* 0x000fe2000000002f */
[----:B--2---:R-:W-:Y:S02]  /*33ca0*/  @!P0 IMAD.MOV.U32 R5, RZ, RZ, R58 ;  /* 0x000000ffff058224 */ /* 0x004fe400078e003a */
[----:B------:R-:W-:Y:S02]  /*33cb0*/  @!P0 IMAD.MOV.U32 R4, RZ, RZ, R3 ;  /* 0x000000ffff048224 */ /* 0x000fe400078e0003 */
[----:B------:R-:W2:Y:S04]  /*33cc0*/  LDL R3, [R1+0x1790] ;  /* 0x0017900001037983 */ /* 0x000ea80000100800 */
[----:B------:R1:W2:Y:S02]  /*33cd0*/  @!P0 LDG.E.U16 R50, [R4.64] ;  /* 0x0000000604328981 */ /* 0x0002a4000c1e1500 */
[----:B-1----:R-:W-:-:S02]  /*33ce0*/  @!P0 IMAD.MOV.U32 R5, RZ, RZ, R57 ;  /* 0x000000ffff058224 */ /* 0x002fc400078e0039 */
[----:B------:R-:W-:-:S05]  /*33cf0*/  @!P0 IMAD.MOV.U32 R4, RZ, RZ, R56 ;  /* 0x000000ffff048224 */ /* 0x000fca00078e0038 */
[----:B------:R1:W2:Y:S02]  /*33d00*/  @!P0 LDG.E.U16 R49, [R4.64] ;  /* 0x0000000604318981 */ /* 0x0002a4000c1e1500 */
[----:B-1----:R-:W-:Y:S02]  /*33d10*/  @!P0 IMAD.MOV.U32 R5, RZ, RZ, R55 ;  /* 0x000000ffff058224 */ /* 0x002fe400078e0037 */
[----:B------:R-:W-:-:S05]  /*33d20*/  @!P0 IMAD.MOV.U32 R4, RZ, RZ, R54 ;  /* 0x000000ffff048224 */ /* 0x000fca00078e0036 */
[----:B------:R1:W2:Y:S02]  /*33d30*/  @!P0 LDG.E.U16 R48, [R4.64] ;  /* 0x0000000604308981 */ /* 0x0002a4000c1e1500 */
[----:B-1----:R-:W-:Y:S02]  /*33d40*/  @!P0 IMAD.MOV.U32 R4, RZ, RZ, R0 ;  /* 0x000000ffff048224 */ /* 0x002fe400078e0000 */
[----:B---3--:R-:W-:-:S05]  /*33d50*/  @!P0 IMAD.MOV.U32 R5, RZ, RZ, R52 ;  /* 0x000000ffff058224 */ /* 0x008fca00078e0034 */
[----:B------:R4:W3:Y:S01]  /*33d60*/  @!P0 LDG.E.U16 R47, [R4.64] ;  /* 0x00000006042f8981 */ /* 0x0008e2000c1e1500 */
[----:B------:R-:W-:Y:S01]  /*33d70*/  PRMT R46, RZ, 0x7610, R46 ;  /* 0x00007610ff2e7816 */ /* 0x000fe2000000002e */
[----:B----4-:R-:W-:Y:S02]  /*33d80*/  @!P0 IMAD.MOV.U32 R5, RZ, RZ, R53 ;  /* 0x000000ffff058224 */ /* 0x010fe400078e0035 */
[----:B--2---:R-:W-:Y:S01]  /*33d90*/  @!P0 IMAD.MOV.U32 R4, RZ, RZ, R3 ;  /* 0x000000ffff048224 */ /* 0x004fe200078e0003 */
[----:B------:R1:W-:Y:S01]  /*33da0*/  STL [R1+0x37e0], R50 ;  /* 0x0037e03201007387 */ /* 0x0003e20000100800 */
[----:B0-----:R-:W2:Y:S03]  /*33db0*/  LDL R51, [R1+0x1784] ;  /* 0x0017840001337983 */ /* 0x001ea60000100800 */
[----:B------:R2:W4:Y:S04]  /*33dc0*/  @!P0 LDG.E.U16 R46, [R4.64] ;  /* 0x00000006042e8981 */ /* 0x000528000c1e1500 */
[----:B-1----:R-:W4:Y:S04]  /*33dd0*/  LDL R50, [R1+0x1788] ;  /* 0x0017880001327983 */ /* 0x002f280000100800 */
[----:B------:R0:W-:Y:S04]  /*33de0*/  STL [R1+0x37e4], R49 ;  /* 0x0037e43101007387 */ /* 0x0001e80000100800 */
[----:B------:R1:W-:Y:S01]  /*33df0*/  STL [R1+0x37f8], R48 ;  /* 0x0037f83001007387 */ /* 0x0003e20000100800 */
[----:B------:R-:W4:Y:S02]  /*33e00*/  LDL R52, [R1+0x177c] ;  /* 0x00177c0001347983 */ /* 0x000f240000100800 */
[----:B------:R-:W4:Y:S01]  /*33e10*/  LDL R0, [R1+0x1780] ;  /* 0x0017800001007983 */ /* 0x000f220000100800 */
[----:B---3--:R3:W-:Y:S04]  /*33e20*/  STL [R1+0x37fc], R47 ;  /* 0x0037fc2f01007387 */ /* 0x0087e80000100800 */
[----:B0-----:R-:W4:Y:S01]  /*33e30*/  LDL R49, [R1+0x1774] ;  /* 0x0017740001317983 */ /* 0x001f220000100800 */
[----:B------:R-:W4:Y:S01]  /*33e40*/  LDL R3, [R1+0x1778] ;  /* 0x0017780001037983 */ /* 0x000f220000100800 */
[----:B------:R-:W-:-:S02]  /*33e50*/  PRMT R45, RZ, 0x7610, R45 ;  /* 0x00007610ff2d7816 */ /* 0x000fc4000000002d */
[----:B------:R-:W-:Y:S02]  /*33e60*/  PRMT R44, RZ, 0x7610, R44 ;  /* 0x00007610ff2c7816 */ /* 0x000fe4000000002c */
[----:B------:R-:W-:Y:S01]  /*33e70*/  PRMT R43, RZ, 0x7610, R43 ;  /* 0x00007610ff2b7816 */ /* 0x000fe2000000002b */
[----:B--2---:R-:W-:Y:S01]  /*33e80*/  @!P0 IMAD.MOV.U32 R5, RZ, RZ, R51 ;  /* 0x000000ffff058224 */ /* 0x004fe200078e0033 */
[----:B----4-:R0:W-:Y:S01]  /*33e90*/  STL [R1+0x3800], R46 ;  /* 0x0038002e01007387 */ /* 0x0101e20000100800 */
[----:B------:R-:W2:Y:S02]  /*33ea0*/  LDL R51, [R1+0x176c] ;  /* 0x00176c0001337983 */ /* 0x000ea40000100800 */
[----:B-1----:R-:W4:Y:S02]  /*33eb0*/  LDL R48, [R1+0x1770] ;  /* 0x0017700001307983 */ /* 0x002f240000100800 */
[----:B---3--:R-:W3:Y:S02]  /*33ec0*/  LDL R47, [R1+0x1758] ;  /* 0x00175800012f7983 */ /* 0x008ee40000100800 */
[----:B------:R-:W-:-:S02]  /*33ed0*/  @!P0 IMAD.MOV.U32 R4, RZ, RZ, R50 ;  /* 0x000000ffff048224 */ /* 0x000fc400078e0032 */
[----:B------:R-:W3:Y:S04]  /*33ee0*/  LDL R50, [R1+0x1754] ;  /* 0x0017540001327983 */ /* 0x000ee80000100800 */
[----:B------:R1:W3:Y:S02]  /*33ef0*/  @!P0 LDG.E.U16 R45, [R4.64] ;  /* 0x00000006042d8981 */ /* 0x0002e4000c1e1500 */
[----:B-1----:R-:W-:Y:S02]  /*33f00*/  @!P0 IMAD.MOV.U32 R5, RZ, RZ, R52 ;  /* 0x000000ffff058224 */ /* 0x002fe400078e0034 */
[----:B------:R-:W-:-:S05]  /*33f10*/  @!P0 IMAD.MOV.U32 R4, RZ, RZ, R0 ;  /* 0x000000ffff048224 */ /* 0x000fca00078e0000 */
[----:B------:R1:W3:Y:S02]  /*33f20*/  @!P0 LDG.E.U16 R44, [R4.64] ;  /* 0x00000006042c8981 */ /* 0x0002e4000c1e1500 */
[----:B-1----:R-:W-:Y:S02]  /*33f30*/  @!P0 IMAD.MOV.U32 R5, RZ, RZ, R49 ;  /* 0x000000ffff058224 */ /* 0x002fe400078e0031 */
[----:B------:R-:W-:-:S05]  /*33f40*/  @!P0 IMAD.MOV.U32 R4, RZ, RZ, R3 ;  /* 0x000000ffff048224 */ /* 0x000fca00078e0003 */
[----:B------:R2:W3:Y:S01]  /*33f50*/  @!P0 LDG.E.U16 R43, [R4.64] ;  /* 0x00000006042b8981 */ /* 0x0004e2000c1e1500 */
[----:B------:R-:W-:Y:S02]  /*33f60*/  PRMT R42, RZ, 0x7610, R42 ;  /* 0x00007610ff2a7816 */ /* 0x000fe4000000002a */
[----:B------:R-:W-:Y:S01]  /*33f70*/  PRMT R41, RZ, 0x7610, R41 ;  /* 0x00007610ff297816 */ /* 0x000fe20000000029 */
[----:B--2---:R-:W-:Y:S02]  /*33f80*/  @!P0 IMAD.MOV.U32 R5, RZ, RZ, R51 ;  /* 0x000000ffff058224 */ /* 0x004fe400078e0033 */
[----:B----4-:R-:W-:-:S05]  /*33f90*/  @!P0 IMAD.MOV.U32 R4, RZ, RZ, R48 ;  /* 0x000000ffff048224 */ /* 0x010fca00078e0030 */
[----:B------:R1:W2:Y:S04]  /*33fa0*/  @!P0 LDG.E.U16 R42, [R4.64] ;  /* 0x00000006042a8981 */ /* 0x0002a8000c1e1500 */
[----:B---3--:R-:W-:Y:S01]  /*33fb0*/  STL [R1+0x3804], R45 ;  /* 0x0038042d01007387 */ /* 0x008fe20000100800 */
[----:B0-----:R-:W3:Y:S02]  /*33fc0*/  LDL R46, [R1+0x174c] ;  /* 0x00174c00012e7983 */ /* 0x001ee40000100800 */
[----:B------:R-:W4:Y:S02]  /*33fd0*/  LDL R0, [R1+0x1750] ;  /* 0x0017500001007983 */ /* 0x000f240000100800 */
[----:B-1----:R-:W-:Y:S02]  /*33fe0*/  @!P0 IMAD.MOV.U32 R4, RZ, RZ, R47 ;  /* 0x000000ffff048224 */ /* 0x002fe400078e002f */
[----:B------:R-:W-:-:S05]  /*33ff0*/  @!P0 IMAD.MOV.U32 R5, RZ, RZ, R50 ;  /* 0x000000ffff058224 */ /* 0x000fca00078e0032 */
[----:B------:R3:W4:Y:S04]  /*34000*/  @!P0 LDG.E.U16 R41, [R4.64] ;  /* 0x0000000604298981 */ /* 0x000728000c1e1500 */
[----:B------:R-:W-:Y:S01]  /*34010*/  STL [R1+0x3808], R44 ;  /* 0x0038082c01007387 */ /* 0x000fe20000100800 */
[----:B------:R-:W4:Y:S02]  /*34020*/  LDL R49, [R1+0x1744] ;  /* 0x0017440001317983 */ /* 0x000f240000100800 */
[----:B------:R-:W4:Y:S01]  /*34030*/  LDL R3, [R1+0x1748] ;  /* 0x0017480001037983 */ /* 0x000f220000100800 */
[----:B------:R0:W-:Y:S01]  /*34040*/  STL [R1+0x380c], R43 ;  /* 0x00380c2b01007387 */ /* 0x0001e20000100800 */
[----:B------:R-:W4:Y:S03]  /*34050*/  LDL R48, [R1+0x173c] ;  /* 0x00173c0001307983 */ /* 0x000f260000100800 */
[----:B0-----:R-:W4:Y:S01]  /*34060*/  LDL R43, [R1+0x1740] ;  /* 0x00174000012b7983 */ /* 0x001f220000100800 */
[----:B------:R-:W-:-:S02]  /*34070*/  PRMT R40, RZ, 0x7610, R40 ;  /* 0x00007610ff287816 */ /* 0x000fc40000000028 */
[----:B------:R-:W-:Y:S02]  /*34080*/  PRMT R39, RZ, 0x7610, R39 ;  /* 0x00007610ff277816 */ /* 0x000fe40000000027 */
[----:B------:R-:W-:Y:S01]  /*34090*/  PRMT R38, RZ, 0x7610, R38 ;  /* 0x00007610ff267816 */ /* 0x000fe20000000026 */
[----:B--2---:R0:W-:Y:S01]  /*340a0*/  STL [R1+0x3810], R42 ;  /* 0x0038102a01007387 */ /* 0x0041e20000100800 */
[----:B------:R-:W2:Y:S02]  /*340b0*/  LDL R47, [R1+0x1714] ;  /* 0x00171400012f7983 */ /* 0x000ea40000100800 */
[----:B------:R-:W2:Y:S02]  /*340c0*/  LDL R44, [R1+0x1718] ;  /* 0x00171800012c7983 */ /* 0x000ea40000100800 */
[----:B------:R-:W2:Y:S02]  /*340d0*/  LDL R45, [R1+0x1710] ;  /* 0x00171000012d7983 */ /* 0x000ea40000100800 */
[----:B---3--:R-:W-:-:S02]  /*340e0*/  @!P0 IMAD.MOV.U32 R5, RZ, RZ, R46 ;  /* 0x000000ffff058224 */ /* 0x008fc400078e002e */
[----:B----4-:R-:W-:-:S05]  /*340f0*/  @!P0 IMAD.MOV.U32 R4, RZ, RZ, R0 ;  /* 0x000000ffff048224 */ /* 0x010fca00078e0000 */
[----:B------:R1:W3:Y:S04]  /*34100*/  @!P0 LDG.E.U16 R40, [R4.64] ;  /* 0x0000000604288981 */ /* 0x0002e8000c1e1500 */
[----:B------:R-:W-:Y:S01]  /*34110*/  STL [R1+0x3814], R41 ;  /* 0x0038142901007387 */ /* 0x000fe20000100800 */
[----:B------:R-:W4:Y:S02]  /*34120*/  LDL R46, [R1+0x170c] ;  /* 0x00170c00012e7983 */ /* 0x000f240000100800 */
[----:B0-----:R-:W3:Y:S02]  /*34130*/  LDL R42, [R1+0x16d4] ;  /* 0x0016d400012a7983 */ /* 0x001ee40000100800 */
[----:B------:R-:W3:Y:S02]  /*34140*/  LDL R0, [R1+0x16d8] ;  /* 0x0016d80001007983 */ /* 0x000ee40000100800 */
[----:B-1----:R-:W-:-:S02]  /*34150*/  @!P0 IMAD.MOV.U32 R5, RZ, RZ, R49 ;  /* 0x000000ffff058224 */ /* 0x002fc400078e0031 */
[----:B------:R-:W-:-:S05]  /*34160*/  @!P0 IMAD.MOV.U32 R4, RZ, RZ, R3 ;  /* 0x000000ffff048224 */ /* 0x000fca00078e0003 */
[----:B------:R0:W3:Y:S02]  /*34170*/  @!P0 LDG.E.U16 R39, [R4.64] ;  /* 0x0000000604278981 */ /* 0x0000e4000c1e1500 */
[----:B0-----:R-:W-:Y:S02]  /*34180*/  @!P0 IMAD.MOV.U32 R5, RZ, RZ, R48 ;  /* 0x000000ffff058224 */ /* 0x001fe400078e0030 */
[----:B------:R-:W-:-:S05]  /*34190*/  @!P0 IMAD.MOV.U32 R4, RZ, RZ, R43 ;  /* 0x000000ffff048224 */ /* 0x000fca00078e002b */
[----:B------:R2:W3:Y:S01]  /*341a0*/  @!P0 LDG.E.U16 R38, [R4.64] ;  /* 0x0000000604268981 */ /* 0x0004e2000c1e1500 */
[----:B------:R-:W-:Y:S02]  /*341b0*/  PRMT R37, RZ, 0x7610, R37 ;  /* 0x00007610ff257816 */ /* 0x000fe40000000025 */
[----:B------:R-:W-:Y:S02]  /*341c0*/  PRMT R36, RZ, 0x7610, R36 ;  /* 0x00007610ff247816 */ /* 0x000fe40000000024 */
[----:B------:R-:W-:Y:S01]  /*341d0*/  PRMT R35, RZ, 0x7610, R35 ;  /* 0x00007610ff237816 */ /* 0x000fe20000000023 */
[----:B--2---:R-:W-:Y:S02]  /*341e0*/  @!P0 IMAD.MOV.U32 R5, RZ, RZ, R47 ;  /* 0x000000ffff058224 */ /* 0x004fe400078e002f */
[----:B------:R-:W-:-:S05]  /*341f0*/  @!P0 IMAD.MOV.U32 R4, RZ, RZ, R44 ;  /* 0x000000ffff048224 */ /* 0x000fca00078e002c */
[----:B------:R0:W2:Y:S02]  /*34200*/  @!P0 LDG.E.U16 R37, [R4.64] ;  /* 0x0000000604258981 */ /* 0x0000a4000c1e1500 */
[----:B0-----:R-:W-:Y:S02]  /*34210*/  @!P0 IMAD.MOV.U32 R4, RZ, RZ, R45 ;  /* 0x000000ffff048224 */ /* 0x001fe400078e002d */
[----:B----4-:R-:W-:-:S05]  /*34220*/  @!P0 IMAD.MOV.U32 R5, RZ, RZ, R46 ;  /* 0x000000ffff058224 */ /* 0x010fca00078e002e */
[----:B------:R0:W4:Y:S04]  /*34230*/  @!P0 LDG.E.U16 R36, [R4.64] ;  /* 0x0000000604248981 */ /* 0x000128000c1e1500 */
[----:B---3--:R1:W-:Y:S01]  /*34240*/  STL [R1+0x3818], R40 ;  /* 0x0038182801007387 */ /* 0x0083e20000100800 */
[----:B------:R-:W3:Y:S02]  /*34250*/  LDL R3, [R1+0x16d0] ;  /* 0x0016d00001037983 */ /* 0x000ee40000100800 */
[----:B0-----:R-:W-:Y:S02]  /*34260*/  @!P0 IMAD.MOV.U32 R4, RZ, RZ, R0 ;  /* 0x000000ffff048224 */ /* 0x001fe400078e0000 */
[----:B------:R-:W-:Y:S01]  /*34270*/  @!P0 IMAD.MOV.U32 R5, RZ, RZ, R42 ;  /* 0x000000ffff058224 */ /* 0x000fe200078e002a */
[----:B-1----:R-:W3:Y:S04]  /*34280*/  LDL R40, [R1+0x16cc] ;  /* 0x0016cc0001287983 */ /* 0x002ee80000100800 */
[----:B------:R3:W3:Y:S01]  /*34290*/  @!P0 LDG.E.U16 R35, [R4.64] ;  /* 0x0000000604238981 */ /* 0x0006e2000c1e1500 */
[----:B------:R0:W-:Y:S02]  /*342a0*/  STL [R1+0x381c], R39 ;  /* 0x00381c2701007387 */ /* 0x0001e40000100800 */
[----:B------:R-:W3:Y:S02]  /*342b0*/  LDL R43, [R1+0x1694] ;  /* 0x00169400012b7983 */ /* 0x000ee40000100800 */
[----:B------:R-:W3:Y:S01]  /*342c0*/  LDL R41, [R1+0x1698] ;  /* 0x0016980001297983 */ /* 0x000ee20000100800 */
[----:B------:R1:W-:Y:S04]  /*342d0*/  STL [R1+0x3820], R38 ;  /* 0x0038202601007387 */ /* 0x0003e80000100800 */
[----:B0-----:R-:W3:Y:S01]  /*342e0*/  LDL R39, [R1+0x1dd4] ;  /* 0x001dd40001277983 */ /* 0x001ee20000100800 */
[----:B------:R-:W3:Y:S01]  /*342f0*/  LDL R44, [R1+0x1690] ;  /* 0x00169000012c7983 */ /* 0x000ee20000100800 */
[----:B------:R-:W-:-:S02]  /*34300*/  PRMT R34, RZ, 0x7610, R34 ;  /* 0x00007610ff227816 */ /* 0x000fc40000000022 */
[----:B------:R-:W-:Y:S01]  /*34310*/  PRMT R33, RZ, 0x7610, R33 ;  /* 0x00007610ff217816 */ /* 0x000fe20000000021 */
[----:B--2---:R0:W-:Y:S01]  /*34320*/  STL [R1+0x3824], R37 ;  /* 0x0038242501007387 */ /* 0x0041e20000100800 */
[----:B-1----:R-:W2:Y:S03]  /*34330*/  LDL R38, [R1+0x1dd0] ;  /* 0x001dd00001267983 */ /* 0x002ea60000100800 */
[----:B0-----:R-:W2:Y:S04]  /*34340*/  LDL R37, [R1+0x1e0c] ;  /* 0x001e0c0001257983 */ /* 0x001ea80000100800 */
[----:B----4-:R0:W-:Y:S01]  /*34350*/  STL [R1+0x3828], R36 ;  /* 0x0038282401007387 */ /* 0x0101e20000100800 */
[----:B------:R-:W4:Y:S02]  /*34360*/  LDL R42, [R1+0x1dd8] ;  /* 0x001dd800012a7983 */ /* 0x000f240000100800 */
[----:B------:R-:W4:Y:S02]  /*34370*/  LDL R0, [R1+0x1e14] ;  /* 0x001e140001007983 */ /* 0x000f240000100800 */
[----:B---3--:R-:W-:Y:S01]  /*34380*/  @!P0 IMAD.MOV.U32 R4, RZ, RZ, R3 ;  /* 0x000000ffff048224 */ /* 0x008fe200078e0003 */
[----:B------:R1:W-:Y:S01]  /*34390*/  STL [R1+0x382c], R35 ;  /* 0x00382c2301007387 */ /* 0x0003e20000100800 */
[----:B------:R-:W3:Y:S02]  /*343a0*/  LDL R3, [R1+0x1e54] ;  /* 0x001e540001037983 */ /* 0x000ee40000100800 */
[----:B------:R-:W-:-:S02]  /*343b0*/  @!P0 IMAD.MOV.U32 R5, RZ, RZ, R40 ;  /* 0x000000ffff058224 */ /* 0x000fc400078e0028 */
[----:B0-----:R-:W3:Y:S01]  /*343c0*/  LDL R36, [R1+0x1708] ;  /* 0x0017080001247983 */ /* 0x001ee20000100800 */
[----:B------:R-:W3:Y:S04]  /*343d0*/  LDL R40, [R1+0x1e10] ;  /* 0x001e100001287983 */ /* 0x000ee80000100800 */
[----:B------:R0:W3:Y:S01]  /*343e0*/  @!P0 LDG.E.U16 R34, [R4.64] ;  /* 0x0000000604228981 */ /* 0x0000e2000c1e1500 */
[----:B------:R-:W-:Y:S02]  /*343f0*/  PRMT R32, RZ, 0x7610, R32 ;  /* 0x00007610ff207816 */ /* 0x000fe40000000020 */
[----:B------:R-:W-:Y:S02]  /*34400*/  PRMT R31, RZ, 0x7610, R31 ;  /* 0x00007610ff1f7816 */ /* 0x000fe4000000001f */
[----:B------:R-:W-:-:S02]  /*34410*/  PRMT R30, RZ, 0x7610, R30 ;  /* 0x00007610ff1e7816 */ /* 0x000fc4000000001e */
[----:B------:R-:W-:Y:S01]  /*34420*/  PRMT R29, RZ, 0x7610, R29 ;  /* 0x00007610ff1d7816 */ /* 0x000fe2000000001d */
[----:B-1----:R-:W3:Y:S01]  /*34430*/  LDL R35, [R1+0x1738] ;  /* 0x0017380001237983 */ /* 0x002ee20000100800 */
[----:B------:R-:W-:Y:S02]  /*34440*/  PRMT R28, RZ, 0x7610, R28 ;  /* 0x00007610ff1c7816 */ /* 0x000fe4000000001c */
[----:B------:R-:W-:Y:S02]  /*34450*/  PRMT R27, RZ, 0x7610, R27 ;  /* 0x00007610ff1b7816 */ /* 0x000fe4000000001b */
[----:B------:R-:W-:Y:S02]  /*34460*/  PRMT R26, RZ, 0x7610, R26 ;  /* 0x00007610ff1a7816 */ /* 0x000fe4000000001a */
[----:B------:R-:W-:Y:S01]  /*34470*/  PRMT R25, RZ, 0x7610, R25 ;  /* 0x00007610ff197816 */ /* 0x000fe20000000019 */
[----:B0-----:R-:W-:Y:S02]  /*34480*/  @!P0 IMAD.MOV.U32 R4, RZ, RZ, R41 ;  /* 0x000000ffff048224 */ /* 0x001fe400078e0029 */
[----:B------:R-:W-:Y:S01]  /*34490*/  @!P0 IMAD.MOV.U32 R5, RZ, RZ, R43 ;  /* 0x000000ffff058224 */ /* 0x000fe200078e002b */
[----:B------:R-:W3:Y:S04]  /*344a0*/  LDL R41, [R1+0x1e50] ;  /* 0x001e500001297983 */ /* 0x000ee80000100800 */
[----:B------:R-:W3:Y:S04]  /*344b0*/  LDL R43, [R1+0x1e18] ;  /* 0x001e1800012b7983 */ /* 0x000ee80000100800 */
[----:B------:R0:W3:Y:S04]  /*344c0*/  @!P0 LDG.E.U16 R33, [R4.64] ;  /* 0x0000000604218981 */ /* 0x0000e8000c1e1500 */
[----:B------:R-:W3:Y:S01]  /*344d0*/  LDL R45, [R1+0x1de0] ;  /* 0x001de000012d7983 */ /* 0x000ee20000100800 */
[----:B0-----:R-:W-:-:S03]  /*344e0*/  @!P0 IMAD.MOV.U32 R4, RZ, RZ, R39 ;  /* 0x000000ffff048224 */ /* 0x001fc600078e0027 */
[----:B------:R-:W3:Y:S01]  /*344f0*/  LDL R39, [R1+0x1734] ;  /* 0x0017340001277983 */ /* 0x000ee20000100800 */
[----:B------:R-:W-:Y:S01]  /*34500*/  @!P0 IMAD.MOV.U32 R5, RZ, RZ, R44 ;  /* 0x000000ffff058224 */ /* 0x000fe200078e002c */
[----:B------:R-:W-:Y:S01]  /*34510*/  PRMT R24, RZ, 0x7610, R24 ;  /* 0x00007610ff187816 */ /* 0x000fe20000000018 */
[----:B------:R-:W3:Y:S03]  /*34520*/  LDL R44, [R1+0x1e20] ;  /* 0x001e2000012c7983 */ /* 0x000ee60000100800 */
[----:B------:R2:W3:Y:S02]  /*34530*/  @!P0 LDG.E.U16 R32, [R4.64] ;  /* 0x0000000604208981 */ /* 0x0004e4000c1e1500 */
[----:B--2---:R-:W-:Y:S02]  /*34540*/  @!P0 IMAD.MOV.U32 R5, RZ, RZ, R38 ;  /* 0x000000ffff058224 */ /* 0x004fe400078e0026 */
[----:B------:R-:W2:Y:S01]  /*34550*/  LDL R38, [R1+0x1700] ;  /* 0x0017000001267983 */ /* 0x000ea20000100800 */
[----:B------:R-:W-:-:S03]  /*34560*/  @!P0 IMAD.MOV.U32 R4, RZ, RZ, R37 ;  /* 0x000000ffff048224 */ /* 0x000fc600078e0025 */
[----:B------:R-:W2:Y:S04]  /*34570*/  LDL R37, [R1+0x1704] ;  /* 0x0017040001257983 */ /* 0x000ea80000100800 */
[----:B------:R4:W2:Y:S02]  /*34580*/  @!P0 LDG.E.U16 R31, [R4.64] ;  /* 0x00000006041f8981 */ /* 0x0008a4000c1e1500 */
[----:B----4-:R-:W-:Y:S02]  /*34590*/  @!P0 IMAD.MOV.U32 R4, RZ, RZ, R0 ;  /* 0x000000ffff048224 */ /* 0x010fe400078e0000 */
[----:B------:R-:W-:Y:S01]  /*345a0*/  @!P0 IMAD.MOV.U32 R5, RZ, RZ, R42 ;  /* 0x000000ffff058224 */ /* 0x000fe200078e002a */
[----:B------:R-:W4:Y:S04]  /*345b0*/  LDL R0, [R1+0x16c8] ;  /* 0x0016c80001007983 */ /* 0x000f280000100800 */
[----:B------:R-:W4:Y:S04]  /*345c0*/  LDL R42, [R1+0x16fc] ;  /* 0x0016fc00012a7983 */ /* 0x000f280000100800 */
[----:B------:R3:W4:Y:S02]  /*345d0*/  @!P0 LDG.E.U16 R30, [R4.64] ;  /* 0x00000006041e8981 */ /* 0x000724000c1e1500 */
[----:B---3--:R-:W-:-:S02]  /*345e0*/  @!P0 IMAD.MOV.U32 R4, RZ, RZ, R3 ;  /* 0x000000ffff048224 */ /* 0x008fc400078e0003 */
[----:B------:R-:W3:Y:S01]  /*345f0*/  LDL R3, [R1+0x16c4] ;  /* 0x0016c40001037983 */ /* 0x000ee20000100800 */
[----:B------:R-:W-:Y:S02]  /*34600*/  @!P0 IMAD.MOV.U32 R5, RZ, RZ, R40 ;  /* 0x000000ffff058224 */ /* 0x000fe400078e0028 */
[----:B------:R-:W3:Y:S03]  /*34610*/  LDL R40, [R1+0x16c0] ;  /* 0x0016c00001287983 */ /* 0x000ee60000100800 */
[----:B------:R0:W3:Y:S02]  /*34620*/  @!P0 LDG.E.U16 R29, [R4.64] ;  /* 0x00000006041d8981 */ /* 0x0000e4000c1e1500 */
[----:B0-----:R-:W-:Y:S02]  /*34630*/  @!P0 IMAD.MOV.U32 R4, RZ, RZ, R41 ;  /* 0x000000ffff048224 */ /* 0x001fe400078e0029 */
[----:B------:R-:W-:Y:S01]  /*34640*/  @!P0 IMAD.MOV.U32 R5, RZ, RZ, R43 ;  /* 0x000000ffff058224 */ /* 0x000fe200078e002b */
[----:B------:R-:W3:Y:S04]  /*34650*/  LDL R41, [R1+0x16bc] ;  /* 0x0016bc0001297983 */ /* 0x000ee80000100800 */
[----:B------:R-:W3:Y:S04]  /*34660*/  LDL R43, [R1+0x1e4c] ;  /* 0x001e4c00012b7983 */ /* 0x000ee80000100800 */
[----:B------:R0:W3:Y:S02]  /*34670*/  @!P0 LDG.E.U16 R28, [R4.64] ;  /* 0x00000006041c8981 */ /* 0x0000e4000c1e1500 */
[----:B0-----:R-:W-:-:S02]  /*34680*/  @!P0 IMAD.MOV.U32 R4, RZ, RZ, R35 ;  /* 0x000000ffff048224 */ /* 0x001fc400078e0023 */
[----:B------:R-:W-:Y:S01]  /*34690*/  @!P0 IMAD.MOV.U32 R5, RZ, RZ, R39 ;  /* 0x000000ffff058224 */ /* 0x000fe200078e0027 */
[----:B------:R-:W3:Y:S04]  /*346a0*/  LDL R35, [R1+0x1ddc] ;  /* 0x001ddc0001237983 */ /* 0x000ee80000100800 */
[----:B------:R-:W3:Y:S04]  /*346b0*/  LDL R39, [R1+0x168c] ;  /* 0x00168c0001277983 */ /* 0x000ee80000100800 */
[----:B------:R0:W3:Y:S02]  /*346c0*/  @!P0 LDG.E.U16 R27, [R4.64] ;  /* 0x00000006041b8981 */ /* 0x0000e4000c1e1500 */
[----:B0-----:R-:W-:-:S02]  /*346d0*/  @!P0 IMAD.MOV.U32 R4, RZ, RZ, R36 ;  /* 0x000000ffff048224 */ /* 0x001fc400078e0024 */
[----:B------:R-:W3:Y:S01]  /*346e0*/  LDL R36, [R1+0x1de4] ;  /* 0x001de40001247983 */ /* 0x000ee20000100800 */
[----:B------:R-:W-:Y:S02]  /*346f0*/  PRMT R23, RZ, 0x7610, R23 ;  /* 0x00007610ff177816 */ /* 0x000fe40000000017 */
[----:B------:R-:W-:Y:S01]  /*34700*/  PRMT R22, RZ, 0x7610, R22 ;  /* 0x00007610ff167816 */ /* 0x000fe20000000016 */
[----:B--2---:R-:W-:Y:S02]  /*34710*/  @!P0 IMAD.MOV.U32 R5, RZ, RZ, R37 ;  /* 0x000000ffff058224 */ /* 0x004fe400078e0025 */
[----:B------:R-:W2:Y:S04]  /*34720*/  LDL R37, [R1+0x1688] ;  /* 0x0016880001257983 */ /* 0x000ea80000100800 */
[----:B------:R0:W2:Y:S02]  /*34730*/  @!P0 LDG.E.U16 R26, [R4.64] ;  /* 0x00000006041a8981 */ /* 0x0000a4000c1e1500 */
[----:B0-----:R-:W-:-:S02]  /*34740*/  @!P0 IMAD.MOV.U32 R4, RZ, RZ, R38 ;  /* 0x000000ffff048224 */ /* 0x001fc400078e0026 */
[----:B----4-:R-:W-:Y:S01]  /*34750*/  @!P0 IMAD.MOV.U32 R5, RZ, RZ, R42 ;  /* 0x000000ffff058224 */ /* 0x010fe200078e002a */
[----:B------:R-:W4:Y:S04]  /*34760*/  LDL R38, [R1+0x1e1c] ;  /* 0x001e1c0001267983 */ /* 0x000f280000100800 */
[----:B------:R-:W4:Y:S04]  /*34770*/  LDL R42, [R1+0x1e28] ;  /* 0x001e2800012a7983 */ /* 0x000f280000100800 */
[----:B------:R0:W4:Y:S02]  /*34780*/  @!P0 LDG.E.U16 R25, [R4.64] ;  /* 0x0000000604198981 */ /* 0x000124000c1e1500 */
[----:B0-----:R-:W-:-:S02]  /*34790*/  @!P0 IMAD.MOV.U32 R4, RZ, RZ, R0 ;  /* 0x000000ffff048224 */ /* 0x001fc400078e0000 */
[----:B---3--:R-:W-:Y:S01]  /*347a0*/  @!P0 IMAD.MOV.U32 R5, RZ, RZ, R3 ;  /* 0x000000ffff058224 */ /* 0x008fe200078e0003 */
[----:B------:R-:W3:Y:S04]  /*347b0*/  LDL R0, [R1+0x1e24] ;  /* 0x001e240001007983 */ /* 0x000ee80000100800 */
[----:B------:R-:W3:Y:S04]  /*347c0*/  LDL R3, [R1+0x1de8] ;  /* 0x001de80001037983 */ /* 0x000ee80000100800 */
[----:B------:R0:W3:Y:S02]  /*347d0*/  @!P0 LDG.E.U16 R24, [R4.64] ;  /* 0x0000000604188981 */ /* 0x0000e4000c1e1500 */
[----:B0-----:R-:W-:-:S02]  /*347e0*/  @!P0 IMAD.MOV.U32 R4, RZ, RZ, R40 ;  /* 0x000000ffff048224 */ /* 0x001fc400078e0028 */
[----:B------:R-:W3:Y:S01]  /*347f0*/  LDL R40, [R1+0x172c] ;  /* 0x00172c0001287983 */ /* 0x000ee20000100800 */
[----:B------:R-:W-:-:S03]  /*34800*/  @!P0 IMAD.MOV.U32 R5, RZ, RZ, R41 ;  /* 0x000000ffff058224 */ /* 0x000fc600078e0029 */
[----:B------:R-:W3:Y:S04]  /*34810*/  LDL R41, [R1+0x1e48] ;  /* 0x001e480001297983 */ /* 0x000ee80000100800 */
[----:B------:R0:W3:Y:S02]  /*34820*/  @!P0 LDG.E.U16 R23, [R4.64] ;  /* 0x0000000604178981 */ /* 0x0000e4000c1e1500 */
[----:B0-----:R-:W-:Y:S02]  /*34830*/  @!P0 IMAD.MOV.U32 R4, RZ, RZ, R35 ;  /* 0x000000ffff048224 */ /* 0x001fe400078e0023 */
[----:B------:R-:W-:Y:S01]  /*34840*/  @!P0 IMAD.MOV.U32 R5, RZ, RZ, R39 ;  /* 0x000000ffff058224 */ /* 0x000fe200078e0027 */
[----:B------:R-:W3:Y:S01]  /*34850*/  LDL R35, [R1+0x1730] ;  /* 0x0017300001237983 */ /* 0x000ee20000100800 */
[----:B------:R-:W-:-:S02]  /*34860*/  PRMT R21, RZ, 0x7610, R21 ;  /* 0x00007610ff157816 */ /* 0x000fc40000000015 */
[----:B------:R-:W-:Y:S02]  /*34870*/  PRMT R20, RZ, 0x7610, R20 ;  /* 0x00007610ff147816 */ /* 0x000fe40000000014 */
[----:B------:R-:W-:Y:S01]  /*34880*/  PRMT R19, RZ, 0x7610, R19 ;  /* 0x00007610ff137816 */ /* 0x000fe20000000013 */
[----:B------:R0:W3:Y:S01]  /*34890*/  @!P0 LDG.E.U16 R22, [R4.64] ;  /* 0x0000000604168981 */ /* 0x0000e2000c1e1500 */
[----:B------:R-:W-:-:S03]  /*348a0*/  PRMT R18, RZ, 0x7610, R18 ;  /* 0x00007610ff127816 */ /* 0x000fc60000000012 */
[----:B------:R-:W3:Y:S01]  /*348b0*/  LDL R39, [R1+0x16f4] ;  /* 0x0016f40001277983 */ /* 0x000ee20000100800 */
[----:B0-----:R-:W-:-:S03]  /*348c0*/  @!P0 IMAD.MOV.U32 R4, RZ, RZ, R36 ;  /* 0x000000ffff048224 */ /* 0x001fc600078e0024 */
[----:B------:R-:W3:Y:S01]  /*348d0*/  LDL R36, [R1+0x16f8] ;  /* 0x0016f80001247983 */ /* 0x000ee20000100800 */
[----:B------:R-:W-:Y:S02]  /*348e0*/  PRMT R17, RZ, 0x7610, R17 ;  /* 0x00007610ff117816 */ /* 0x000fe40000000011 */
[----:B------:R-:W-:Y:S01]  /*348f0*/  PRMT R16, RZ, 0x7610, R16 ;  /* 0x00007610ff107816 */ /* 0x000fe20000000010 */
[----:B--2---:R-:W-:Y:S02]  /*34900*/  @!P0 IMAD.MOV.U32 R5, RZ, RZ, R37 ;  /* 0x000000ffff058224 */ /* 0x004fe400078e0025 */
[----:B------:R-:W2:Y:S04]  /*34910*/  LDL R37, [R1+0x16f0] ;  /* 0x0016f00001257983 */ /* 0x000ea80000100800 */
[----:B------:R4:W2:Y:S02]  /*34920*/  @!P0 LDG.E.U16 R21, [R4.64] ;  /* 0x0000000604158981 */ /* 0x0008a4000c1e1500 */
[----:B----4-:R-:W-:-:S02]  /*34930*/  @!P0 IMAD.MOV.U32 R4, RZ, RZ, R38 ;  /* 0x000000ffff048224 */ /* 0x010fc400078e0026 */
[----:B------:R-:W-:Y:S01]  /*34940*/  @!P0 IMAD.MOV.U32 R5, RZ, RZ, R45 ;  /* 0x000000ffff058224 */ /* 0x000fe200078e002d */
[----:B------:R-:W4:Y:S04]  /*34950*/  LDL R38, [R1+0x16ec] ;  /* 0x0016ec0001267983 */ /* 0x000f280000100800 */
[----:B------:R-:W4:Y:S04]  /*34960*/  LDL R45, [R1+0x1684] ;  /* 0x00168400012d7983 */ /* 0x000f280000100800 */
[----:B------:R3:W4:Y:S02]  /*34970*/  @!P0 LDG.E.U16 R20, [R4.64] ;  /* 0x0000000604148981 */ /* 0x000724000c1e1500 */
[----:B---3--:R-:W-:-:S02]  /*34980*/  @!P0 IMAD.MOV.U32 R4, RZ, RZ, R0 ;  /* 0x000000ffff048224 */ /* 0x008fc400078e0000 */
[----:B------:R-:W-:Y:S01]  /*34990*/  @!P0 IMAD.MOV.U32 R5, RZ, RZ, R3 ;  /* 0x000000ffff058224 */ /* 0x000fe200078e0003 */
[----:B------:R-:W3:Y:S04]  /*349a0*/  LDL R0, [R1+0x16b8] ;  /* 0x0016b80001007983 */ /* 0x000ee80000100800 */
[----:B------:R-:W3:Y:S04]  /*349b0*/  LDL R3, [R1+0x16b4] ;  /* 0x0016b40001037983 */ /* 0x000ee80000100800 */
[----:B------:R0:W3:Y:S02]  /*349c0*/  @!P0 LDG.E.U16 R19, [R4.64] ;  /* 0x0000000604138981 */ /* 0x0000e4000c1e1500 */
[----:B0-----:R-:W-:-:S02]  /*349d0*/  @!P0 IMAD.MOV.U32 R4, RZ, RZ, R43 ;  /* 0x000000ffff048224 */ /* 0x001fc400078e002b */
[----:B------:R-:W-:Y:S01]  /*349e0*/  @!P0 IMAD.MOV.U32 R5, RZ, RZ, R44 ;  /* 0x000000ffff058224 */ /* 0x000fe200078e002c */
[----:B------:R-:W-:Y:S01]  /*349f0*/  PRMT R15, RZ, 0x7610, R15 ;  /* 0x00007610ff0f7816 */ /* 0x000fe2000000000f */
[----:B------:R-:W3:Y:S04]  /*34a00*/  LDL R44, [R1+0x1dec] ;  /* 0x001dec00012c7983 */ /* 0x000ee80000100800 */
[----:B------:R0:W3:Y:S04]  /*34a10*/  @!P0 LDG.E.U16 R18, [R4.64] ;  /* 0x0000000604128981 */ /* 0x0000e8000c1e1500 */
[----:B------:R-:W3:Y:S01]  /*34a20*/  LDL R43, [R1+0x1680] ;  /* 0x00168000012b7983 */ /* 0x000ee20000100800 */
        /* <DEDUP_REMOVED lines=8> */
[----:B------:R-:W3:Y:S04]  /*34ab0*/  LDL R35, [R1+0x16b0] ;  /* 0x0016b00001237983 */ /* 0x000ee80000100800 */
[----:B------:R-:W3:Y:S04]  /*34ac0*/  LDL R40, [R1+0x1e2c] ;  /* 0x001e2c0001287983 */ /* 0x000ee80000100800 */
[----:B------:R0:W3:Y:S02]  /*34ad0*/  @!P0 LDG.E.U16 R16, [R4.64] ;  /* 0x0000000604108981 */ /* 0x0000e4000c1e1500 */
[----:B0-----:R-:W-:-:S02]  /*34ae0*/  @!P0 IMAD.MOV.U32 R4, RZ, RZ, R36 ;  /* 0x000000ffff048224 */ /* 0x001fc400078e0024 */
[----:B------:R-:W3:Y:S01]  /*34af0*/  LDL R36, [R1+0x16ac] ;  /* 0x0016ac0001247983 */ /* 0x000ee20000100800 */
[----:B------:R-:W-:Y:S02]  /*34b00*/  @!P0 IMAD.MOV.U32 R5, RZ, RZ, R39 ;  /* 0x000000ffff058224 */ /* 0x000fe400078e0027 */
[----:B------:R-:W3:Y:S03]  /*34b10*/  LDL R39, [R1+0x1df8] ;  /* 0x001df80001277983 */ /* 0x000ee60000100800 */
[----:B------:R2:W3:Y:S01]  /*34b20*/  @!P0 LDG.E.U16 R15, [R4.64] ;  /* 0x00000006040f8981 */ /* 0x0004e2000c1e1500 */
[----:B------:R-:W-:Y:S01]  /*34b30*/  PRMT R13, RZ, 0x7610, R13 ;  /* 0x00007610ff0d7816 */ /* 0x000fe2000000000d */
[----:B--2---:R-:W-:Y:S02]  /*34b40*/  @!P0 IMAD.MOV.U32 R4, RZ, RZ, R37 ;  /* 0x000000ffff048224 */ /* 0x004fe400078e0025 */
[----:B----4-:R-:W-:-:S02]  /*34b50*/  @!P0 IMAD.MOV.U32 R5, RZ, RZ, R38 ;  /* 0x000000ffff058224 */ /* 0x010fc400078e0026 */
[----:B------:R-:W2:Y:S04]  /*34b60*/  LDL R38, [R1+0x1e34] ;  /* 0x001e340001267983 */ /* 0x000ea80000100800 */
[----:B------:R3:W4:Y:S01]  /*34b70*/  @!P0 LDG.E.U16 R14, [R4.64] ;  /* 0x00000006040e8981 */ /* 0x000722000c1e1500 */
[----:B------:R-:W4:Y:S02]  /*34b80*/  LDL.LU R56, [R1+0x1204] ;  /* 0x0012040001387983 */ /* 0x000f240000300800 */
[----:B------:R-:W4:Y:S02]  /*34b90*/  LDL.LU R57, [R1+0x11f0] ;  /* 0x0011f00001397983 */ /* 0x000f240000300800 */
[----:B------:R-:W4:Y:S01]  /*34ba0*/  LDL.LU R58, [R1+0x11ec] ;  /* 0x0011ec00013a7983 */ /* 0x000f220000300800 */
[----:B------:R-:W4:Y:S01]  /*34bb0*/  LDL.LU R59, [R1+0x11d8] ;  /* 0x0011d800013b7983 */ /* 0x000f220000300800 */
[----:B------:R-:W4:Y:S02]  /*34bc0*/  LDL.LU R61, [R1+0x11d4] ;  /* 0x0011d400013d7983 */ /* 0x000f240000300800 */
[----:B---3--:R-:W-:-:S02]  /*34bd0*/  @!P0 IMAD.MOV.U32 R4, RZ, RZ, R0 ;  /* 0x000000ffff048224 */ /* 0x008fc400078e0000 */
[----:B------:R-:W-:Y:S01]  /*34be0*/  @!P0 IMAD.MOV.U32 R5, RZ, RZ, R3 ;  /* 0x000000ffff058224 */ /* 0x000fe200078e0003 */
[----:B------:R-:W3:Y:S01]  /*34bf0*/  LDL.LU R0, [R1+0x11c0] ;  /* 0x0011c00001007983 */ /* 0x000ee20000300800 */
[----:B------:R-:W3:Y:S02]  /*34c00*/  LDL.LU R60, [R1+0x11bc] ;  /* 0x0011bc00013c7983 */ /* 0x000ee40000300800 */
[----:B------:R-:W3:Y:S02]  /*34c10*/  LDL.LU R3, [R1+0x11a8] ;  /* 0x0011a80001037983 */ /* 0x000ee40000300800 */
[----:B------:R-:W3:Y:S01]  /*34c20*/  LDL R37, [R1+0x1e30] ;  /* 0x001e300001257983 */ /* 0x000ee20000100800 */
[----:B------:R0:W4:Y:S02]  /*34c30*/  @!P0 LDG.E.U16 R13, [R4.64] ;  /* 0x00000006040d8981 */ /* 0x000124000c1e1500 */
[----:B0-----:R-:W-:Y:S02]  /*34c40*/  @!P0 IMAD.MOV.U32 R4, RZ, RZ, R35 ;  /* 0x000000ffff048224 */ /* 0x001fe400078e0023 */
[----:B------:R-:W4:Y:S01]  /*34c50*/  LDL R35, [R1+0x1e40] ;  /* 0x001e400001237983 */ /* 0x000f220000100800 */
[----:B------:R-:W-:-:S03]  /*34c60*/  @!P0 IMAD.MOV.U32 R5, RZ, RZ, R36 ;  /* 0x000000ffff058224 */ /* 0x000fc600078e0024 */
[----:B------:R-:W4:Y:S01]  /*34c70*/  LDL R36, [R1+0x1e44] ;  /* 0x001e440001247983 */ /* 0x000f220000100800 */
[----:B------:R-:W-:Y:S02]  /*34c80*/  PRMT R12, RZ, 0x7610, R12 ;  /* 0x00007610ff0c7816 */ /* 0x000fe4000000000c */
[----:B------:R-:W-:-:S04]  /*34c90*/  PRMT R11, RZ, 0x7610, R11 ;  /* 0x00007610ff0b7816 */ /* 0x000fc8000000000b */
[----:B------:R0:W4:Y:S01]  /*34ca0*/  @!P0 LDG.E.U16 R12, [R4.64] ;  /* 0x00000006040c8981 */ /* 0x000122000c1e1500 */
[----:B------:R-:W-:-:S03]  /*34cb0*/  PRMT R10, RZ, 0x7610, R10 ;  /* 0x00007610ff0a7816 */ /* 0x000fc6000000000a */
[----:B------:R-:W1:Y:S01]  /*34cc0*/  S2R R55, SR_TID.X ;  /* 0x0000000000377919 */ /* 0x000e620000002100 */
[----:B0-----:R-:W-:Y:S02]  /*34cd0*/  @!P0 IMAD.MOV.U32 R4, RZ, RZ, R44 ;  /* 0x000000ffff048224 */ /* 0x001fe400078e002c */
[----:B------:R-:W-:-:S05]  /*34ce0*/  @!P0 IMAD.MOV.U32 R5, RZ, RZ, R45 ;  /* 0x000000ffff058224 */ /* 0x000fca00078e002d */
[----:B------:R0:W4:Y:S01]  /*34cf0*/  @!P0 LDG.E.U16 R11, [R4.64] ;  /* 0x00000006040b8981 */ /* 0x000122000c1e1500 */
[----:B------:R-:W-:Y:S01]  /*34d00*/  PRMT R9, RZ, 0x7610, R9 ;  /* 0x00007610ff097816 */ /* 0x000fe20000000009 */
        /* <DEDUP_REMOVED lines=8> */
[----:B0-----:R-:W-:Y:S01]  /*34d90*/  @!P0 IMAD.MOV.U32 R5, RZ, RZ, R39 ;  /* 0x000000ffff058224 */ /* 0x001fe200078e0027 */
[----:B------:R-:W-:Y:S02]  /*34da0*/  PRMT R6, RZ, 0x7610, R6 ;  /* 0x00007610ff067816 */ /* 0x000fe40000000006 */
[----:B-1----:R-:W-:Y:S01]  /*34db0*/  LOP3.LUT R55, R55, 0x1f, RZ, 0xc0, !PT ;  /* 0x0000001f37377812 */ /* 0x002fe200078ec0ff */
[----:B------:R-:W-:Y:S01]  /*34dc0*/  STL [R1+0x2268], R2 ;  /* 0x0022680201007387 */ /* 0x000fe20000100800 */
[----:B--2---:R-:W-:-:S05]  /*34dd0*/  @!P0 IMAD.MOV.U32 R4, RZ, RZ, R38 ;  /* 0x000000ffff048224 */ /* 0x004fca00078e0026 */
[----:B------:R3:W2:Y:S02]  /*34de0*/  @!P0 LDG.E.U16 R8, [R4.64] ;  /* 0x0000000604088981 */ /* 0x0006a4000c1e1500 */
[----:B---3--:R-:W-:Y:S02]  /*34df0*/  @!P0 IMAD.MOV.U32 R5, RZ, RZ, R37 ;  /* 0x000000ffff058224 */ /* 0x008fe400078e0025 */
[----:B----4-:R-:W-:-:S05]  /*34e00*/  @!P0 IMAD.MOV.U32 R4, RZ, RZ, R36 ;  /* 0x000000ffff048224 */ /* 0x010fca00078e0024 */
[----:B------:R0:W3:Y:S02]  /*34e10*/  @!P0 LDG.E.U16 R7, [R4.64] ;  /* 0x0000000604078981 */ /* 0x0000e4000c1e1500 */
[----:B0-----:R-:W-:Y:S02]  /*34e20*/  @!P0 IMAD.MOV.U32 R4, RZ, RZ, R35 ;  /* 0x000000ffff048224 */ /* 0x001fe400078e0023 */
[----:B------:R-:W-:Y:S01]  /*34e30*/  @!P0 IMAD.MOV.U32 R5, RZ, RZ, R2 ;  /* 0x000000ffff058224 */ /* 0x000fe200078e0002 */
[----:B------:R-:W4:Y:S01]  /*34e40*/  LDL.LU R35, [R1+0x11a4] ;  /* 0x0011a40001237983 */ /* 0x000f220000300800 */
[----:B------:R-:W2:Y:S02]  /*34e50*/  LDL.LU R36, [R1+0x1190] ;  /* 0x0011900001247983 */ /* 0x000ea40000300800 */
[----:B------:R-:W3:Y:S02]  /*34e60*/  LDL.LU R37, [R1+0x118c] ;  /* 0x00118c0001257983 */ /* 0x000ee40000300800 */
[----:B------:R-:W3:Y:S01]  /*34e70*/  LDL.LU R38, [R1+0x1178] ;  /* 0x0011780001267983 */ /* 0x000ee20000300800 */
[----:B------:R0:W3:Y:S04]  /*34e80*/  @!P0 LDG.E.U16 R6, [R4.64] ;  /* 0x0000000604068981 */ /* 0x0000e8000c1e1500 */
[----:B------:R-:W3:Y:S01]  /*34e90*/  LDL.LU R39, [R1+0x1174] ;  /* 0x0011740001277983 */ /* 0x000ee20000300800 */
[----:B------:R-:W3:Y:S02]  /*34ea0*/  LDL.LU R40, [R1+0x130] ;  /* 0x0001300001287983 */ /* 0x000ee40000300800 */
[----:B------:R-:W3:Y:S02]  /*34eb0*/  LDL.LU R41, [R1+0x12c] ;  /* 0x00012c0001297983 */ /* 0x000ee40000300800 */
[----:B------:R-:W3:Y:S01]  /*34ec0*/  LDL.LU R42, [R1+0x118] ;  /* 0x00011800012a7983 */ /* 0x000ee20000300800 */
[----:B------:R-:W3:Y:S01]  /*34ed0*/  LDL.LU R43, [R1+0x114] ;  /* 0x00011400012b7983 */ /* 0x000ee20000300800 */
[----:B------:R-:W3:Y:S02]  /*34ee0*/  LDL.LU R44, [R1+0x100] ;  /* 0x00010000012c7983 */ /* 0x000ee40000300800 */
[----:B------:R-:W3:Y:S02]  /*34ef0*/  LDL.LU R45, [R1+0xfc] ;  /* 0x0000fc00012d7983 */ /* 0x000ee40000300800 */
[----:B------:R-:W3:Y:S01]  /*34f00*/  LDL.LU R46, [R1+0xe8] ;  /* 0x0000e800012e7983 */ /* 0x000ee20000300800 */
[----:B------:R-:W3:Y:S01]  /*34f10*/  LDL.LU R47, [R1+0xe4] ;  /* 0x0000e400012f7983 */ /* 0x000ee20000300800 */
[----:B0-----:R-:W-:-:S02]  /*34f20*/  IMAD.SHL.U32 R4, R55, 0x2, RZ ;  /* 0x0000000237047824 */ /* 0x001fc400078e00ff */
[----:B------:R-:W3:Y:S02]  /*34f30*/  LDL.LU R48, [R1+0xd0] ;  /* 0x0000d00001307983 */ /* 0x000ee40000300800 */
[----:B------:R-:W3:Y:S01]  /*34f40*/  LDL.LU R52, [R1+0xcc] ;  /* 0x0000cc0001347983 */ /* 0x000ee20000300800 */
[----:B------:R-:W3:Y:S01]  /*34f50*/  LDL.LU R53, [R1+0xb8] ;  /* 0x0000b80001357983 */ /* 0x000ee20000300800 */
[----:B------:R-:W-:-:S05]  /*34f60*/  LOP3.LUT R4, R4, 0x10, RZ, 0x3c, !PT ;  /* 0x0000001004047812 */ /* 0x000fca00078e3cff */
[----:B------:R-:W-:Y:S01]  /*34f70*/  STS.U16 [R4+0x6c0], R56 ;  /* 0x0006c03804007388 */ /* 0x000fe20000000400 */
[----:B------:R-:W-:Y:S02]  /*34f80*/  STS.U16 [R4+0x880], R57 ;  /* 0x0008803904007388 */ /* 0x000fe40000000400 */
[----:B------:R0:W-:Y:S02]  /*34f90*/  STS.U16 [R4+0x8c0], R58 ;  /* 0x0008c03a04007388 */ /* 0x0001e40000000400 */
[----:B------:R1:W-:Y:S01]  /*34fa0*/  STS.U16 [R4+0xa80], R59 ;  /* 0x000a803b04007388 */ /* 0x0003e20000000400 */
[----:B0-----:R-:W3:Y:S01]  /*34fb0*/  LDL.LU R58, [R1+0xb4] ;  /* 0x0000b400013a7983 */ /* 0x001ee20000300800 */
[----:B-1----:R-:W3:Y:S02]  /*34fc0*/  LDL.LU R59, [R1+0xa0] ;  /* 0x0000a000013b7983 */ /* 0x002ee40000300800 */
[----:B------:R-:W3:Y:S02]  /*34fd0*/  LDL.LU R5, [R1+0x9c] ;  /* 0x00009c0001057983 */ /* 0x000ee40000300800 */
[----:B------:R-:W3:Y:S01]  /*34fe0*/  LDL.LU R2, [R1+0x88] ;  /* 0x0000880001027983 */ /* 0x000ee20000300800 */
[----:B------:R-:W3:Y:S01]  /*34ff0*/  LDL.LU R49, [R1+0x84] ;  /* 0x0000840001317983 */ /* 0x000ee20000300800 */
[----:B------:R-:W3:Y:S02]  /*35000*/  LDL.LU R50, [R1+0x70] ;  /* 0x0000700001327983 */ /* 0x000ee40000300800 */
[----:B------:R-:W3:Y:S02]  /*35010*/  LDL.LU R51, [R1+0x6c] ;  /* 0x00006c0001337983 */ /* 0x000ee40000300800 */
[----:B------:R-:W3:Y:S01]  /*35020*/  LDL.LU R54, [R1+0x58] ;  /* 0x0000580001367983 */ /* 0x000ee20000300800 */
[----:B------:R-:W3:Y:S01]  /*35030*/  LDL.LU R55, [R1+0x54] ;  /* 0x0000540001377983 */ /* 0x000ee20000300800 */
[----:B------:R-:W3:Y:S03]  /*35040*/  LDL.LU R56, [R1+0x40] ;  /* 0x0000400001387983 */ /* 0x000ee60000300800 */
[----:B------:R0:W-:Y:S01]  /*35050*/  STS.U16 [R4+0xac0], R61 ;  /* 0x000ac03d04007388 */ /* 0x0001e20000000400 */
[----:B------:R-:W3:Y:S02]  /*35060*/  LDL.LU R57, [R1+0x3c] ;  /* 0x00003c0001397983 */ /* 0x000ee40000300800 */
[----:B------:R1:W-:Y:S02]  /*35070*/  STS.U16 [R4+0xc80], R0 ;  /* 0x000c800004007388 */ /* 0x0003e40000000400 */
[----:B------:R1:W-:Y:S01]  /*35080*/  STS.U16 [R4+0xcc0], R60 ;  /* 0x000cc03c04007388 */ /* 0x0003e20000000400 */
[----:B------:R1:W-:Y:S04]  /*35090*/  STS.U16 [R4+0xe80], R3 ;  /* 0x000e800304007388 */ /* 0x0003e80000000400 */
[----:B0-----:R-:W3:Y:S01]  /*350a0*/  LDL.LU R61, [R1+0x28] ;  /* 0x00002800013d7983 */ /* 0x001ee20000300800 */
[----:B-1----:R-:W3:Y:S03]  /*350b0*/  LDL.LU R0, [R1+0x24] ;  /* 0x0000240001007983 */ /* 0x002ee60000300800 */
[----:B------:R-:W3:Y:S04]  /*350c0*/  LDL.LU R60, [R1+0x10] ;  /* 0x00001000013c7983 */ /* 0x000ee80000300800 */
[----:B------:R-:W3:Y:S04]  /*350d0*/  LDL.LU R3, [R1+0xc] ;  /* 0x00000c0001037983 */ /* 0x000ee80000300800 */
[----:B----4-:R0:W-:Y:S01]  /*350e0*/  STS.U16 [R4+0xec0], R35 ;  /* 0x000ec02304007388 */ /* 0x0101e20000000400 */
[----:B--2---:R1:W-:Y:S02]  /*350f0*/  STS.U16 [R4+0x1080], R36 ;  /* 0x0010802404007388 */ /* 0x0043e40000000400 */
[----:B---3--:R2:W-:Y:S01]  /*35100*/  STS.U16 [R4+0x10c0], R37 ;  /* 0x0010c02504007388 */ /* 0x0085e20000000400 */
[----:B------:R4:W-:Y:S04]  /*35110*/  STS.U16 [R4+0x1280], R38 ;  /* 0x0012802604007388 */ /* 0x0009e80000000400 */
[----:B------:R4:W-:Y:S01]  /*35120*/  STS.U16 [R4+0x12c0], R39 ;  /* 0x0012c02704007388 */ /* 0x0009e20000000400 */
[----:B------:R4:W-:Y:S03]  /*35130*/  STS.U16 [R4+0x1480], R40 ;  /* 0x0014802804007388 */ /* 0x0009e60000000400 */
[----:B0-----:R-:W3:Y:S01]  /*35140*/  LDL.LU R35, [R1+0x382c] ;  /* 0x00382c0001237983 */ /* 0x001ee20000300800 */
[----:B-1----:R-:W3:Y:S03]  /*35150*/  LDL.LU R36, [R1+0x3828] ;  /* 0x0038280001247983 */ /* 0x002ee60000300800 */
[----:B--2---:R-:W2:Y:S01]  /*35160*/  LDL.LU R37, [R1+0x3824] ;  /* 0x0038240001257983 */ /* 0x004ea20000300800 */
[----:B----4-:R-:W4:Y:S03]  /*35170*/  LDL.LU R38, [R1+0x3820] ;  /* 0x0038200001267983 */ /* 0x010f260000300800 */
[----:B------:R0:W-:Y:S04]  /*35180*/  STS.U16 [R4+0x14c0], R41 ;  /* 0x0014c02904007388 */ /* 0x0001e80000000400 */
[----:B------:R-:W2:Y:S01]  /*35190*/  LDL.LU R39, [R1+0x381c] ;  /* 0x00381c0001277983 */ /* 0x000ea20000300800 */
[----:B------:R-:W2:Y:S02]  /*351a0*/  LDL.LU R40, [R1+0x3818] ;  /* 0x0038180001287983 */ /* 0x000ea40000300800 */
[----:B------:R1:W-:Y:S02]  /*351b0*/  STS.U16 [R4+0x1680], R42 ;  /* 0x0016802a04007388 */ /* 0x0003e40000000400 */
[----:B------:R1:W-:Y:S01]  /*351c0*/  STS.U16 [R4+0x16c0], R43 ;  /* 0x0016c02b04007388 */ /* 0x0003e20000000400 */
[----:B------:R1:W-:Y:S01]  /*351d0*/  STS.U16 [R4+0x1880], R44 ;  /* 0x0018802c04007388 */ /* 0x0003e20000000400 */
[----:B------:R1:W-:Y:S03]  /*351e0*/  STS.U16 [R4+0x18c0], R45 ;  /* 0x0018c02d04007388 */ /* 0x0003e60000000400 */
[----:B0-----:R-:W2:Y:S01]  /*351f0*/  LDL.LU R41, [R1+0x3814] ;  /* 0x0038140001297983 */ /* 0x001ea20000300800 */
[----:B-1----:R-:W2:Y:S03]  /*35200*/  LDL.LU R42, [R1+0x3810] ;  /* 0x00381000012a7983 */ /* 0x002ea60000300800 */
[----:B------:R0:W-:Y:S04]  /*35210*/  STS.U16 [R4+0x1a80], R46 ;  /* 0x001a802e04007388 */ /* 0x0001e80000000400 */
[----:B------:R-:W2:Y:S01]  /*35220*/  LDL.LU R43, [R1+0x380c] ;  /* 0x00380c00012b7983 */ /* 0x000ea20000300800 */
[----:B------:R-:W2:Y:S02]  /*35230*/  LDL.LU R44, [R1+0x3808] ;  /* 0x00380800012c7983 */ /* 0x000ea40000300800 */
[----:B------:R-:W2:Y:S02]  /*35240*/  LDL.LU R45, [R1+0x3804] ;  /* 0x00380400012d7983 */ /* 0x000ea40000300800 */
[----:B------:R1:W-:Y:S01]  /*35250*/  STS.U16 [R4+0x1ac0], R47 ;  /* 0x001ac02f04007388 */ /* 0x0003e20000000400 */
[----:B------:R1:W-:Y:S01]  /*35260*/  STS.U16 [R4+0x1c80], R48 ;  /* 0x001c803004007388 */ /* 0x0003e20000000400 */
[----:B------:R1:W-:Y:S03]  /*35270*/  STS.U16 [R4+0x1cc0], R52 ;  /* 0x001cc03404007388 */ /* 0x0003e60000000400 */
[----:B0-----:R-:W2:Y:S01]  /*35280*/  LDL.LU R46, [R1+0x3800] ;  /* 0x00380000012e7983 */ /* 0x001ea20000300800 */
[----:B------:R0:W-:Y:S02]  /*35290*/  STS.U16 [R4+0x1e80], R53 ;  /* 0x001e803504007388 */ /* 0x0001e40000000400 */
[----:B------:R0:W-:Y:S01]  /*352a0*/  STS.U16 [R4+0x1ec0], R58 ;  /* 0x001ec03a04007388 */ /* 0x0001e20000000400 */
[----:B-1----:R-:W2:Y:S01]  /*352b0*/  LDL.LU R47, [R1+0x37fc] ;  /* 0x0037fc00012f7983 */ /* 0x002ea20000300800 */
[----:B------:R-:W2:Y:S02]  /*352c0*/  LDL.LU R48, [R1+0x37f8] ;  /* 0x0037f80001307983 */ /* 0x000ea40000300800 */
[----:B------:R-:W2:Y:S02]  /*352d0*/  LDL.LU R52, [R1+0x37f4] ;  /* 0x0037f40001347983 */ /* 0x000ea40000300800 */
[----:B------:R1:W-:Y:S01]  /*352e0*/  STS.U16 [R4+0x2080], R59 ;  /* 0x0020803b04007388 */ /* 0x0003e20000000400 */
[----:B0-----:R-:W2:Y:S01]  /*352f0*/  LDL.LU R53, [R1+0x37f0] ;  /* 0x0037f00001357983 */ /* 0x001ea20000300800 */
[----:B------:R-:W2:Y:S03]  /*35300*/  LDL.LU R58, [R1+0x37ec] ;  /* 0x0037ec00013a7983 */ /* 0x000ea60000300800 */
[----:B-1----:R-:W2:Y:S04]  /*35310*/  LDL.LU R59, [R1+0x37e8] ;  /* 0x0037e800013b7983 */ /* 0x002ea80000300800 */
[----:B------:R0:W-:Y:S01]  /*35320*/  STS.U16 [R4+0x20c0], R5 ;  /* 0x0020c00504007388 */ /* 0x0001e20000000400 */
[----:B------:R1:W-:Y:S02]  /*35330*/  STS.U16 [R4+0x2280], R2 ;  /* 0x0022800204007388 */ /* 0x0003e40000000400 */
[----:B------:R1:W-:Y:S02]  /*35340*/  STS.U16 [R4+0x22c0], R49 ;  /* 0x0022c03104007388 */ /* 0x0003e40000000400 */
[----:B------:R1:W-:Y:S01]  /*35350*/  STS.U16 [R4+0x2480], R50 ;  /* 0x0024803204007388 */ /* 0x0003e20000000400 */
[----:B------:R1:W-:Y:S01]  /*35360*/  STS.U16 [R4+0x24c0], R51 ;  /* 0x0024c03304007388 */ /* 0x0003e20000000400 */
[----:B------:R1:W-:Y:S03]  /*35370*/  STS.U16 [R4+0x2680], R54 ;  /* 0x0026803604007388 */ /* 0x0003e60000000400 */
[----:B0-----:R-:W3:Y:S01]  /*35380*/  LDL.LU R5, [R1+0x1234] ;  /* 0x0012340001057983 */ /* 0x001ee20000300800 */
[----:B-1----:R-:W3:Y:S03]  /*35390*/  LDL.LU R2, [R1+0x1230] ;  /* 0x0012300001027983 */ /* 0x002ee60000300800 */
[----:B------:R-:W3:Y:S01]  /*353a0*/  LDL.LU R49, [R1+0x1224] ;  /* 0x0012240001317983 */ /* 0x000ee20000300800 */
[----:B------:R-:W3:Y:S03]  /*353b0*/  LDL.LU R50, [R1+0x1220] ;  /* 0x0012200001327983 */ /* 0x000ee60000300800 */
[----:B------:R-:W3:Y:S04]  /*353c0*/  LDL.LU R51, [R1+0x1214] ;  /* 0x0012140001337983 */ /* 0x000ee80000300800 */
[----:B------:R0:W-:Y:S01]  /*353d0*/  STS.U16 [R4+0x26c0], R55 ;  /* 0x0026c03704007388 */ /* 0x0001e20000000400 */
[----:B------:R-:W3:Y:S02]  /*353e0*/  LDL.LU R54, [R1+0x1210] ;  /* 0x0012100001367983 */ /* 0x000ee40000300800 */
[----:B------:R1:W-:Y:S02]  /*353f0*/  STS.U16 [R4+0x2880], R56 ;  /* 0x0028803804007388 */ /* 0x0003e40000000400 */
[----:B------:R1:W-:Y:S01]  /*35400*/  STS.U16 [R4+0x28c0], R57 ;  /* 0x0028c03904007388 */ /* 0x0003e20000000400 */
[----:B------:R1:W-:Y:S01]  /*35410*/  STS.U16 [R4+0x2a80], R61 ;  /* 0x002a803d04007388 */ /* 0x0003e20000000400 */
[----:B------:R1:W-:Y:S02]  /*35420*/  STS.U16 [R4+0x2ac0], R0 ;  /* 0x002ac00004007388 */ /* 0x0003e40000000400 */
[----:B------:R1:W-:Y:S01]  /*35430*/  STS.U16 [R4+0x2c80], R60 ;  /* 0x002c803c04007388 */ /* 0x0003e20000000400 */
[----:B0-----:R-:W4:Y:S01]  /*35440*/  LDL.LU R55, [R1+0x1200] ;  /* 0x0012000001377983 */ /* 0x001f220000300800 */
[----:B-1----:R-:W4:Y:S03]  /*35450*/  LDL.LU R56, [R1+0x11fc] ;  /* 0x0011fc0001387983 */ /* 0x002f260000300800 */
[----:B------:R-:W4:Y:S04]  /*35460*/  LDL.LU R57, [R1+0x11e8] ;  /* 0x0011e80001397983 */ /* 0x000f280000300800 */
[----:B------:R-:W4:Y:S01]  /*35470*/  LDL.LU R61, [R1+0x11e4] ;  /* 0x0011e400013d7983 */ /* 0x000f220000300800 */
[----:B------:R-:W4:Y:S02]  /*35480*/  LDL.LU R0, [R1+0x11d0] ;  /* 0x0011d00001007983 */ /* 0x000f240000300800 */
[----:B------:R0:W-:Y:S02]  /*35490*/  STS.U16 [R4+0x2cc0], R3 ;  /* 0x002cc00304007388 */ /* 0x0001e40000000400 */
[----:B------:R-:W4:Y:S01]  /*354a0*/  LDL.LU R60, [R1+0x11cc] ;  /* 0x0011cc00013c7983 */ /* 0x000f220000300800 */
[----:B0-----:R-:W4:Y:S04]  /*354b0*/  LDL.LU R3, [R1+0x11b8] ;  /* 0x0011b80001037983 */ /* 0x001f280000300800 */
[----:B--2---:R0:W-:Y:S04]  /*354c0*/  STS.U16 [R4+0x2e80], R59 ;  /* 0x002e803b04007388 */ /* 0x0041e80000000400 */
[----:B0-----:R-:W0:Y:S01]  /*354d0*/  S2R R59, SR_TID.X ;  /* 0x00000000003b7919 */ /* 0x001e220000002100 */
[----:B------:R-:W-:Y:S02]  /*354e0*/  STS.U16 [R4+0x2ec0], R58 ;  /* 0x002ec03a04007388 */ /* 0x000fe40000000400 */
[----:B------:R-:W-:Y:S02]  /*354f0*/  STS.U16 [R4+0x3080], R53 ;  /* 0x0030803504007388 */ /* 0x000fe40000000400 */
[----:B------:R-:W-:Y:S01]  /*35500*/  STS.U16 [R4+0x30c0], R52 ;  /* 0x0030c03404007388 */ /* 0x000fe20000000400 */
[----:B------:R-:W-:Y:S01]  /*35510*/  STS.U16 [R4+0x3280], R47 ;  /* 0x0032802f04007388 */ /* 0x000fe20000000400 */
[----:B------:R-:W-:Y:S02]  /*35520*/  STS.U16 [R4+0x32c0], R46 ;  /* 0x0032c02e04007388 */ /* 0x000fe40000000400 */
[----:B------:R-:W-:Y:S02]  /*35530*/  STS.U16 [R4+0x3480], R41 ;  /* 0x0034802904007388 */ /* 0x000fe40000000400 */
[----:B------:R-:W-:Y:S01]  /*35540*/  STS.U16 [R4+0x34c0], R40 ;  /* 0x0034c02804007388 */ /* 0x000fe20000000400 */
[----:B------:R-:W-:Y:S01]  /*35550*/  STS.U16 [R4+0x3680], R37 ;  /* 0x0036802504007388 */ /* 0x000fe20000000400 */
[----:B---3--:R1:W-:Y:S02]  /*35560*/  STS.U16 [R4+0x36c0], R36 ;  /* 0x0036c02404007388 */ /* 0x0083e40000000400 */
[----:B------:R-:W-:Y:S02]  /*35570*/  STS.U16 [R4+0x3880], R35 ;  /* 0x0038802304007388 */ /* 0x000fe40000000400 */
[----:B------:R-:W-:Y:S01]  /*35580*/  STS.U16 [R4+0x38c0], R34 ;  /* 0x0038c02204007388 */ /* 0x000fe20000000400 */
[----:B------:R-:W-:Y:S01]  /*35590*/  STS.U16 [R4+0x3a80], R33 ;  /* 0x003a802104007388 */ /* 0x000fe20000000400 */
[----:B------:R-:W-:Y:S01]  /*355a0*/  STS.U16 [R4+0x3ac0], R32 ;  /* 0x003ac02004007388 */ /* 0x000fe20000000400 */
[----:B0-----:R-:W-:-:S05]  /*355b0*/  LOP3.LUT R59, R59, 0x1f, RZ, 0xc0, !PT ;  /* 0x0000001f3b3b7812 */ /* 0x001fca00078ec0ff */
[----:B-1----:R-:W-:Y:S01]  /*355c0*/  IMAD.SHL.U32 R36, R59, 0x2, RZ ;  /* 0x000000023b247824 */ /* 0x002fe200078e00ff */
[----:B------:R-:W-:Y:S01]  /*355d0*/  STS.U16 [R4+0x3c80], R31 ;  /* 0x003c801f04007388 */ /* 0x000fe20000000400 */
[----:B------:R-:W-:Y:S03]  /*355e0*/  STS.U16 [R4+0x3cc0], R30 ;  /* 0x003cc01e04007388 */ /* 0x000fe60000000400 */
[----:B------:R-:W-:Y:S01]  /*355f0*/  LOP3.LUT R36, R36, 0x20, RZ, 0x3c, !PT ;  /* 0x0000002024247812 */ /* 0x000fe200078e3cff */
[----:B------:R-:W-:Y:S01]  /*35600*/  STS.U16 [R4+0x3e80], R29 ;  /* 0x003e801d04007388 */ /* 0x000fe20000000400 */
[----:B------:R-:W-:Y:S03]  /*35610*/  STS.U16 [R4+0x3ec0], R28 ;  /* 0x003ec01c04007388 */ /* 0x000fe60000000400 */
[----:B------:R-:W-:Y:S01]  /*35620*/  STS.U16 [R36+0x100], R5 ;  /* 0x0001000524007388 */ /* 0x000fe20000000400 */
[----:B------:R-:W-:Y:S02]  /*35630*/  STS.U16 [R36+0x140], R2 ;  /* 0x0001400224007388 */ /* 0x000fe40000000400 */
[----:B------:R0:W-:Y:S02]  /*35640*/  STS.U16 [R36+0x300], R49 ;  /* 0x0003003124007388 */ /* 0x0001e40000000400 */
[----:B------:R1:W-:Y:S01]  /*35650*/  STS.U16 [R36+0x340], R50 ;  /* 0x0003403224007388 */ /* 0x0003e20000000400 */
[----:B------:R2:W-:Y:S01]  /*35660*/  STS.U16 [R36+0x500], R51 ;  /* 0x0005003324007388 */ /* 0x0005e20000000400 */
[----:B------:R3:W-:Y:S02]  /*35670*/  STS.U16 [R36+0x540], R54 ;  /* 0x0005403624007388 */ /* 0x0007e40000000400 */
[----:B----4-:R3:W-:Y:S02]  /*35680*/  STS.U16 [R36+0x700], R55 ;  /* 0x0007003724007388 */ /* 0x0107e40000000400 */
[----:B------:R3:W-:Y:S01]  /*35690*/  STS.U16 [R36+0x740], R56 ;  /* 0x0007403824007388 */ /* 0x0007e20000000400 */
[----:B0-----:R-:W4:Y:S01]  /*356a0*/  LDL.LU R49, [R1+0x11b4] ;  /* 0x0011b40001317983 */ /* 0x001f220000300800 */
[----:B-1----:R-:W4:Y:S02]  /*356b0*/  LDL.LU R50, [R1+0x11a0] ;  /* 0x0011a00001327983 */ /* 0x002f240000300800 */
[----:B--2---:R-:W2:Y:S02]  /*356c0*/  LDL.LU R51, [R1+0x119c] ;  /* 0x00119c0001337983 */ /* 0x004ea40000300800 */
[----:B---3--:R-:W3:Y:S01]  /*356d0*/  LDL.LU R54, [R1+0x1188] ;  /* 0x0011880001367983 */ /* 0x008ee20000300800 */
[----:B------:R-:W3:Y:S04]  /*356e0*/  LDL.LU R55, [R1+0x1184] ;  /* 0x0011840001377983 */ /* 0x000ee80000300800 */
[----:B------:R0:W-:Y:S01]  /*356f0*/  STS.U16 [R36+0x900], R57 ;  /* 0x0009003924007388 */ /* 0x0001e20000000400 */
[----:B------:R-:W3:Y:S02]  /*35700*/  LDL.LU R56, [R1+0x1170] ;  /* 0x0011700001387983 */ /* 0x000ee40000300800 */
[----:B------:R1:W-:Y:S02]  /*35710*/  STS.U16 [R36+0x940], R61 ;  /* 0x0009403d24007388 */ /* 0x0003e40000000400 */
[----:B------:R1:W-:Y:S01]  /*35720*/  STS.U16 [R36+0xb00], R0 ;  /* 0x000b000024007388 */ /* 0x0003e20000000400 */
[----:B------:R1:W-:Y:S01]  /*35730*/  STS.U16 [R36+0xb40], R60 ;  /* 0x000b403c24007388 */ /* 0x0003e20000000400 */
[----:B------:R1:W-:Y:S03]  /*35740*/  STS.U16 [R36+0xd00], R3 ;  /* 0x000d000324007388 */ /* 0x0003e60000000400 */
[----:B0-----:R-:W3:Y:S01]  /*35750*/  LDL.LU R57, [R1+0x13c] ;  /* 0x00013c0001397983 */ /* 0x001ee20000300800 */
[----:B-1----:R-:W3:Y:S03]  /*35760*/  LDL.LU R61, [R1+0x128] ;  /* 0x00012800013d7983 */ /* 0x002ee60000300800 */
[----:B------:R-:W3:Y:S04]  /*35770*/  LDL.LU R0, [R1+0x124] ;  /* 0x0001240001007983 */ /* 0x000ee80000300800 */
        /* <DEDUP_REMOVED lines=22> */
[----:B----4-:R0:W-:Y:S01]  /*358e0*/  STS.U16 [R36+0xd40], R49 ;  /* 0x000d403124007388 */ /* 0x0101e20000000400 */
[----:B------:R1:W-:Y:S02]  /*358f0*/  STS.U16 [R36+0xf00], R50 ;  /* 0x000f003224007388 */ /* 0x0003e40000000400 */
[----:B--2---:R2:W-:Y:S02]  /*35900*/  STS.U16 [R36+0xf40], R51 ;  /* 0x000f403324007388 */ /* 0x0045e40000000400 */
[----:B---3--:R4:W-:Y:S01]  /*35910*/  STS.U16 [R36+0x1100], R54 ;  /* 0x0011003624007388 */ /* 0x0089e20000000400 */
[----:B------:R4:W-:Y:S01]  /*35920*/  STS.U16 [R36+0x1140], R55 ;  /* 0x0011403724007388 */ /* 0x0009e20000000400 */
[----:B------:R4:W-:Y:S03]  /*35930*/  STS.U16 [R36+0x1300], R56 ;  /* 0x0013003824007388 */ /* 0x0009e60000000400 */
[----:B0-----:R-:W3:Y:S01]  /*35940*/  LDL.LU R49, [R1+0x37e4] ;  /* 0x0037e40001317983 */ /* 0x001ee20000300800 */
[----:B-1----:R-:W3:Y:S02]  /*35950*/  LDL.LU R50, [R1+0x37e0] ;  /* 0x0037e00001327983 */ /* 0x002ee40000300800 */
[----:B--2---:R-:W2:Y:S01]  /*35960*/  LDL.LU R51, [R1+0x37dc] ;  /* 0x0037dc0001337983 */ /* 0x004ea20000300800 */
[----:B----4-:R-:W3:Y:S04]  /*35970*/  LDL.LU R54, [R1+0x37d8] ;  /* 0x0037d80001367983 */ /* 0x010ee80000300800 */
[----:B------:R-:W2:Y:S01]  /*35980*/  LDL.LU R55, [R1+0x37d4] ;  /* 0x0037d40001377983 */ /* 0x000ea20000300800 */
[----:B------:R-:W2:Y:S03]  /*35990*/  LDL.LU R56, [R1+0x37d0] ;  /* 0x0037d00001387983 */ /* 0x000ea60000300800 */
[----:B------:R0:W-:Y:S01]  /*359a0*/  STS.U16 [R36+0x1340], R57 ;  /* 0x0013403924007388 */ /* 0x0001e20000000400 */
[----:B------:R1:W-:Y:S02]  /*359b0*/  STS.U16 [R36+0x1500], R61 ;  /* 0x0015003d24007388 */ /* 0x0003e40000000400 */
[----:B------:R1:W-:Y:S02]  /*359c0*/  STS.U16 [R36+0x1540], R0 ;  /* 0x0015400024007388 */ /* 0x0003e40000000400 */
[----:B------:R1:W-:Y:S01]  /*359d0*/  STS.U16 [R36+0x1700], R60 ;  /* 0x0017003c24007388 */ /* 0x0003e20000000400 */
[----:B------:R1:W-:Y:S04]  /*359e0*/  STS.U16 [R36+0x1740], R3 ;  /* 0x0017400324007388 */ /* 0x0003e80000000400 */
[----:B0-----:R-:W2:Y:S01]  /*359f0*/  LDL.LU R57, [R1+0x37cc] ;  /* 0x0037cc0001397983 */ /* 0x001ea20000300800 */
[----:B-1----:R-:W2:Y:S03]  /*35a00*/  LDL.LU R61, [R1+0x37c8] ;  /* 0x0037c800013d7983 */ /* 0x002ea60000300800 */
[----:B------:R-:W2:Y:S01]  /*35a10*/  LDL.LU R0, [R1+0x37c4] ;  /* 0x0037c40001007983 */ /* 0x000ea20000300800 */
[----:B------:R-:W2:Y:S03]  /*35a20*/  LDL.LU R60, [R1+0x37c0] ;  /* 0x0037c000013c7983 */ /* 0x000ea60000300800 */
[----:B------:R-:W2:Y:S04]  /*35a30*/  LDL.LU R3, [R1+0x37bc] ;  /* 0x0037bc0001037983 */ /* 0x000ea80000300800 */
[----:B------:R-:W-:Y:S01]  /*35a40*/  STS.U16 [R36+0x1900], R28 ;  /* 0x0019001c24007388 */ /* 0x000fe20000000400 */
        /* <DEDUP_REMOVED lines=19> */
[----:B--2---:R0:W-:Y:S04]  /*35b80*/  STS.U16 [R36+0x2d00], R3 ;  /* 0x002d000324007388 */ /* 0x0041e80000000400 */
[----:B0-----:R-:W2:Y:S01]  /*35b90*/  LDL.LU R3, [R1+0x37b8] ;  /* 0x0037b80001037983 */ /* 0x001ea20000300800 */
[----:B------:R-:W2:Y:S02]  /*35ba0*/  LDL.LU R37, [R1+0x122c] ;  /* 0x00122c0001257983 */ /* 0x000ea40000300800 */
[----:B------:R-:W2:Y:S02]  /*35bb0*/  LDL.LU R40, [R1+0x1228] ;  /* 0x0012280001287983 */ /* 0x000ea40000300800 */
[----:B------:R-:W2:Y:S01]  /*35bc0*/  LDL.LU R41, [R1+0x121c] ;  /* 0x00121c0001297983 */ /* 0x000ea20000300800 */
[----:B------:R-:W2:Y:S01]  /*35bd0*/  LDL.LU R46, [R1+0x1218] ;  /* 0x00121800012e7983 */ /* 0x000ea20000300800 */
[----:B------:R-:W2:Y:S02]  /*35be0*/  LDL.LU R47, [R1+0x120c] ;  /* 0x00120c00012f7983 */ /* 0x000ea40000300800 */
[----:B------:R-:W2:Y:S02]  /*35bf0*/  LDL.LU R52, [R1+0x1208] ;  /* 0x0012080001347983 */ /* 0x000ea40000300800 */
[----:B------:R-:W2:Y:S01]  /*35c00*/  LDL.LU R53, [R1+0x11f8] ;  /* 0x0011f80001357983 */ /* 0x000ea20000300800 */
[----:B------:R-:W2:Y:S01]  /*35c10*/  LDL.LU R58, [R1+0x11f4] ;  /* 0x0011f400013a7983 */ /* 0x000ea20000300800 */
[----:B------:R-:W2:Y:S02]  /*35c20*/  LDL.LU R59, [R1+0x11e0] ;  /* 0x0011e000013b7983 */ /* 0x000ea40000300800 */
[----:B------:R-:W2:Y:S02]  /*35c30*/  LDL.LU R4, [R1+0x11dc] ;  /* 0x0011dc0001047983 */ /* 0x000ea40000300800 */
[----:B------:R-:W2:Y:S01]  /*35c40*/  LDL.LU R5, [R1+0x11c8] ;  /* 0x0011c80001057983 */ /* 0x000ea20000300800 */
[----:B------:R-:W2:Y:S04]  /*35c50*/  LDL.LU R2, [R1+0x11c4] ;  /* 0x0011c40001027983 */ /* 0x000ea80000300800 */
[----:B------:R0:W-:Y:S04]  /*35c60*/  STS.U16 [R36+0x2d40], R60 ;  /* 0x002d403c24007388 */ /* 0x0001e80000000400 */
[----:B0-----:R-:W2:Y:S01]  /*35c70*/  LDL.LU R60, [R1+0x37b4] ;  /* 0x0037b400013c7983 */ /* 0x001ea20000300800 */
[----:B------:R-:W-:Y:S02]  /*35c80*/  STS.U16 [R36+0x2f00], R57 ;  /* 0x002f003924007388 */ /* 0x000fe40000000400 */
[----:B------:R-:W-:Y:S02]  /*35c90*/  STS.U16 [R36+0x2f40], R56 ;  /* 0x002f403824007388 */ /* 0x000fe40000000400 */
[----:B------:R-:W-:Y:S01]  /*35ca0*/  STS.U16 [R36+0x3100], R51 ;  /* 0x0031003324007388 */ /* 0x000fe20000000400 */
[----:B---3--:R-:W-:Y:S01]  /*35cb0*/  STS.U16 [R36+0x3140], R50 ;  /* 0x0031403224007388 */ /* 0x008fe20000000400 */
[----:B------:R-:W-:Y:S02]  /*35cc0*/  STS.U16 [R36+0x3300], R45 ;  /* 0x0033002d24007388 */ /* 0x000fe40000000400 */
[----:B------:R-:W-:Y:S02]  /*35cd0*/  STS.U16 [R36+0x3340], R44 ;  /* 0x0033402c24007388 */ /* 0x000fe40000000400 */
[----:B------:R-:W-:Y:S01]  /*35ce0*/  STS.U16 [R36+0x3500], R39 ;  /* 0x0035002724007388 */ /* 0x000fe20000000400 */
[----:B------:R-:W-:Y:S01]  /*35cf0*/  STS.U16 [R36+0x3540], R38 ;  /* 0x0035402624007388 */ /* 0x000fe20000000400 */
[----:B------:R-:W-:Y:S02]  /*35d00*/  STS.U16 [R36+0x3700], R26 ;  /* 0x0037001a24007388 */ /* 0x000fe40000000400 */
[----:B------:R0:W-:Y:S02]  /*35d10*/  STS.U16 [R36+0x3740], R25 ;  /* 0x0037401924007388 */ /* 0x0001e40000000400 */
[----:B0-----:R-:W3:Y:S01]  /*35d20*/  LDL.LU R25, [R1+0x11b0] ;  /* 0x0011b00001197983 */ /* 0x001ee20000300800 */
        /* <DEDUP_REMOVED lines=9> */
[----:B------:R-:W-:Y:S01]  /*35dc0*/  STS.U16 [R36+0x3900], R24 ;  /* 0x0039001824007388 */ /* 0x000fe20000000400 */
[----:B------:R-:W3:Y:S02]  /*35dd0*/  LDL.LU R28, [R1+0x108] ;  /* 0x00010800011c7983 */ /* 0x000ee40000300800 */
[----:B------:R-:W-:Y:S02]  /*35de0*/  STS.U16 [R36+0x3940], R23 ;  /* 0x0039401724007388 */ /* 0x000fe40000000400 */
[----:B------:R-:W3:Y:S01]  /*35df0*/  LDL.LU R29, [R1+0x104] ;  /* 0x00010400011d7983 */ /* 0x000ee20000300800 */
[----:B------:R-:W-:Y:S04]  /*35e00*/  STS.U16 [R36+0x3b00], R22 ;  /* 0x003b001624007388 */ /* 0x000fe80000000400 */
[----:B------:R-:W3:Y:S01]  /*35e10*/  LDL.LU R30, [R1+0xf0] ;  /* 0x0000f000011e7983 */ /* 0x000ee20000300800 */
[----:B------:R-:W-:Y:S02]  /*35e20*/  STS.U16 [R36+0x3b40], R21 ;  /* 0x003b401524007388 */ /* 0x000fe40000000400 */
[----:B------:R-:W3:Y:S02]  /*35e30*/  LDL.LU R31, [R1+0xec] ;  /* 0x0000ec00011f7983 */ /* 0x000ee40000300800 */
[----:B------:R-:W-:Y:S01]  /*35e40*/  STS.U16 [R36+0x3d00], R20 ;  /* 0x003d001424007388 */ /* 0x000fe20000000400 */
[----:B------:R-:W3:Y:S04]  /*35e50*/  LDL.LU R32, [R1+0xd8] ;  /* 0x0000d80001207983 */ /* 0x000ee80000300800 */
[----:B------:R-:W-:Y:S01]  /*35e60*/  STS.U16 [R36+0x3d40], R19 ;  /* 0x003d401324007388 */ /* 0x000fe20000000400 */
[----:B------:R-:W3:Y:S02]  /*35e70*/  LDL.LU R33, [R1+0xd4] ;  /* 0x0000d40001217983 */ /* 0x000ee40000300800 */
[----:B------:R-:W-:Y:S02]  /*35e80*/  STS.U16 [R36+0x3f00], R18 ;  /* 0x003f001224007388 */ /* 0x000fe40000000400 */
[----:B------:R-:W3:Y:S01]  /*35e90*/  LDL.LU R34, [R1+0xc0] ;  /* 0x0000c00001227983 */ /* 0x000ee20000300800 */
[----:B------:R0:W-:Y:S04]  /*35ea0*/  STS.U16 [R36+0x3f40], R17 ;  /* 0x003f401124007388 */ /* 0x0001e80000000400 */
[----:B------:R-:W3:Y:S04]  /*35eb0*/  LDL.LU R35, [R1+0xbc] ;  /* 0x0000bc0001237983 */ /* 0x000ee80000300800 */
[----:B0-----:R-:W3:Y:S04]  /*35ec0*/  LDL.LU R36, [R1+0xa8] ;  /* 0x0000a80001247983 */ /* 0x001ee80000300800 */
[----:B--2---:R0:W-:Y:S01]  /*35ed0*/  STS.U16 [R60+0x180], R37 ;  /* 0x000180253c007388 */ /* 0x0041e20000000400 */
[----:B------:R1:W-:Y:S02]  /*35ee0*/  STS.U16 [R60+0x1c0], R40 ;  /* 0x0001c0283c007388 */ /* 0x0003e40000000400 */
[----:B------:R2:W-:Y:S02]  /*35ef0*/  STS.U16 [R60+0x380], R41 ;  /* 0x000380293c007388 */ /* 0x0005e40000000400 */
[----:B------:R2:W-:Y:S01]  /*35f00*/  STS.U16 [R60+0x3c0], R46 ;  /* 0x0003c02e3c007388 */ /* 0x0005e20000000400 */
[----:B------:R2:W-:Y:S01]  /*35f10*/  STS.U16 [R60+0x580], R47 ;  /* 0x0005802f3c007388 */ /* 0x0005e20000000400 */
[----:B------:R2:W-:Y:S03]  /*35f20*/  STS.U16 [R60+0x5c0], R52 ;  /* 0x0005c0343c007388 */ /* 0x0005e60000000400 */
[----:B0-----:R-:W4:Y:S01]  /*35f30*/  LDL.LU R37, [R1+0xa4] ;  /* 0x0000a40001257983 */ /* 0x001f220000300800 */
[----:B-1----:R-:W4:Y:S02]  /*35f40*/  LDL.LU R40, [R1+0x90] ;  /* 0x0000900001287983 */ /* 0x002f240000300800 */
[----:B--2---:R-:W2:Y:S01]  /*35f50*/  LDL.LU R41, [R1+0x8c] ;  /* 0x00008c0001297983 */ /* 0x004ea20000300800 */
[----:B------:R-:W2:Y:S04]  /*35f60*/  LDL.LU R46, [R1+0x78] ;  /* 0x00007800012e7983 */ /* 0x000ea80000300800 */
[----:B------:R-:W2:Y:S04]  /*35f70*/  LDL.LU R47, [R1+0x74] ;  /* 0x00007400012f7983 */ /* 0x000ea80000300800 */
[----:B------:R0:W-:Y:S01]  /*35f80*/  STS.U16 [R60+0x780], R53 ;  /* 0x000780353c007388 */ /* 0x0001e20000000400 */
[----:B------:R-:W2:Y:S02]  /*35f90*/  LDL.LU R52, [R1+0x60] ;  /* 0x0000600001347983 */ /* 0x000ea40000300800 */
[----:B------:R1:W-:Y:S02]  /*35fa0*/  STS.U16 [R60+0x7c0], R58 ;  /* 0x0007c03a3c007388 */ /* 0x0003e40000000400 */
[----:B------:R1:W-:Y:S01]  /*35fb0*/  STS.U16 [R60+0x980], R59 ;  /* 0x0009803b3c007388 */ /* 0x0003e20000000400 */
[----:B------:R1:W-:Y:S01]  /*35fc0*/  STS.U16 [R60+0x9c0], R4 ;  /* 0x0009c0043c007388 */ /* 0x0003e20000000400 */
[----:B------:R1:W-:Y:S02]  /*35fd0*/  STS.U16 [R60+0xb80], R5 ;  /* 0x000b80053c007388 */ /* 0x0003e40000000400 */
[----:B------:R1:W-:Y:S01]  /*35fe0*/  STS.U16 [R60+0xbc0], R2 ;  /* 0x000bc0023c007388 */ /* 0x0003e20000000400 */
[----:B0-----:R-:W2:Y:S01]  /*35ff0*/  LDL.LU R53, [R1+0x5c] ;  /* 0x00005c0001357983 */ /* 0x001ea20000300800 */
[----:B-1----:R-:W2:Y:S03]  /*36000*/  LDL.LU R58, [R1+0x48] ;  /* 0x00004800013a7983 */ /* 0x002ea60000300800 */
[----:B------:R-:W2:Y:S04]  /*36010*/  LDL.LU R59, [R1+0x44] ;  /* 0x00004400013b7983 */ /* 0x000ea80000300800 */
[----:B------:R-:W2:Y:S01]  /*36020*/  LDL.LU R4, [R1+0x30] ;  /* 0x0000300001047983 */ /* 0x000ea20000300800 */
[----:B------:R-:W2:Y:S02]  /*36030*/  LDL.LU R5, [R1+0x2c] ;  /* 0x00002c0001057983 */ /* 0x000ea40000300800 */
[----:B------:R-:W2:Y:S02]  /*36040*/  LDL.LU R2, [R1+0x18] ;  /* 0x0000180001027983 */ /* 0x000ea40000300800 */
[----:B---3--:R-:W-:Y:S01]  /*36050*/  STS.U16 [R60+0xd80], R25 ;  /* 0x000d80193c007388 */ /* 0x008fe20000000400 */
        /* <DEDUP_REMOVED lines=16> */
[----:B------:R-:W-:Y:S04]  /*36160*/  STS.U16 [R60+0x1dc0], R35 ;  /* 0x001dc0233c007388 */ /* 0x000fe80000000400 */
[----:B------:R-:W-:Y:S04]  /*36170*/  STS.U16 [R60+0x1f80], R36 ;  /* 0x001f80243c007388 */ /* 0x000fe80000000400 */
[----:B----4-:R-:W-:Y:S01]  /*36180*/  STS.U16 [R60+0x1fc0], R37 ;  /* 0x001fc0253c007388 */ /* 0x010fe20000000400 */
[----:B------:R-:W-:Y:S03]  /*36190*/  STS.U16 [R60+0x2180], R40 ;  /* 0x002180283c007388 */ /* 0x000fe60000000400 */
[----:B--2---:R-:W-:Y:S01]  /*361a0*/  STS.U16 [R60+0x21c0], R41 ;  /* 0x0021c0293c007388 */ /* 0x004fe20000000400 */
[----:B------:R-:W-:Y:S03]  /*361b0*/  STS.U16 [R60+0x2380], R46 ;  /* 0x0023802e3c007388 */ /* 0x000fe60000000400 */
[----:B------:R-:W-:Y:S01]  /*361c0*/  STS.U16 [R60+0x23c0], R47 ;  /* 0x0023c02f3c007388 */ /* 0x000fe20000000400 */
[----:B------:R-:W-:Y:S03]  /*361d0*/  STS.U16 [R60+0x2580], R52 ;  /* 0x002580343c007388 */ /* 0x000fe60000000400 */
[----:B------:R-:W-:Y:S01]  /*361e0*/  STS.U16 [R60+0x25c0], R53 ;  /* 0x0025c0353c007388 */ /* 0x000fe20000000400 */
[----:B------:R-:W-:Y:S02]  /*361f0*/  STS.U16 [R60+0x2780], R58 ;  /* 0x0027803a3c007388 */ /* 0x000fe40000000400 */
[----:B------:R-:W-:Y:S01]  /*36200*/  STS.U16 [R60+0x27c0], R59 ;  /* 0x0027c03b3c007388 */ /* 0x000fe20000000400 */
[----:B------:R-:W-:Y:S01]  /*36210*/  STS.U16 [R60+0x2980], R4 ;  /* 0x002980043c007388 */ /* 0x000fe20000000400 */
[----:B------:R-:W-:Y:S02]  /*36220*/  STS.U16 [R60+0x29c0], R5 ;  /* 0x0029c0053c007388 */ /* 0x000fe40000000400 */
[----:B------:R-:W-:Y:S02]  /*36230*/  STS.U16 [R60+0x2b80], R2 ;  /* 0x002b80023c007388 */ /* 0x000fe40000000400 */
[----:B------:R0:W-:Y:S02]  /*36240*/  STS.U16 [R60+0x2bc0], R3 ;  /* 0x002bc0033c007388 */ /* 0x0001e40000000400 */
[----:B0-----:R-:W2:Y:S01]  /*36250*/  LDL.LU R3, [R1+0x37b0] ;  /* 0x0037b00001037983 */ /* 0x001ea20000300800 */
[----:B------:R-:W3:Y:S02]  /*36260*/  LDL.LU.64 R32, [R1+0x1130] ;  /* 0x0011300001207983 */ /* 0x000ee40000300a00 */
[----:B------:R-:W3:Y:S01]  /*36270*/  LDL.LU.64 R34, [R1+0x1138] ;  /* 0x0011380001227983 */ /* 0x000ee20000300a00 */
[----:B------:R0:W-:Y:S01]  /*36280*/  STS.U16 [R60+0x2d80], R0 ;  /* 0x002d80003c007388 */ /* 0x0001e20000000400 */
        /* <DEDUP_REMOVED lines=11> */
[----:B0-----:R-:W0:Y:S04]  /*36340*/  S2R R0, SR_TID.X ;  /* 0x0000000000007919 */ /* 0x001e280000002100 */
[----:B------:R-:W-:Y:S01]  /*36350*/  STS.U16 [R60+0x3980], R13 ;  /* 0x0039800d3c007388 */ /* 0x000fe20000000400 */
[----:B------:R-:W-:Y:S02]  /*36360*/  STS.U16 [R60+0x39c0], R12 ;  /* 0x0039c00c3c007388 */ /* 0x000fe40000000400 */
[----:B------:R-:W-:Y:S02]  /*36370*/  STS.U16 [R60+0x3b80], R11 ;  /* 0x003b800b3c007388 */ /* 0x000fe40000000400 */
[----:B------:R-:W-:Y:S01]  /*36380*/  STS.U16 [R60+0x3bc0], R10 ;  /* 0x003bc00a3c007388 */ /* 0x000fe20000000400 */
[----:B------:R-:W-:Y:S04]  /*36390*/  STS.U16 [R60+0x3d80], R9 ;  /* 0x003d80093c007388 */ /* 0x000fe80000000400 */
[----:B------:R-:W1:Y:S01]  /*363a0*/  S2R R2, SR_TID.X ;  /* 0x0000000000027919 */ /* 0x000e620000002100 */
[----:B------:R-:W-:Y:S02]  /*363b0*/  STS.U16 [R60+0x3dc0], R8 ;  /* 0x003dc0083c007388 */ /* 0x000fe40000000400 */
[----:B------:R-:W-:Y:S02]  /*363c0*/  STS.U16 [R60+0x3f80], R7 ;  /* 0x003f80073c007388 */ /* 0x000fe40000000400 */
[----:B------:R-:W-:Y:S01]  /*363d0*/  STS.U16 [R60+0x3fc0], R6 ;  /* 0x003fc0063c007388 */ /* 0x000fe20000000400 */
[----:B------:R-:W-:Y:S01]  /*363e0*/  BAR.SYNC.DEFER_BLOCKING 0x0 ;  /* 0x0000000000007b1d */ /* 0x000fe20000010000 */
[----:B0-----:R-:W-:-:S05]  /*363f0*/  LOP3.LUT R0, R0, 0x7, RZ, 0xc0, !PT ;  /* 0x0000000700007812 */ /* 0x001fca00078ec0ff */
[----:B------:R-:W-:Y:S02]  /*36400*/  IMAD R0, R0, 0x110, RZ ;  /* 0x0000011000007824 */ /* 0x000fe400078e02ff */
[C---:B-1----:R-:W-:Y:S02]  /*36410*/  IMAD.SHL.U32 R5, R2.reuse, 0x2, RZ ;  /* 0x0000000202057824 */ /* 0x042fe400078e00ff */
[----:B------:R-:W-:-:S03]  /*36420*/  IMAD.SHL.U32 R2, R2, 0x80, RZ ;  /* 0x0000008002027824 */ /* 0x000fc600078e00ff */
[----:B------:R-:W-:-:S04]  /*36430*/  LOP3.LUT R0, R0, 0x10, R5, 0x78, !PT ;  /* 0x0000001000007812 */ /* 0x000fc800078e7805 */
[----:B------:R-:W-:-:S05]  /*36440*/  LOP3.LUT R0, R0, 0x800, R2, 0xf8, !PT ;  /* 0x0000080000007812 */ /* 0x000fca00078ef802 */
[----:B------:R-:W-:Y:S04]  /*36450*/  LDSM.16.MT88.4 R48, [R0+0x4000] ;  /* 0x004000000030783b */ /* 0x000fe80000004200 */
[----:B--2---:R-:W0:Y:S04]  /*36460*/  LDSM.16.M88.4 R12, [R3] ;  /* 0x00000000030c783b */ /* 0x004e280000000200 */
[----:B------:R-:W1:Y:S04]  /*36470*/  LDSM.16.M88.4 R44, [R3+0x200] ;  /* 0x00020000032c783b */ /* 0x000e680000000200 */
[----:B------:R-:W2:Y:S04]  /*36480*/  LDSM.16.M88.4 R36, [R3+0x400] ;  /* 0x000400000324783b */ /* 0x000ea80000000200 */
[----:B------:R-:W4:Y:S04]  /*36490*/  LDSM.16.M88.4 R28, [R3+0x600] ;  /* 0x00060000031c783b */ /* 0x000f280000000200 */
[----:B------:R-:W2:Y:S04]  /*364a0*/  LDSM.16.M88.4 R20, [R3+0x800] ;  /* 0x000800000314783b */ /* 0x000ea80000000200 */
[----:B------:R-:W3:Y:S04]  /*364b0*/  LDSM.16.M88.4 R4, [R3+0xa00] ;  /* 0x000a00000304783b */ /* 0x000ee80000000200 */
[----:B------:R-:W3:Y:S04]  /*364c0*/  LDSM.16.M88.4 R8, [R3+0xc00] ;  /* 0x000c00000308783b */ /* 0x000ee80000000200 */
[----:B------:R-:W-:Y:S04]  /*364d0*/  LDSM.16.M88.4 R56, [R3+0x2800] ;  /* 0x002800000338783b */ /* 0x000fe80000000200 */
[----:B0-----:R-:W-:Y:S01]  /*364e0*/  STL.64 [R1+0x130], R12 ;  /* 0x0001300c01007387 */ /* 0x001fe20000100a00 */
[----:B------:R3:W-:Y:S02]  /*364f0*/  STL.64 [R1+0x138], R14 ;  /* 0x0001380e01007387 */ /* 0x0007e40000100a00 */
[----:B-1----:R-:W-:Y:S02]  /*36500*/  STL.64 [R1+0x120], R44 ;  /* 0x0001202c01007387 */ /* 0x002fe40000100a00 */
[----:B------:R0:W-:Y:S01]  /*36510*/  STL.64 [R1+0x128], R46 ;  /* 0x0001282e01007387 */ /* 0x0001e20000100a00 */
[----:B--2---:R-:W-:Y:S01]  /*36520*/  STL.64 [R1+0x110], R36 ;  /* 0x0001102401007387 */ /* 0x004fe20000100a00 */
[----:B------:R1:W-:Y:S02]  /*36530*/  STL.64 [R1+0x118], R38 ;  /* 0x0001182601007387 */ /* 0x0003e40000100a00 */
[----:B----4-:R-:W-:Y:S02]  /*36540*/  STL.64 [R1+0x100], R28 ;  /* 0x0001001c01007387 */ /* 0x010fe40000100a00 */
[----:B------:R2:W-:Y:S01]  /*36550*/  STL.64 [R1+0x108], R30 ;  /* 0x0001081e01007387 */ /* 0x0005e20000100a00 */
[----:B------:R-:W0:Y:S01]  /*36560*/  LDL.LU.64 R52, [R1+0x1120] ;  /* 0x0011200001347983 */ /* 0x000e220000300a00 */
[----:B------:R-:W0:Y:S02]  /*36570*/  LDL.LU.64 R54, [R1+0x1128] ;  /* 0x0011280001367983 */ /* 0x000e240000300a00 */
[----:B------:R-:W1:Y:S02]  /*36580*/  LDL.LU.64 R40, [R1+0x1110] ;  /* 0x0011100001287983 */ /* 0x000e640000300a00 */
[----:B------:R-:W1:Y:S01]  /*36590*/  LDL.LU.64 R42, [R1+0x1118] ;  /* 0x00111800012a7983 */ /* 0x000e620000300a00 */
[----:B---3--:R-:W-:Y:S01]  /*365a0*/  HMMA.16816.F32.BF16 R12, R48, R12, R32 ;  /* 0x0000000c300c723c */ /* 0x008fe20000041820 */
[----:B------:R-:W2:Y:S01]  /*365b0*/  LDL.LU.64 R32, [R1+0x1100] ;  /* 0x0011000001207983 */ /* 0x000ea20000300a00 */
[----:B------:R-:W2:Y:S02]  /*365c0*/  LDL.LU.64 R34, [R1+0x1108] ;  /* 0x0011080001227983 */ /* 0x000ea40000300a00 */
[----:B------:R-:W3:Y:S02]  /*365d0*/  LDL.LU.64 R24, [R1+0x4c0] ;  /* 0x0004c00001187983 */ /* 0x000ee40000300a00 */
[----:B------:R-:W3:Y:S01]  /*365e0*/  LDL.LU.64 R26, [R1+0x4c8] ;  /* 0x0004c800011a7983 */ /* 0x000ee20000300a00 */
[----:B------:R-:W-:Y:S01]  /*365f0*/  STL.64 [R1+0xf0], R20 ;  /* 0x0000f01401007387 */ /* 0x000fe20000100a00 */
[----:B------:R3:W-:Y:S02]  /*36600*/  STL.64 [R1+0xf8], R22 ;  /* 0x0000f81601007387 */ /* 0x0007e40000100a00 */
[----:B------:R-:W4:Y:S02]  /*36610*/  LDL.LU.64 R16, [R1+0x4b0] ;  /* 0x0004b00001107983 */ /* 0x000f240000300a00 */
[----:B------:R-:W4:Y:S01]  /*36620*/  LDL.LU.64 R18, [R1+0x4b8] ;  /* 0x0004b80001127983 */ /* 0x000f220000300a00 */
[----:B------:R-:W-:Y:S01]  /*36630*/  STL.64 [R1+0xe0], R4 ;  /* 0x0000e00401007387 */ /* 0x000fe20000100a00 */
[----:B------:R-:W-:Y:S10]  /*36640*/  STL.64 [R1+0xe8], R6 ;  /* 0x0000e80601007387 */ /* 0x000ff40000100a00 */
[----:B------:R-:W-:-:S02]  /*36650*/  IMAD.MOV.U32 R61, RZ, RZ, R12 ;  /* 0x000000ffff3d7224 */ /* 0x000fc400078e000c */
[----:B------:R-:W-:Y:S02]  /*36660*/  IMAD.MOV.U32 R60, RZ, RZ, R13 ;  /* 0x000000ffff3c7224 */ /* 0x000fe400078e000d */
[----:B------:R-:W-:Y:S02]  /*36670*/  IMAD.MOV.U32 R2, RZ, RZ, R14 ;  /* 0x000000ffff027224 */ /* 0x000fe400078e000e */
[----:B------:R-:W-:Y:S01]  /*36680*/  IMAD.MOV.U32 R0, RZ, RZ, R15 ;  /* 0x000000ffff007224 */ /* 0x000fe200078e000f */
[----:B------:R-:W4:Y:S01]  /*36690*/  LDL.LU.64 R12, [R1+0x4a0] ;  /* 0x0004a000010c7983 */ /* 0x000f220000300a00 */
[----:B------:R-:W4:Y:S02]  /*366a0*/  LDL.LU.64 R14, [R1+0x4a8] ;  /* 0x0004a800010e7983 */ /* 0x000f240000300a00 */
[----:B------:R-:W-:Y:S02]  /*366b0*/  STL.64 [R1+0xd0], R8 ;  /* 0x0000d00801007387 */ /* 0x000fe40000100a00 */
[----:B------:R-:W-:Y:S01]  /*366c0*/  STL.64 [R1+0xd8], R10 ;  /* 0x0000d80a01007387 */ /* 0x000fe20000100a00 */
[----:B------:R-:W-:Y:S01]  /*366d0*/  STL [R1+0x301c], R0 ;  /* 0x00301c0001007387 */ /* 0x000fe20000100800 */
[----:B------:R-:W-:Y:S02]  /*366e0*/  STL [R1+0x3018], R2 ;  /* 0x0030180201007387 */ /* 0x000fe40000100800 */
[----:B------:R-:W-:Y:S02]  /*366f0*/  STL [R1+0x300c], R60 ;  /* 0x00300c3c01007387 */ /* 0x000fe40000100800 */
[----:B------:R-:W-:Y:S01]  /*36700*/  STL [R1+0x3008], R61 ;  /* 0x0030083d01007387 */ /* 0x000fe20000100800 */
[C---:B0-----:R-:W-:Y:S08]  /*36710*/  HMMA.16816.F32.BF16 R44, R48.reuse, R44, R52 ;  /* 0x0000002c302c723c */ /* 0x041ff00000041834 */
[C---:B-1----:R-:W-:Y:S08]  /*36720*/  HMMA.16816.F32.BF16 R36, R48.reuse, R36, R40 ;  /* 0x000000243024723c */ /* 0x042ff00000041828 */
[C---:B--2---:R-:W-:Y:S08]  /*36730*/  HMMA.16816.F32.BF16 R28, R48.reuse, R28, R32 ;  /* 0x0000001c301c723c */ /* 0x044ff00000041820 */
[C---:B---3--:R-:W-:Y:S01]  /*36740*/  HMMA.16816.F32.BF16 R20, R48.reuse, R20, R24 ;  /* 0x000000143014723c */ /* 0x048fe20000041818 */
[----:B------:R-:W-:Y:S04]  /*36750*/  LDSM.16.M88.4 R40, [R3+0x2c00] ;  /* 0x002c00000328783b */ /* 0x000fe80000000200 */
[----:B------:R-:W-:Y:S04]  /*36760*/  LDSM.16.M88.4 R32, [R3+0x3000] ;  /* 0x003000000320783b */ /* 0x000fe80000000200 */
[----:B------:R-:W-:Y:S01]  /*36770*/  LDSM.16.M88.4 R24, [R3+0x1400] ;  /* 0x001400000318783b */ /* 0x000fe20000000200 */
[----:B----4-:R-:W-:Y:S03]  /*36780*/  HMMA.16816.F32.BF16 R16, R48, R4, R16 ;  /* 0x000000043010723c */ /* 0x010fe60000041810 */
[----:B------:R-:W0:Y:S04]  /*36790*/  LDSM.16.M88.4 R4, [R3+0xe00] ;  /* 0x000e00000304783b */ /* 0x000e280000000200 */
[----:B------:R-:W-:Y:S01]  /*367a0*/  STL.64 [R1+0x1120], R44 ;  /* 0x0011202c01007387 */ /* 0x000fe20000100a00 */
[----:B------:R-:W-:Y:S02]  /*367b0*/  STL.64 [R1+0x1128], R46 ;  /* 0x0011282e01007387 */ /* 0x000fe40000100a00 */
[----:B------:R-:W-:Y:S02]  /*367c0*/  STL.64 [R1+0x1110], R36 ;  /* 0x0011102401007387 */ /* 0x000fe40000100a00 */
[----:B------:R-:W-:Y:S01]  /*367d0*/  STL.64 [R1+0x1118], R38 ;  /* 0x0011182601007387 */ /* 0x000fe20000100a00 */
[----:B------:R-:W-:Y:S01]  /*367e0*/  STL.64 [R1+0x1100], R28 ;  /* 0x0011001c01007387 */ /* 0x000fe20000100a00 */
[----:B------:R-:W-:Y:S02]  /*367f0*/  STL.64 [R1+0x1108], R30 ;  /* 0x0011081e01007387 */ /* 0x000fe40000100a00 */
[----:B------:R-:W-:Y:S02]  /*36800*/  STL.64 [R1+0x4c0], R20 ;  /* 0x0004c01401007387 */ /* 0x000fe40000100a00 */
[----:B------:R-:W-:Y:S02]  /*36810*/  STL.64 [R1+0x4c8], R22 ;  /* 0x0004c81601007387 */ /* 0x000fe40000100a00 */
[----:B------:R-:W-:Y:S04]  /*36820*/  LDSM.16.M88.4 R20, [R3+0x1600] ;  /* 0x001600000314783b */ /* 0x000fe80000000200 */
[----:B------:R-:W-:Y:S04]  /*36830*/  LDSM.16.M88.4 R44, [R3+0x2a00] ;  /* 0x002a0000032c783b */ /* 0x000fe80000000200 */
[----:B------:R-:W-:Y:S01]  /*36840*/  STL.64 [R1+0x4b0], R16 ;  /* 0x0004b01001007387 */ /* 0x000fe20000100a00 */
[----:B------:R-:W-:Y:S02]  /*36850*/  STL.64 [R1+0x4b8], R18 ;  /* 0x0004b81201007387 */ /* 0x000fe40000100a00 */
[----:B------:R-:W1:Y:S01]  /*36860*/  LDSM.16.M88.4 R16, [R3+0x1000] ;  /* 0x001000000310783b */ /* 0x000e620000000200 */
[----:B------:R-:W-:Y:S04]  /*36870*/  LDSM.16.M88.4 R36, [R3+0x2e00] ;  /* 0x002e00000324783b */ /* 0x000fe80000000200 */
[----:B------:R-:W-:Y:S04]  /*36880*/  LDSM.16.M88.4 R28, [R3+0x3200] ;  /* 0x00320000031c783b */ /* 0x000fe80000000200 */
[----:B0-----:R0:W-:Y:S01]  /*36890*/  STL.64 [R1+0xc0], R4 ;  /* 0x0000c00401007387 */ /* 0x0011e20000100a00 */
[----:B------:R-:W-:Y:S02]  /*368a0*/  STL.64 [R1+0xc8], R6 ;  /* 0x0000c80601007387 */ /* 0x000fe40000100a00 */
[----:B------:R-:W-:-:S02]  /*368b0*/  IMAD.MOV.U32 R2, RZ, RZ, R4 ;  /* 0x000000ffff027224 */ /* 0x000fc400078e0004 */
[----:B------:R-:W-:Y:S01]  /*368c0*/  IMAD.MOV.U32 R0, RZ, RZ, R5 ;  /* 0x000000ffff007224 */ /* 0x000fe200078e0005 */
[----:B-1----:R-:W-:Y:S01]  /*368d0*/  STL.64 [R1+0xb0], R16 ;  /* 0x0000b01001007387 */ /* 0x002fe20000100a00 */
[----:B0-----:R-:W-:Y:S02]  /*368e0*/  IMAD.MOV.U32 R5, RZ, RZ, R16 ;  /* 0x000000ffff057224 */ /* 0x001fe400078e0010 */
[----:B------:R-:W-:Y:S02]  /*368f0*/  STL.64 [R1+0xb8], R18 ;  /* 0x0000b81201007387 */ /* 0x000fe40000100a00 */
[----:B------:R-:W-:Y:S02]  /*36900*/  IMAD.MOV.U32 R4, RZ, RZ, R17 ;  /* 0x000000ffff047224 */ /* 0x000fe400078e0011 */
[----:B------:R-:W0:Y:S04]  /*36910*/  LDSM.16.M88.4 R16, [R3+0x1200] ;  /* 0x001200000310783b */ /* 0x000e280000000200 */
[----:B0-----:R-:W-:Y:S01]  /*36920*/  STL.64 [R1+0xa0], R16 ;  /* 0x0000a01001007387 */ /* 0x001fe20000100a00 */
[----:B------:R-:W-:-:S02]  /*36930*/  IMAD.MOV.U32 R7, RZ, RZ, R16 ;  /* 0x000000ffff077224 */ /* 0x000fc400078e0010 */
[----:B------:R0:W-:Y:S02]  /*36940*/  STL.64 [R1+0xa8], R18 ;  /* 0x0000a81201007387 */ /* 0x0001e40000100a00 */
[----:B------:R-:W-:Y:S02]  /*36950*/  IMAD.MOV.U32 R6, RZ, RZ, R17 ;  /* 0x000000ffff067224 */ /* 0x000fe400078e0011 */
[----:B0-----:R-:W-:Y:S01]  /*36960*/  HMMA.16816.F32.BF16 R16, R48, R8, R12 ;  /* 0x000000083010723c */ /* 0x001fe2000004180c */
[----:B------:R-:W0:Y:S04]  /*36970*/  LDSM.16.M88.4 R12, [R3+0x1800] ;  /* 0x00180000030c783b */ /* 0x000e280000000200 */
[----:B------:R-:W1:Y:S04]  /*36980*/  LDSM.16.M88.4 R8, [R3+0x1a00] ;  /* 0x001a00000308783b */ /* 0x000e680000000200 */
[----:B------:R-:W-:Y:S01]  /*36990*/  STL.64 [R1+0x90], R24 ;  /* 0x0000901801007387 */ /* 0x000fe20000100a00 */
[----:B------:R-:W-:Y:S02]  /*369a0*/  STL.64 [R1+0x98], R26 ;  /* 0x0000981a01007387 */ /* 0x000fe40000100a00 */
[----:B------:R-:W-:Y:S02]  /*369b0*/  STL.64 [R1+0x80], R20 ;  /* 0x0000801401007387 */ /* 0x000fe40000100a00 */
[----:B------:R-:W-:Y:S01]  /*369c0*/  STL.64 [R1+0x88], R22 ;  /* 0x0000881601007387 */ /* 0x000fe20000100a00 */
[----:B------:R-:W-:Y:S04]  /*369d0*/  LDSM.16.M88.4 R24, [R3+0x3400] ;  /* 0x003400000318783b */ /* 0x000fe80000000200 */
[----:B------:R-:W-:Y:S04]  /*369e0*/  LDSM.16.M88.4 R20, [R3+0x3600] ;  /* 0x003600000314783b */ /* 0x000fe80000000200 */
[----:B------:R-:W-:Y:S01]  /*369f0*/  STL.64 [R1+0x4a0], R16 ;  /* 0x0004a01001007387 */ /* 0x000fe20000100a00 */
[----:B------:R-:W-:Y:S02]  /*36a00*/  STL.64 [R1+0x4a8], R18 ;  /* 0x0004a81201007387 */ /* 0x000fe40000100a00 */
[----:B------:R-:W2:Y:S01]  /*36a10*/  LDSM.16.M88.4 R16, [R3+0x1c00] ;  /* 0x001c00000310783b */ /* 0x000ea20000000200 */
[----:B0-----:R-:W-:Y:S03]  /*36a20*/  STL.64 [R1+0x70], R12 ;  /* 0x0000700c01007387 */ /* 0x001fe60000100a00 */
[----:B------:R-:W-:Y:S02]  /*36a30*/  STL.64 [R1+0x78], R14 ;  /* 0x0000780e01007387 */ /* 0x000fe40000100a00 */
[----:B------:R-:W0:Y:S04]  /*36a40*/  LDSM.16.M88.4 R12, [R3+0x1e00] ;  /* 0x001e0000030c783b */ /* 0x000e280000000200 */
[----:B-1----:R-:W-:Y:S01]  /*36a50*/  STL.64 [R1+0x60], R8 ;  /* 0x0000600801007387 */ /* 0x002fe20000100a00 */
[----:B------:R-:W-:Y:S02]  /*36a60*/  STL.64 [R1+0x68], R10 ;  /* 0x0000680a01007387 */ /* 0x000fe40000100a00 */
[----:B------:R-:W1:Y:S02]  /*36a70*/  LDSM.16.M88.4 R8, [R3+0x2000] ;  /* 0x002000000308783b */ /* 0x000e640000000200 */
[----:B--2---:R-:W-:Y:S02]  /*36a80*/  STL.64 [R1+0x50], R16 ;  /* 0x0000501001007387 */ /* 0x004fe40000100a00 */
        /* <DEDUP_REMOVED lines=13> */
[----:B------:R-:W-:Y:S02]  /*36b60*/  STL [R1+0x2ea4], R58 ;  /* 0x002ea43a01007387 */ /* 0x000fe40000100800 */
[----:B-1----:R-:W-:Y:S01]  /*36b70*/  STL.64 [R1], R8 ;  /* 0x0000000801007387 */ /* 0x002fe20000100a00 */
[----:B------:R-:W-:Y:S01]  /*36b80*/  STL.64 [R1+0x8], R10 ;  /* 0x0000080a01007387 */ /* 0x000fe20000100a00 */
[----:B------:R-:W-:Y:S02]  /*36b90*/  STL [R1+0x2ea0], R59 ;  /* 0x002ea03b01007387 */ /* 0x000fe40000100800 */
[----:B------:R0:W-:Y:S01]  /*36ba0*/  STL.64 [R1+0x3778], R56 ;  /* 0x0037783801007387 */ /* 0x0001e20000100a00 */
[----:B------:R-:W1:Y:S01]  /*36bb0*/  LDSM.16.M88.4 R12, [R3+0x3a00] ;  /* 0x003a0000030c783b */ /* 0x000e620000000200 */
[----:B------:R-:W3:Y:S04]  /*36bc0*/  LDSM.16.M88.4 R8, [R3+0x3c00] ;  /* 0x003c00000308783b */ /* 0x000ee80000000200 */
[----:B0-----:R-:W-:-:S02]  /*36bd0*/  IMAD.MOV.U32 R56, RZ, RZ, R7 ;  /* 0x000000ffff387224 */ /* 0x001fc400078e0007 */
[----:B------:R-:W-:-:S05]  /*36be0*/  IMAD.MOV.U32 R57, RZ, RZ, R6 ;  /* 0x000000ffff397224 */ /* 0x000fca00078e0006 */
[----:B------:R0:W-:Y:S02]  /*36bf0*/  STL.64 [R1+0x3790], R56 ;  /* 0x0037903801007387 */ /* 0x0001e40000100a00 */
[----:B0-----:R-:W-:Y:S02]  /*36c00*/  IMAD.MOV.U32 R56, RZ, RZ, R5 ;  /* 0x000000ffff387224 */ /* 0x001fe400078e0005 */
[----:B------:R-:W-:Y:S02]  /*36c10*/  IMAD.MOV.U32 R57, RZ, RZ, R4 ;  /* 0x000000ffff397224 */ /* 0x000fe400078e0004 */
[----:B------:R-:W0:Y:S04]  /*36c20*/  LDSM.16.M88.4 R4, [R3+0x3e00] ;  /* 0x003e00000304783b */ /* 0x000e280000000200 */
[----:B------:R-:W-:Y:S01]  /*36c30*/  STL.64 [R1+0x37a0], R56 ;  /* 0x0037a03801007387 */ /* 0x000fe20000100a00 */
[----:B------:R-:W-:Y:S02]  /*36c40*/  STL [R1+0x2e34], R46 ;  /* 0x002e342e01007387 */ /* 0x000fe40000100800 */
[----:B------:R-:W-:Y:S02]  /*36c50*/  STL [R1+0x2e30], R47 ;  /* 0x002e302f01007387 */ /* 0x000fe40000100800 */
[----:B------:R-:W-:Y:S01]  /*36c60*/  STL.64 [R1+0x3780], R44 ;  /* 0x0037802c01007387 */ /* 0x000fe20000100a00 */
[----:B------:R-:W-:Y:S01]  /*36c70*/  STL [R1+0x2e0c], R42 ;  /* 0x002e0c2a01007387 */ /* 0x000fe20000100800 */
[----:B------:R-:W-:Y:S02]  /*36c80*/  STL [R1+0x2e08], R43 ;  /* 0x002e082b01007387 */ /* 0x000fe40000100800 */
[----:B------:R-:W-:Y:S02]  /*36c90*/  STL.64 [R1+0x3788], R40 ;  /* 0x0037882801007387 */ /* 0x000fe40000100a00 */
[----:B------:R-:W-:Y:S01]  /*36ca0*/  STL [R1+0x2e94], R38 ;  /* 0x002e942601007387 */ /* 0x000fe20000100800 */
[----:B------:R-:W-:Y:S01]  /*36cb0*/  STL [R1+0x2e90], R39 ;  /* 0x002e902701007387 */ /* 0x000fe20000100800 */
[----:B------:R-:W-:Y:S02]  /*36cc0*/  STL.64 [R1+0x3798], R36 ;  /* 0x0037982401007387 */ /* 0x000fe40000100a00 */
[----:B------:R-:W-:Y:S02]  /*36cd0*/  STL [R1+0x3700], R34 ;  /* 0x0037002201007387 */ /* 0x000fe40000100800 */
[----:B------:R-:W-:Y:S01]  /*36ce0*/  STL [R1+0x353c], R35 ;  /* 0x00353c2301007387 */ /* 0x000fe20000100800 */
[----:B------:R4:W-:Y:S04]  /*36cf0*/  STL.64 [R1+0x37a8], R32 ;  /* 0x0037a82001007387 */ /* 0x0009e80000100a00 */
[----:B----4-:R-:W4:Y:S01]  /*36d00*/  LDL.LU.64 R32, [R1+0x1070] ;  /* 0x0010700001207983 */ /* 0x010f220000300a00 */
[----:B------:R-:W4:Y:S03]  /*36d10*/  LDL.LU.64 R34, [R1+0x1078] ;  /* 0x0010780001227983 */ /* 0x000f260000300a00 */
[----:B------:R-:W0:Y:S01]  /*36d20*/  S2R R53, SR_TID.X ;  /* 0x0000000000357919 */ /* 0x000e220000002100 */
[----:B------:R-:W-:Y:S02]  /*36d30*/  STL.64 [R1+0x3768], R30 ;  /* 0x0037681e01007387 */ /* 0x000fe40000100a00 */
[----:B------:R-:W-:Y:S02]  /*36d40*/  STL.64 [R1+0x3760], R28 ;  /* 0x0037601c01007387 */ /* 0x000fe40000100a00 */
[----:B------:R-:W-:Y:S01]  /*36d50*/  STL [R1+0x2de4], R26 ;  /* 0x002de41a01007387 */ /* 0x000fe20000100800 */
[----:B------:R-:W-:Y:S01]  /*36d60*/  STL [R1+0x2de0], R27 ;  /* 0x002de01b01007387 */ /* 0x000fe20000100800 */
[----:B------:R1:W-:Y:S02]  /*36d70*/  STL.64 [R1+0x3770], R24 ;  /* 0x0037701801007387 */ /* 0x0003e40000100a00 */
[----:B------:R-:W-:Y:S01]  /*36d80*/  IMAD.MOV.U32 R57, RZ, RZ, R0 ;  /* 0x000000ffff397224 */ /* 0x000fe200078e0000 */
[----:B-1----:R-:W4:Y:S01]  /*36d90*/  LDL.64 R24, [R1+0x80] ;  /* 0x0000800001187983 */ /* 0x002f220000100a00 */
[----:B------:R-:W-:Y:S02]  /*36da0*/  STL [R1+0x308c], R22 ;  /* 0x00308c1601007387 */ /* 0x000fe40000100800 */
[----:B------:R-:W-:Y:S02]  /*36db0*/  STL [R1+0x3088], R23 ;  /* 0x0030881701007387 */ /* 0x000fe40000100800 */
[----:B--2---:R1:W-:Y:S01]  /*36dc0*/  STL [R1+0x3090], R18 ;  /* 0x0030901201007387 */ /* 0x0043e20000100800 */
[----:B------:R2:W-:Y:S01]  /*36dd0*/  STL [R1+0x3084], R19 ;  /* 0x0030841301007387 */ /* 0x0005e20000100800 */
[----:B------:R-:W-:Y:S02]  /*36de0*/  STL [R1+0x2e3c], R14 ;  /* 0x002e3c0e01007387 */ /* 0x000fe40000100800 */
[----:B------:R-:W-:Y:S02]  /*36df0*/  STL [R1+0x2e38], R15 ;  /* 0x002e380f01007387 */ /* 0x000fe40000100800 */
[----:B---3--:R-:W-:Y:S01]  /*36e00*/  STL [R1+0x3064], R10 ;  /* 0x0030640a01007387 */ /* 0x008fe20000100800 */
[----:B------:R-:W-:Y:S01]  /*36e10*/  STL [R1+0x3060], R11 ;  /* 0x0030600b01007387 */ /* 0x000fe20000100800 */
[----:B------:R3:W-:Y:S02]  /*36e20*/  STL.64 [R1+0x3740], R8 ;  /* 0x0037400801007387 */ /* 0x0007e40000100a00 */
[----:B------:R-:W4:Y:S01]  /*36e30*/  LDL.LU.64 R36, [R1+0x1060] ;  /* 0x0010600001247983 */ /* 0x000f220000300a00 */
[----:B0-----:R-:W-:Y:S01]  /*36e40*/  LOP3.LUT R0, R53, 0x7, RZ, 0xc0, !PT ;  /* 0x0000000735007812 */ /* 0x001fe200078ec0ff */
[----:B------:R-:W4:Y:S01]  /*36e50*/  LDL.LU.64 R38, [R1+0x1068] ;  /* 0x0010680001267983 */ /* 0x000f220000300a00 */
[----:B------:R-:W4:Y:S02]  /*36e60*/  LDL.LU.64 R44, [R1+0x1050] ;  /* 0x00105000012c7983 */ /* 0x000f240000300a00 */
[----:B------:R-:W4:Y:S02]  /*36e70*/  LDL.LU.64 R46, [R1+0x1058] ;  /* 0x00105800012e7983 */ /* 0x000f240000300a00 */
[----:B------:R-:W4:Y:S01]  /*36e80*/  LDL.LU.64 R40, [R1+0x1040] ;  /* 0x0010400001287983 */ /* 0x000f220000300a00 */
[----:B------:R-:W4:Y:S01]  /*36e90*/  LDL.LU.64 R42, [R1+0x1048] ;  /* 0x00104800012a7983 */ /* 0x000f220000300a00 */
[----:B-1----:R-:W-:-:S02]  /*36ea0*/  IMAD R18, R0, 0x110, RZ ;  /* 0x0000011000127824 */ /* 0x002fc400078e02ff */
[C---:B--2---:R-:W-:Y:S01]  /*36eb0*/  IMAD.SHL.U32 R19, R53.reuse, 0x2, RZ ;  /* 0x0000000235137824 */ /* 0x044fe200078e00ff */
[----:B---3--:R-:W2:Y:S01]  /*36ec0*/  LDL.64 R8, [R1+0x70] ;  /* 0x0000700001087983 */ /* 0x008ea20000100a00 */
[----:B------:R-:W-:Y:S02]  /*36ed0*/  STL [R1+0x2d7c], R6 ;  /* 0x002d7c0601007387 */ /* 0x000fe40000100800 */
[----:B------:R-:W-:Y:S02]  /*36ee0*/  STL [R1+0x2d78], R7 ;  /* 0x002d780701007387 */ /* 0x000fe40000100800 */
[----:B------:R-:W-:Y:S01]  /*36ef0*/  STL.64 [R1+0x3738], R4 ;  /* 0x0037380401007387 */ /* 0x000fe20000100a00 */
[----:B------:R0:W-:Y:S01]  /*36f00*/  STL [R1+0x226c], R3 ;  /* 0x00226c0301007387 */ /* 0x0001e20000100800 */
[----:B------:R-:W-:Y:S01]  /*36f10*/  IMAD.SHL.U32 R53, R53, 0x80, RZ ;  /* 0x0000008035357824 */ /* 0x000fe200078e00ff */
[----:B0-----:R-:W-:-:S04]  /*36f20*/  LOP3.LUT R3, R18, 0x10, R19, 0x78, !PT ;  /* 0x0000001012037812 */ /* 0x001fc800078e7813 */
[----:B------:R-:W-:-:S05]  /*36f30*/  LOP3.LUT R3, R3, 0x800, R53, 0xf8, !PT ;  /* 0x0000080003037812 */ /* 0x000fca00078ef835 */
[----:B------:R-:W0:Y:S01]  /*36f40*/  LDSM.16.MT88.4 R52, [R3+0x4080] ;  /* 0x004080000334783b */ /* 0x000e220000004200 */
[----:B------:R-:W-:-:S03]  /*36f50*/  IMAD.MOV.U32 R56, RZ, RZ, R2 ;  /* 0x000000ffff387224 */ /* 0x000fc600078e0002 */
[----:B------:R-:W-:Y:S01]  /*36f60*/  STL [R1+0x3284], R18 ;  /* 0x0032841201007387 */ /* 0x000fe20000100800 */
[----:B------:R-:W-:Y:S02]  /*36f70*/  STL [R1+0x3280], R19 ;  /* 0x0032801301007387 */ /* 0x000fe40000100800 */
[----:B------:R1:W-:Y:S02]  /*36f80*/  STL.64 [R1+0x3758], R16 ;  /* 0x0037581001007387 */ /* 0x0003e40000100a00 */
[----:B-1----:R-:W3:Y:S01]  /*36f90*/  LDL.64 R16, [R1+0x60] ;  /* 0x0000600001107983 */ /* 0x002ee20000100a00 */
[----:B------:R-:W2:Y:S02]  /*36fa0*/  LDL.LU.64 R4, [R1+0x1030] ;  /* 0x0010300001047983 */ /* 0x000ea40000300a00 */
[----:B------:R-:W2:Y:S02]  /*36fb0*/  LDL.LU.64 R6, [R1+0x1038] ;  /* 0x0010380001067983 */ /* 0x000ea40000300a00 */
[----:B------:R-:W2:Y:S01]  /*36fc0*/  LDL.64 R28, [R1+0x50] ;  /* 0x00005000011c7983 */ /* 0x000ea20000100a00 */
[----:B0-----:R-:W-:Y:S01]  /*36fd0*/  STL.64 [R1+0x3750], R54 ;  /* 0x0037503601007387 */ /* 0x001fe20000100a00 */
[----:B------:R0:W-:Y:S03]  /*36fe0*/  STL.64 [R1+0x3748], R52 ;  /* 0x0037483401007387 */ /* 0x0001e60000100a00 */
[----:B0-----:R-:W2:Y:S01]  /*36ff0*/  LDL.64 R52, [R1+0x90] ;  /* 0x0000900001347983 */ /* 0x001ea20000100a00 */
[----:B------:R-:W-:Y:S01]  /*37000*/  STL [R1+0x3020], R3 ;  /* 0x0030200301007387 */ /* 0x000fe20000100800 */
[C---:B----4-:R-:W-:Y:S02]  /*37010*/  HMMA.16816.F32.BF16 R56, R48.reuse, R56, R32 ;  /* 0x000000383038723c */ /* 0x050fe40000041820 */
[----:B------:R-:W4:Y:S11]  /*37020*/  LDL.LU.64 R32, [R1+0x37a8] ;  /* 0x0037a80001207983 */ /* 0x000f360000300a00 */
[----:B------:R-:W-:Y:S10]  /*37030*/  @!UPT UIADD3 URZ, URZ, URZ, URZ ;  /* 0x0000003f3f3ff290 */ /* 0x000ff4000fffe03f */
[----:B------:R0:W-:Y:S01]  /*37040*/  STL.64 [R1+0x1070], R56 ;  /* 0x0010703801007387 */ /* 0x0001e20000100a00 */
[----:B------:R1:W-:Y:S03]  /*37050*/  STL.64 [R1+0x1078], R58 ;  /* 0x0010783a01007387 */ /* 0x0003e60000100a00 */
[----:B0-----:R-:W1:Y:S02]  /*37060*/  LDL.LU.64 R56, [R1+0x37a0] ;  /* 0x0037a00001387983 */ /* 0x001e640000300a00 */
[C---:B-1----:R-:W-:Y:S02]  /*37070*/  HMMA.16816.F32.BF16 R56, R48.reuse, R56, R36 ;  /* 0x000000383038723c */ /* 0x042fe40000041824 */
[----:B------:R-:W3:Y:S11]  /*37080*/  LDL.LU.64 R36, [R1+0x3798] ;  /* 0x0037980001247983 */ /* 0x000ef60000300a00 */
[----:B------:R-:W-:Y:S10]  /*37090*/  @!UPT UIADD3 URZ, URZ, URZ, URZ ;  /* 0x0000003f3f3ff290 */ /* 0x000ff4000fffe03f */
[----:B------:R0:W-:Y:S01]  /*370a0*/  STL.64 [R1+0x1060], R56 ;  /* 0x0010603801007387 */ /* 0x0001e20000100a00 */
[----:B------:R1:W-:Y:S03]  /*370b0*/  STL.64 [R1+0x1068], R58 ;  /* 0x0010683a01007387 */ /* 0x0003e60000100a00 */
[----:B0-----:R-:W1:Y:S01]  /*370c0*/  LDL.LU.64 R56, [R1+0x3790] ;  /* 0x0037900001387983 */ /* 0x001e620000300a00 */
[C---:B--2---:R-:W-:Y:S08]  /*370d0*/  HMMA.16816.F32.BF16 R40, R48.reuse, R52, R40 ;  /* 0x000000343028723c */ /* 0x044ff00000041828 */
[C---:B------:R-:W-:Y:S08]  /*370e0*/  HMMA.16816.F32.BF16 R4, R48.reuse, R24, R4 ;  /* 0x000000183004723c */ /* 0x040ff00000041804 */
[----:B-1----:R-:W-:Y:S01]  /*370f0*/  HMMA.16816.F32.BF16 R56, R48, R56, R44 ;  /* 0x000000383038723c */ /* 0x002fe2000004182c */
[----:B------:R-:W2:Y:S01]  /*37100*/  LDL.LU.64 R44, [R1+0x1020] ;  /* 0x00102000012c7983 */ /* 0x000ea20000300a00 */
[----:B------:R-:W2:Y:S02]  /*37110*/  LDL.LU.64 R46, [R1+0x1028] ;  /* 0x00102800012e7983 */ /* 0x000ea40000300a00 */
[----:B------:R-:W-:-:S02]  /*37120*/  IMAD.MOV.U32 R35, RZ, RZ, R53 ;  /* 0x000000ffff237224 */ /* 0x000fc400078e0035 */
[----:B------:R-:W-:Y:S02]  /*37130*/  IMAD.MOV.U32 R60, RZ, RZ, R52 ;  /* 0x000000ffff3c7224 */ /* 0x000fe400078e0034 */
[----:B------:R-:W-:Y:S02]  /*37140*/  IMAD.MOV.U32 R61, RZ, RZ, R25 ;  /* 0x000000ffff3d7224 */ /* 0x000fe400078e0019 */
[----:B------:R-:W-:Y:S11]  /*37150*/  IMAD.MOV.U32 R34, RZ, RZ, R24 ;  /* 0x000000ffff227224 */ /* 0x000ff600078e0018 */
[----:B------:R-:W-:Y:S02]  /*37160*/  @!UPT UIADD3 URZ, URZ, URZ, URZ ;  /* 0x0000003f3f3ff290 */ /* 0x000fe4000fffe03f */
[----:B------:R0:W-:Y:S01]  /*37170*/  STL.64 [R1+0x1050], R56 ;  /* 0x0010503801007387 */ /* 0x0001e20000100a00 */
[----:B------:R-:W-:Y:S03]  /*37180*/  STL.64 [R1+0x1058], R58 ;  /* 0x0010583a01007387 */ /* 0x000fe60000100a00 */
[----:B0-----:R-:W3:Y:S01]  /*37190*/  LDL.64 R56, [R1+0x40] ;  /* 0x0000400001387983 */ /* 0x001ee20000100a00 */
[----:B------:R0:W-:Y:S02]  /*371a0*/  STL.64 [R1+0x1040], R40 ;  /* 0x0010402801007387 */ /* 0x0001e40000100a00 */
[----:B------:R-:W-:Y:S01]  /*371b0*/  STL.64 [R1+0x1048], R42 ;  /* 0x0010482a01007387 */ /* 0x000fe20000100a00 */
[----:B0-----:R-:W3:Y:S01]  /*371c0*/  LDL.LU.64 R40, [R1+0x3788] ;  /* 0x0037880001287983 */ /* 0x001ee20000300a00 */
[----:B------:R-:W3:Y:S02]  /*371d0*/  LDL.LU.64 R52, [R1+0x1010] ;  /* 0x0010100001347983 */ /* 0x000ee40000300a00 */
[----:B------:R-:W3:Y:S02]  /*371e0*/  LDL.LU.64 R54, [R1+0x1018] ;  /* 0x0010180001367983 */ /* 0x000ee40000300a00 */
[----:B------:R-:W-:Y:S01]  /*371f0*/  STL [R1+0x3708], R35 ;  /* 0x0037082301007387 */ /* 0x000fe20000100800 */
[----:B------:R-:W-:Y:S01]  /*37200*/  STL [R1+0x3704], R60 ;  /* 0x0037043c01007387 */ /* 0x000fe20000100800 */
[----:B------:R0:W-:Y:S02]  /*37210*/  STL.64 [R1+0x1030], R4 ;  /* 0x0010300401007387 */ /* 0x0001e40000100a00 */
[----:B------:R1:W-:Y:S02]  /*37220*/  STL.64 [R1+0x1038], R6 ;  /* 0x0010380601007387 */ /* 0x0003e40000100a00 */
[----:B------:R-:W-:-:S02]  /*37230*/  IMAD.MOV.U32 R23, RZ, RZ, R8 ;  /* 0x000000ffff177224 */ /* 0x000fc400078e0008 */
[----:B------:R-:W-:Y:S01]  /*37240*/  IMAD.MOV.U32 R22, RZ, RZ, R9 ;  /* 0x000000ffff167224 */ /* 0x000fe200078e0009 */
[----:B0-----:R-:W4:Y:S01]  /*37250*/  LDL.LU.64 R4, [R1+0x1000] ;  /* 0x0010000001047983 */ /* 0x001f220000300a00 */
[----:B-1----:R-:W4:Y:S02]  /*37260*/  LDL.LU.64 R6, [R1+0x1008] ;  /* 0x0010080001067983 */ /* 0x002f240000300a00 */
[----:B------:R-:W4:Y:S02]  /*37270*/  LDL.64 R24, [R1+0x30] ;  /* 0x0000300001187983 */ /* 0x000f240000100a00 */
[----:B------:R-:W-:Y:S01]  /*37280*/  STL [R1+0x3710], R61 ;  /* 0x0037103d01007387 */ /* 0x000fe20000100800 */
[----:B------:R-:W-:Y:S01]  /*37290*/  STL [R1+0x370c], R34 ;  /* 0x00370c2201007387 */ /* 0x000fe20000100800 */
[C---:B--2---:R-:W-:Y:S11]  /*372a0*/  HMMA.16816.F32.BF16 R44, R48.reuse, R8, R44 ;  /* 0x00000008302c723c */ /* 0x044ff6000004182c */
[----:B------:R-:W-:Y:S11]  /*372b0*/  @!UPT UIADD3 URZ, URZ, URZ, URZ ;  /* 0x0000003f3f3ff290 */ /* 0x000ff6000fffe03f */
[----:B------:R-:W-:Y:S01]  /*372c0*/  @!UPT UIADD3 URZ, URZ, URZ, URZ ;  /* 0x0000003f3f3ff290 */ /* 0x000fe2000fffe03f */
[----:B------:R0:W-:Y:S01]  /*372d0*/  STL.64 [R1+0x1020], R44 ;  /* 0x0010202c01007387 */ /* 0x0001e20000100a00 */
[----:B------:R-:W-:Y:S03]  /*372e0*/  STL.64 [R1+0x1028], R46 ;  /* 0x0010282e01007387 */ /* 0x000fe60000100a00 */
[----:B0-----:R-:W2:Y:S01]  /*372f0*/  LDL.LU.64 R44, [R1+0x3780] ;  /* 0x00378000012c7983 */ /* 0x001ea20000300a00 */
[----:B------:R-:W2:Y:S02]  /*37300*/  LDL.LU.64 R8, [R1+0xff0] ;  /* 0x000ff00001087983 */ /* 0x000ea40000300a00 */
[----:B------:R-:W2:Y:S01]  /*37310*/  LDL.LU.64 R10, [R1+0xff8] ;  /* 0x000ff800010a7983 */ /* 0x000ea20000300a00 */
[C---:B---3--:R-:W-:Y:S08]  /*37320*/  HMMA.16816.F32.BF16 R52, R48.reuse, R16, R52 ;  /* 0x000000103034723c */ /* 0x048ff00000041834 */
[----:B----4-:R-:W-:Y:S01]  /*37330*/  HMMA.16816.F32.BF16 R4, R48, R28, R4 ;  /* 0x0000001c3004723c */ /* 0x010fe20000041804 */
[----:B------:R-:W-:Y:S01]  /*37340*/  STL [R1+0x3718], R22 ;  /* 0x0037181601007387 */ /* 0x000fe20000100800 */
[----:B------:R-:W-:-:S02]  /*37350*/  IMAD.MOV.U32 R60, RZ, RZ, R17 ;  /* 0x000000ffff3c7224 */ /* 0x000fc400078e0011 */
[----:B------:R-:W-:Y:S02]  /*37360*/  STL [R1+0x3714], R23 ;  /* 0x0037141701007387 */ /* 0x000fe40000100800 */
[----:B------:R-:W-:-:S09]  /*37370*/  IMAD.MOV.U32 R35, RZ, RZ, R16 ;  /* 0x000000ffff237224 */ /* 0x000fd200078e0010 */
[----:B------:R-:W-:Y:S01]  /*37380*/  STL.64 [R1+0x1010], R52 ;  /* 0x0010103401007387 */ /* 0x000fe20000100a00 */
[----:B------:R-:W-:Y:S02]  /*37390*/  STL.64 [R1+0x1018], R54 ;  /* 0x0010183601007387 */ /* 0x000fe40000100a00 */
[----:B------:R-:W3:Y:S02]  /*373a0*/  LDL.64 R16, [R1+0x20] ;  /* 0x0000200001107983 */ /* 0x000ee40000100a00 */
[----:B------:R0:W-:Y:S01]  /*373b0*/  STL [R1+0x3720], R60 ;  /* 0x0037203c01007387 */ /* 0x0001e20000100800 */
[----:B------:R1:W-:Y:S01]  /*373c0*/  STL [R1+0x371c], R35 ;  /* 0x00371c2301007387 */ /* 0x0003e20000100800 */
[----:B------:R-:W-:Y:S02]  /*373d0*/  IMAD.MOV.U32 R34, RZ, RZ, R29 ;  /* 0x000000ffff227224 */ /* 0x000fe400078e001d */
[----:B------:R-:W-:Y:S01]  /*373e0*/  IMAD.MOV.U32 R61, RZ, RZ, R28 ;  /* 0x000000ffff3d7224 */ /* 0x000fe200078e001c */
[----:B------:R4:W-:Y:S01]  /*373f0*/  STL.64 [R1+0x1000], R4 ;  /* 0x0010000401007387 */ /* 0x0009e20000100a00 */
[----:B------:R4:W-:Y:S02]  /*37400*/  STL.64 [R1+0x1008], R6 ;  /* 0x0010080601007387 */ /* 0x0009e40000100a00 */
[----:B0-----:R-:W-:-:S02]  /*37410*/  IMAD.MOV.U32 R60, RZ, RZ, R56 ;  /* 0x000000ffff3c7224 */ /* 0x001fc400078e0038 */
[----:B-1----:R-:W-:Y:S01]  /*37420*/  IMAD.MOV.U32 R35, RZ, RZ, R57 ;  /* 0x000000ffff237224 */ /* 0x002fe200078e0039 */
[----:B----4-:R-:W4:Y:S01]  /*37430*/  LDL.LU.64 R4, [R1+0xfe0] ;  /* 0x000fe00001047983 */ /* 0x010f220000300a00 */
[----:B------:R-:W4:Y:S02]  /*37440*/  LDL.LU.64 R6, [R1+0xfe8] ;  /* 0x000fe80001067983 */ /* 0x000f240000300a00 */
[----:B------:R-:W3:Y:S02]  /*37450*/  LDL.64 R52, [R1+0x10] ;  /* 0x0000100001347983 */ /* 0x000ee40000100a00 */
[----:B------:R-:W3:Y:S01]  /*37460*/  LDL.64 R28, [R1] ;  /* 0x00000000011c7983 */ /* 0x000ee20000100a00 */
[----:B------:R-:W-:Y:S01]  /*37470*/  STL [R1+0x3728], R34 ;  /* 0x0037282201007387 */ /* 0x000fe20000100800 */
[----:B------:R-:W-:Y:S01]  /*37480*/  STL [R1+0x3724], R61 ;  /* 0x0037243d01007387 */ /* 0x000fe20000100800 */
[----:B--2---:R-:W-:Y:S02]  /*37490*/  HMMA.16816.F32.BF16 R8, R48, R56, R8 ;  /* 0x000000383008723c */ /* 0x004fe40000041808 */
[----:B------:R-:W2:Y:S11]  /*374a0*/  LDL.LU.64 R56, [R1+0x3778] ;  /* 0x0037780001387983 */ /* 0x000eb60000300a00 */
[----:B------:R-:W-:Y:S11]  /*374b0*/  @!UPT UIADD3 URZ, URZ, URZ, URZ ;  /* 0x0000003f3f3ff290 */ /* 0x000ff6000fffe03f */
[----:B------:R-:W-:Y:S02]  /*374c0*/  IMAD.MOV.U32 R14, RZ, RZ, R8 ;  /* 0x000000ffff0e7224 */ /* 0x000fe400078e0008 */
[----:B------:R-:W-:Y:S02]  /*374d0*/  IMAD.MOV.U32 R15, RZ, RZ, R9 ;  /* 0x000000ffff0f7224 */ /* 0x000fe400078e0009 */
[----:B------:R-:W-:Y:S02]  /*374e0*/  IMAD.MOV.U32 R46, RZ, RZ, R10 ;  /* 0x000000ffff2e7224 */ /* 0x000fe400078e000a */
[----:B------:R-:W-:Y:S01]  /*374f0*/  IMAD.MOV.U32 R47, RZ, RZ, R11 ;  /* 0x000000ffff2f7224 */ /* 0x000fe200078e000b */
[----:B------:R-:W2:Y:S01]  /*37500*/  LDL.LU.64 R8, [R1+0xfd0] ;  /* 0x000fd00001087983 */ /* 0x000ea20000300a00 */
[----:B------:R-:W2:Y:S02]  /*37510*/  LDL.LU.64 R10, [R1+0xfd8] ;  /* 0x000fd800010a7983 */ /* 0x000ea40000300a00 */
[----:B------:R-:W-:Y:S02]  /*37520*/  STL [R1+0x3730], R35 ;  /* 0x0037302301007387 */ /* 0x000fe40000100800 */
[----:B------:R-:W-:Y:S01]  /*37530*/  STL [R1+0x372c], R60 ;  /* 0x00372c3c01007387 */ /* 0x000fe20000100800 */
[----:B------:R-:W-:Y:S01]  /*37540*/  STL [R1+0x307c], R15 ;  /* 0x00307c0f01007387 */ /* 0x000fe20000100800 */
[----:B------:R-:W-:Y:S02]  /*37550*/  STL [R1+0x3078], R14 ;  /* 0x0030780e01007387 */ /* 0x000fe40000100800 */
[----:B------:R-:W-:-:S02]  /*37560*/  IMAD.MOV.U32 R22, RZ, RZ, R24 ;  /* 0x000000ffff167224 */ /* 0x000fc400078e0018 */
[----:B------:R-:W-:Y:S01]  /*37570*/  IMAD.MOV.U32 R23, RZ, RZ, R25 ;  /* 0x000000ffff177224 */ /* 0x000fe200078e0019 */
[C---:B----4-:R-:W-:Y:S01]  /*37580*/  HMMA.16816.F32.BF16 R4, R48.reuse, R24, R4 ;  /* 0x000000183004723c */ /* 0x050fe20000041804 */
[----:B---3--:R-:W-:Y:S02]  /*37590*/  IMAD.MOV.U32 R3, RZ, RZ, R16 ;  /* 0x000000ffff037224 */ /* 0x008fe400078e0010 */
[----:B------:R-:W-:Y:S11]  /*375a0*/  IMAD.MOV.U32 R2, RZ, RZ, R17 ;  /* 0x000000ffff027224 */ /* 0x000ff600078e0011 */
[----:B------:R-:W-:Y:S09]  /*375b0*/  @!UPT UIADD3 URZ, URZ, URZ, URZ ;  /* 0x0000003f3f3ff290 */ /* 0x000ff2000fffe03f */
[----:B------:R0:W-:Y:S01]  /*375c0*/  STL.64 [R1+0xfe0], R4 ;  /* 0x000fe00401007387 */ /* 0x0001e20000100a00 */
[----:B------:R-:W-:Y:S02]  /*375d0*/  IMAD.MOV.U32 R38, RZ, RZ, R6 ;  /* 0x000000ffff267224 */ /* 0x000fe400078e0006 */
[----:B------:R-:W-:Y:S01]  /*375e0*/  IMAD.MOV.U32 R39, RZ, RZ, R7 ;  /* 0x000000ffff277224 */ /* 0x000fe200078e0007 */
[----:B0-----:R-:W3:Y:S01]  /*375f0*/  LDL.LU.64 R4, [R1+0xfc0] ;  /* 0x000fc00001047983 */ /* 0x001ee20000300a00 */
[----:B------:R-:W3:Y:S02]  /*37600*/  LDL.LU.64 R6, [R1+0xfc8] ;  /* 0x000fc80001067983 */ /* 0x000ee40000300a00 */
[----:B------:R-:W4:Y:S02]  /*37610*/  LDL.LU.64 R24, [R1+0xfb0] ;  /* 0x000fb00001187983 */ /* 0x000f240000300a00 */
[----:B------:R-:W4:Y:S01]  /*37620*/  LDL.LU.64 R26, [R1+0xfb8] ;  /* 0x000fb800011a7983 */ /* 0x000f220000300a00 */
[----:B------:R-:W-:Y:S01]  /*37630*/  STL [R1+0x2e9c], R38 ;  /* 0x002e9c2601007387 */ /* 0x000fe20000100800 */
[----:B------:R-:W-:Y:S01]  /*37640*/  STL [R1+0x2e98], R39 ;  /* 0x002e982701007387 */ /* 0x000fe20000100800 */
[C---:B--2---:R-:W-:Y:S11]  /*37650*/  HMMA.16816.F32.BF16 R8, R48.reuse, R16, R8 ;  /* 0x000000103008723c */ /* 0x044ff60000041808 */
[----:B------:R-:W-:Y:S11]  /*37660*/  @!UPT UIADD3 URZ, URZ, URZ, URZ ;  /* 0x0000003f3f3ff290 */ /* 0x000ff6000fffe03f */
[----:B------:R-:W-:Y:S01]  /*37670*/  @!UPT UIADD3 URZ, URZ, URZ, URZ ;  /* 0x0000003f3f3ff290 */ /* 0x000fe2000fffe03f */
[----:B------:R0:W-:Y:S01]  /*37680*/  STL.64 [R1+0xfd0], R8 ;  /* 0x000fd00801007387 */ /* 0x0001e20000100a00 */
[----:B------:R-:W2:Y:S02]  /*37690*/  LDL.LU.64 R16, [R1+0xfa0] ;  /* 0x000fa00001107983 */ /* 0x000ea40000300a00 */
[----:B------:R-:W2:Y:S02]  /*376a0*/  LDL.LU.64 R18, [R1+0xfa8] ;  /* 0x000fa80001127983 */ /* 0x000ea40000300a00 */
[----:B------:R-:W-:Y:S02]  /*376b0*/  IMAD.MOV.U32 R58, RZ, RZ, R10 ;  /* 0x000000ffff3a7224 */ /* 0x000fe400078e000a */
[----:B------:R-:W-:Y:S01]  /*376c0*/  IMAD.MOV.U32 R59, RZ, RZ, R11 ;  /* 0x000000ffff3b7224 */ /* 0x000fe200078e000b */
[----:B0-----:R-:W2:Y:S01]  /*376d0*/  LDL.LU.64 R8, [R1+0xf90] ;  /* 0x000f900001087983 */ /* 0x001ea20000300a00 */
[----:B------:R-:W2:Y:S01]  /*376e0*/  LDL.LU.64 R10, [R1+0xf98] ;  /* 0x000f9800010a7983 */ /* 0x000ea20000300a00 */
[C---:B---3--:R-:W-:Y:S08]  /*376f0*/  HMMA.16816.F32.BF16 R4, R48.reuse, R52, R4 ;  /* 0x000000343004723c */ /* 0x048ff00000041804 */
[----:B----4-:R-:W-:Y:S01]  /*37700*/  HMMA.16816.F32.BF16 R24, R48, R28, R24 ;  /* 0x0000001c3018723c */ /* 0x010fe20000041818 */
[----:B------:R-:W-:-:S02]  /*37710*/  IMAD.MOV.U32 R35, RZ, RZ, R28 ;  /* 0x000000ffff237224 */ /* 0x000fc400078e001c */
[----:B------:R-:W-:Y:S11]  /*37720*/  IMAD.MOV.U32 R60, RZ, RZ, R29 ;  /* 0x000000ffff3c7224 */ /* 0x000ff600078e001d */
[----:B------:R-:W-:Y:S01]  /*37730*/  @!UPT UIADD3 URZ, URZ, URZ, URZ ;  /* 0x0000003f3f3ff290 */ /* 0x000fe2000fffe03f */
[----:B------:R0:W-:Y:S01]  /*37740*/  STL [R1+0xfc0], R4 ;  /* 0x000fc00401007387 */ /* 0x0001e20000100800 */
[----:B------:R-:W-:Y:S02]  /*37750*/  IMAD.MOV.U32 R38, RZ, RZ, R5 ;  /* 0x000000ffff267224 */ /* 0x000fe400078e0005 */
[----:B------:R1:W-:Y:S02]  /*37760*/  STL [R1+0xfcc], R7 ;  /* 0x000fcc0701007387 */ /* 0x0003e40000100800 */
[----:B------:R-:W-:Y:S01]  /*37770*/  IMAD.MOV.U32 R39, RZ, RZ, R6 ;  /* 0x000000ffff277224 */ /* 0x000fe200078e0006 */
[----:B0-----:R-:W3:Y:S01]  /*37780*/  LDL.LU.64 R4, [R1+0xf80] ;  /* 0x000f800001047983 */ /* 0x001ee20000300a00 */
[----:B-1----:R-:W3:Y:S02]  /*37790*/  LDL.LU.64 R6, [R1+0xf88] ;  /* 0x000f880001067983 */ /* 0x002ee40000300a00 */
[----:B------:R0:W-:Y:S02]  /*377a0*/  STL.64 [R1+0xfb0], R24 ;  /* 0x000fb01801007387 */ /* 0x0001e40000100a00 */
[----:B------:R1:W-:Y:S01]  /*377b0*/  STL.64 [R1+0xfb8], R26 ;  /* 0x000fb81a01007387 */ /* 0x0003e20000100a00 */
[----:B------:R-:W-:Y:S01]  /*377c0*/  STL.64 [R1+0x3640], R58 ;  /* 0x0036403a01007387 */ /* 0x000fe20000100a00 */
[----:B------:R4:W-:Y:S01]  /*377d0*/  STL.64 [R1+0x3638], R56 ;  /* 0x0036383801007387 */ /* 0x0009e20000100a00 */
[C---:B--2---:R-:W-:Y:S08]  /*377e0*/  HMMA.16816.F32.BF16 R16, R48.reuse, R56, R16 ;  /* 0x000000383010723c */ /* 0x044ff00000041810 */
[----:B------:R-:W-:Y:S11]  /*377f0*/  HMMA.16816.F32.BF16 R8, R48, R44, R8 ;  /* 0x0000002c3008723c */ /* 0x000ff60000041808 */
[----:B------:R-:W-:Y:S04]  /*37800*/  @!UPT UIADD3 URZ, URZ, URZ, URZ ;  /* 0x0000003f3f3ff290 */ /* 0x000fe8000fffe03f */
[----:B------:R-:W-:Y:S01]  /*37810*/  STL.64 [R1+0xfa0], R16 ;  /* 0x000fa01001007387 */ /* 0x000fe20000100a00 */
[----:B------:R-:W-:Y:S02]  /*37820*/  STL.64 [R1+0xfa8], R18 ;  /* 0x000fa81201007387 */ /* 0x000fe40000100a00 */
[----:B0-----:R-:W2:Y:S02]  /*37830*/  LDL.LU.64 R24, [R1+0xf70] ;  /* 0x000f700001187983 */ /* 0x001ea40000300a00 */
[----:B-1----:R-:W2:Y:S03]  /*37840*/  LDL.LU.64 R26, [R1+0xf78] ;  /* 0x000f7800011a7983 */ /* 0x002ea60000300a00 */
[----:B------:R-:W-:Y:S01]  /*37850*/  STL.64 [R1+0xf90], R8 ;  /* 0x000f900801007387 */ /* 0x000fe20000100a00 */
[----:B------:R-:W-:Y:S02]  /*37860*/  STL.64 [R1+0xf98], R10 ;  /* 0x000f980a01007387 */ /* 0x000fe40000100a00 */
[----:B------:R-:W2:Y:S02]  /*37870*/  LDL.LU.64 R28, [R1+0xf60] ;  /* 0x000f6000011c7983 */ /* 0x000ea40000300a00 */
[----:B------:R-:W2:Y:S01]  /*37880*/  LDL.LU.64 R30, [R1+0xf68] ;  /* 0x000f6800011e7983 */ /* 0x000ea20000300a00 */
[----:B----4-:R-:W4:Y:S01]  /*37890*/  LDL.LU.64 R56, [R1+0xf50] ;  /* 0x000f500001387983 */ /* 0x010f220000300a00 */
[----:B------:R-:W4:Y:S02]  /*378a0*/  LDL.LU.64 R58, [R1+0xf58] ;  /* 0x000f5800013a7983 */ /* 0x000f240000300a00 */
[----:B------:R-:W-:Y:S02]  /*378b0*/  STL.64 [R1+0x3630], R46 ;  /* 0x0036302e01007387 */ /* 0x000fe40000100a00 */
[----:B------:R0:W-:Y:S02]  /*378c0*/  STL.64 [R1+0x3628], R44 ;  /* 0x0036282c01007387 */ /* 0x0001e40000100a00 */
[----:B------:R-:W-:-:S02]  /*378d0*/  IMAD.MOV.U32 R34, RZ, RZ, R52 ;  /* 0x000000ffff227224 */ /* 0x000fc400078e0034 */
[----:B------:R-:W-:Y:S01]  /*378e0*/  IMAD.MOV.U32 R61, RZ, RZ, R53 ;  /* 0x000000ffff3d7224 */ /* 0x000fe200078e0035 */
[----:B0-----:R-:W4:Y:S01]  /*378f0*/  LDL.64 R44, [R1+0x130] ;  /* 0x00013000012c7983 */ /* 0x001f220000100a00 */
[----:B------:R-:W4:Y:S02]  /*37900*/  LDL.LU.64 R16, [R1+0xf30] ;  /* 0x000f300001107983 */ /* 0x000f240000300a00 */
[----:B------:R-:W4:Y:S01]  /*37910*/  LDL.LU.64 R18, [R1+0xf38] ;  /* 0x000f380001127983 */ /* 0x000f220000300a00 */
[C---:B---3--:R-:W-:Y:S11]  /*37920*/  HMMA.16816.F32.BF16 R4, R48.reuse, R40, R4 ;  /* 0x000000283004723c */ /* 0x048ff60000041804 */
[----:B------:R-:W-:Y:S11]  /*37930*/  @!UPT UIADD3 URZ, URZ, URZ, URZ ;  /* 0x0000003f3f3ff290 */ /* 0x000ff6000fffe03f */
[----:B------:R-:W-:Y:S01]  /*37940*/  @!UPT UIADD3 URZ, URZ, URZ, URZ ;  /* 0x0000003f3f3ff290 */ /* 0x000fe2000fffe03f */
[----:B------:R0:W-:Y:S01]  /*37950*/  STL.64 [R1+0xf80], R4 ;  /* 0x000f800401007387 */ /* 0x0001e20000100a00 */
[----:B------:R1:W-:Y:S02]  /*37960*/  STL.64 [R1+0xf88], R6 ;  /* 0x000f880601007387 */ /* 0x0003e40000100a00 */
[----:B------:R-:W3:Y:S02]  /*37970*/  LDL.LU.64 R52, [R1+0xf20] ;  /* 0x000f200001347983 */ /* 0x000ee40000300a00 */
[----:B------:R-:W3:Y:S01]  /*37980*/  LDL.LU.64 R54, [R1+0xf28] ;  /* 0x000f280001367983 */ /* 0x000ee20000300a00 */
[----:B------:R-:W3:Y:S01]  /*37990*/  LDL.LU.64 R8, [R1+0xf10] ;  /* 0x000f100001087983 */ /* 0x000ee20000300a00 */
[----:B------:R-:W3:Y:S03]  /*379a0*/  LDL.LU.64 R10, [R1+0xf18] ;  /* 0x000f1800010a7983 */ /* 0x000ee60000300a00 */
[----:B0-----:R-:W3:Y:S01]  /*379b0*/  LDL.LU.64 R4, [R1+0xf00] ;  /* 0x000f000001047983 */ /* 0x001ee20000300a00 */
[----:B-1----:R-:W3:Y:S01]  /*379c0*/  LDL.LU.64 R6, [R1+0xf08] ;  /* 0x000f080001067983 */ /* 0x002ee20000300a00 */
[C---:B--2---:R-:W-:Y:S08]  /*379d0*/  HMMA.16816.F32.BF16 R24, R48.reuse, R36, R24 ;  /* 0x000000243018723c */ /* 0x044ff00000041818 */
[C---:B------:R-:W-:Y:S11]  /*379e0*/  HMMA.16816.F32.BF16 R28, R48.reuse, R32, R28 ;  /* 0x00000020301c723c */ /* 0x040ff6000004181c */
[----:B------:R-:W-:Y:S04]  /*379f0*/  @!UPT UIADD3 URZ, URZ, URZ, URZ ;  /* 0x0000003f3f3ff290 */ /* 0x000fe8000fffe03f */
[----:B------:R0:W-:Y:S01]  /*37a00*/  STL.64 [R1+0xf70], R24 ;  /* 0x000f701801007387 */ /* 0x0001e20000100a00 */
[----:B------:R-:W-:Y:S03]  /*37a10*/  STL.64 [R1+0xf78], R26 ;  /* 0x000f781a01007387 */ /* 0x000fe60000100a00 */
[----:B0-----:R-:W2:Y:S01]  /*37a20*/  LDL.LU.64 R24, [R1+0x3770] ;  /* 0x0037700001187983 */ /* 0x001ea20000300a00 */
[----:B------:R-:W-:Y:S02]  /*37a30*/  STL.64 [R1+0x3610], R38 ;  /* 0x0036102601007387 */ /* 0x000fe40000100a00 */
[----:B------:R0:W-:Y:S02]  /*37a40*/  STL.64 [R1+0x3608], R36 ;  /* 0x0036082401007387 */ /* 0x0001e40000100a00 */
[----:B0-----:R-:W2:Y:S01]  /*37a50*/  LDL.LU.64 R36, [R1+0xf40] ;  /* 0x000f400001247983 */ /* 0x001ea20000300a00 */
[----:B------:R-:W2:Y:S02]  /*37a60*/  LDL.LU.64 R38, [R1+0xf48] ;  /* 0x000f480001267983 */ /* 0x000ea40000300a00 */
[----:B------:R-:W-:Y:S02]  /*37a70*/  STL.64 [R1+0xf60], R28 ;  /* 0x000f601c01007387 */ /* 0x000fe40000100a00 */
[----:B------:R0:W-:Y:S02]  /*37a80*/  STL.64 [R1+0xf68], R30 ;  /* 0x000f681e01007387 */ /* 0x0001e40000100a00 */
[----:B0-----:R-:W3:Y:S01]  /*37a90*/  LDL.LU.64 R30, [R1+0x3768] ;  /* 0x00376800011e7983 */ /* 0x001ee20000300a00 */
[----:B------:R-:W3:Y:S01]  /*37aa0*/  LDL.LU.64 R28, [R1+0x3760] ;  /* 0x00376000011c7983 */ /* 0x000ee20000300a00 */
[C---:B----4-:R-:W-:Y:S08]  /*37ab0*/  HMMA.16816.F32.BF16 R16, R48.reuse, R20, R16 ;  /* 0x000000143010723c */ /* 0x050ff00000041810 */
[C---:B--2---:R-:W-:Y:S08]  /*37ac0*/  HMMA.16816.F32.BF16 R36, R48.reuse, R24, R36 ;  /* 0x000000183024723c */ /* 0x044ff00000041824 */
[C---:B---3--:R-:W-:Y:S11]  /*37ad0*/  HMMA.16816.F32.BF16 R56, R48.reuse, R28, R56 ;  /* 0x0000001c3038723c */ /* 0x048ff60000041838 */
[----:B------:R-:W-:Y:S11]  /*37ae0*/  @!UPT UIADD3 URZ, URZ, URZ, URZ ;  /* 0x0000003f3f3ff290 */ /* 0x000ff6000fffe03f */
[----:B------:R-:W-:Y:S01]  /*37af0*/  @!UPT UIADD3 URZ, URZ, URZ, URZ ;  /* 0x0000003f3f3ff290 */ /* 0x000fe2000fffe03f */
[----:B------:R0:W-:Y:S01]  /*37b00*/  STL.64 [R1+0xf50], R56 ;  /* 0x000f503801007387 */ /* 0x0001e20000100a00 */
[----:B------:R-:W-:Y:S03]  /*37b10*/  STL.64 [R1+0xf58], R58 ;  /* 0x000f583a01007387 */ /* 0x000fe60000100a00 */
[----:B0-----:R-:W2:Y:S01]  /*37b20*/  LDL.64 R56, [R1+0x100] ;  /* 0x0001000001387983 */ /* 0x001ea20000100a00 */
[----:B------:R-:W-:Y:S02]  /*37b30*/  STL.64 [R1+0x3600], R30 ;  /* 0x0036001e01007387 */ /* 0x000fe40000100a00 */
[----:B------:R0:W-:Y:S02]  /*37b40*/  STL.64 [R1+0x35f8], R28 ;  /* 0x0035f81c01007387 */ /* 0x0001e40000100a00 */
[----:B0-----:R-:W3:Y:S01]  /*37b50*/  LDL.LU.64 R28, [R1+0x380] ;  /* 0x00038000011c7983 */ /* 0x001ee20000300a00 */
[----:B------:R-:W3:Y:S02]  /*37b60*/  LDL.LU.64 R30, [R1+0x388] ;  /* 0x00038800011e7983 */ /* 0x000ee40000300a00 */
[----:B------:R0:W-:Y:S02]  /*37b70*/  STL.64 [R1+0xf40], R36 ;  /* 0x000f402401007387 */ /* 0x0001e40000100a00 */
[----:B------:R-:W-:Y:S01]  /*37b80*/  STL.64 [R1+0xf48], R38 ;  /* 0x000f482601007387 */ /* 0x000fe20000100a00 */
[----:B0-----:R-:W4:Y:S04]  /*37b90*/  LDL R36, [R1+0x110] ;  /* 0x0001100001247983 */ /* 0x001f280000100800 */
[----:B------:R-:W4:Y:S01]  /*37ba0*/  LDL R37, [R1+0x114] ;  /* 0x0001140001257983 */ /* 0x000f220000100800 */
[----:B------:R0:W-:Y:S02]  /*37bb0*/  STL.64 [R1+0xf30], R16 ;  /* 0x000f301001007387 */ /* 0x0001e40000100a00 */
[----:B------:R-:W-:Y:S01]  /*37bc0*/  STL.64 [R1+0xf38], R18 ;  /* 0x000f381201007387 */ /* 0x000fe20000100a00 */
[----:B0-----:R-:W2:Y:S01]  /*37bd0*/  LDL.LU.64 R16, [R1+0x3758] ;  /* 0x0037580001107983 */ /* 0x001ea20000300a00 */
[C---:B------:R-:W-:Y:S08]  /*37be0*/  HMMA.16816.F32.BF16 R8, R48.reuse, R12, R8 ;  /* 0x0000000c3008723c */ /* 0x040ff00000041808 */
[C---:B--2---:R-:W-:Y:S11]  /*37bf0*/  HMMA.16816.F32.BF16 R52, R48.reuse, R16, R52 ;  /* 0x000000103034723c */ /* 0x044ff60000041834 */
[----:B------:R-:W-:Y:S11]  /*37c00*/  @!UPT UIADD3 URZ, URZ, URZ, URZ ;  /* 0x0000003f3f3ff290 */ /* 0x000ff6000fffe03f */
[----:B------:R-:W-:Y:S01]  /*37c10*/  @!UPT UIADD3 URZ, URZ, URZ, URZ ;  /* 0x0000003f3f3ff290 */ /* 0x000fe2000fffe03f */
[----:B------:R-:W-:Y:S01]  /*37c20*/  STL.64 [R1+0xf20], R52 ;  /* 0x000f203401007387 */ /* 0x000fe20000100a00 */
[----:B------:R0:W-:Y:S03]  /*37c30*/  STL.64 [R1+0xf28], R54 ;  /* 0x000f283601007387 */ /* 0x0001e60000100a00 */
[----:B0-----:R-:W3:Y:S01]  /*37c40*/  LDL.LU.64 R54, [R1+0x3750] ;  /* 0x0037500001367983 */ /* 0x001ee20000300a00 */
[----:B------:R-:W3:Y:S02]  /*37c50*/  LDL.LU.64 R52, [R1+0x3748] ;  /* 0x0037480001347983 */ /* 0x000ee40000300a00 */
[----:B------:R0:W-:Y:S02]  /*37c60*/  STL.64 [R1+0xf10], R8 ;  /* 0x000f100801007387 */ /* 0x0001e40000100a00 */
[----:B------:R-:W-:Y:S01]  /*37c70*/  STL.64 [R1+0xf18], R10 ;  /* 0x000f180a01007387 */ /* 0x000fe20000100a00 */
[----:B0-----:R-:W2:Y:S02]  /*37c80*/  LDL.LU.64 R8, [R1+0x3740] ;  /* 0x0037400001087983 */ /* 0x001ea40000300a00 */
[----:B--2---:R-:W-:Y:S11]  /*37c90*/  HMMA.16816.F32.BF16 R4, R48, R8, R4 ;  /* 0x000000083004723c */ /* 0x004ff60000041804 */
[----:B------:R-:W-:Y:S11]  /*37ca0*/  @!UPT UIADD3 URZ, URZ, URZ, URZ ;  /* 0x0000003f3f3ff290 */ /* 0x000ff6000fffe03f */
[----:B------:R-:W-:Y:S02]  /*37cb0*/  @!UPT UIADD3 URZ, URZ, URZ, URZ ;  /* 0x0000003f3f3ff290 */ /* 0x000fe4000fffe03f */
[----:B------:R-:W-:Y:S02]  /*37cc0*/  IMAD.MOV.U32 R42, RZ, RZ, R5 ;  /* 0x000000ffff2a7224 */ /* 0x000fe400078e0005 */
[----:B------:R-:W-:Y:S01]  /*37cd0*/  IMAD.MOV.U32 R43, RZ, RZ, R6 ;  /* 0x000000ffff2b7224 */ /* 0x000fe200078e0006 */
[----:B------:R0:W-:Y:S01]  /*37ce0*/  STL [R1+0xf00], R4 ;  /* 0x000f000401007387 */ /* 0x0001e20000100800 */
[----:B------:R-:W-:Y:S03]  /*37cf0*/  STL [R1+0xf0c], R7 ;  /* 0x000f0c0701007387 */ /* 0x000fe60000100800 */
[----:B0-----:R-:W2:Y:S01]  /*37d00*/  LDL.LU.64 R4, [R1+0x3738] ;  /* 0x0037380001047983 */ /* 0x001ea20000300a00 */
[----:B------:R-:W-:Y:S02]  /*37d10*/  STL.64 [R1+0x3620], R42 ;  /* 0x0036202a01007387 */ /* 0x000fe40000100a00 */
[----:B------:R0:W-:Y:S02]  /*37d20*/  STL.64 [R1+0x3618], R40 ;  /* 0x0036182801007387 */ /* 0x0001e40000100a00 */
[----:B0-----:R-:W2:Y:S01]  /*37d30*/  LDL.LU.64 R40, [R1+0x490] ;  /* 0x0004900001287983 */ /* 0x001ea20000300a00 */
[----:B------:R-:W2:Y:S01]  /*37d40*/  LDL.LU.64 R42, [R1+0x498] ;  /* 0x00049800012a7983 */ /* 0x000ea20000300a00 */
[----:B---3--:R-:W-:Y:S01]  /*37d50*/  HMMA.16816.F32.BF16 R28, R52, R44, R28 ;  /* 0x0000002c341c723c */ /* 0x008fe2000004181c */
[----:B------:R-:W-:-:S02]  /*37d60*/  IMAD.MOV.U32 R11, RZ, RZ, R44 ;  /* 0x000000ffff0b7224 */ /* 0x000fc400078e002c */
[----:B------:R-:W-:Y:S11]  /*37d70*/  IMAD.MOV.U32 R10, RZ, RZ, R45 ;  /* 0x000000ffff0a7224 */ /* 0x000ff600078e002d */
[----:B------:R-:W-:Y:S10]  /*37d80*/  @!UPT UIADD3 URZ, URZ, URZ, URZ ;  /* 0x0000003f3f3ff290 */ /* 0x000ff4000fffe03f */
[----:B------:R-:W-:Y:S02]  /*37d90*/  IMAD.MOV.U32 R6, RZ, RZ, R30 ;  /* 0x000000ffff067224 */ /* 0x000fe400078e001e */
[----:B------:R-:W-:Y:S01]  /*37da0*/  IMAD.MOV.U32 R7, RZ, RZ, R31 ;  /* 0x000000ffff077224 */ /* 0x000fe200078e001f */
[----:B--2---:R-:W-:Y:S01]  /*37db0*/  HMMA.16816.F32.BF16 R40, R48, R4, R40 ;  /* 0x000000043028723c */ /* 0x004fe20000041828 */
[----:B------:R-:W2:Y:S01]  /*37dc0*/  LDL.LU.64 R48, [R1+0x370] ;  /* 0x0003700001307983 */ /* 0x000ea20000300a00 */
[----:B------:R-:W2:Y:S11]  /*37dd0*/  LDL.LU.64 R50, [R1+0x378] ;  /* 0x0003780001327983 */ /* 0x000eb60000300a00 */
[----:B------:R-:W-:Y:S10]  /*37de0*/  @!UPT UIADD3 URZ, URZ, URZ, URZ ;  /* 0x0000003f3f3ff290 */ /* 0x000ff4000fffe03f */
[----:B------:R0:W-:Y:S01]  /*37df0*/  STL.64 [R1+0x490], R40 ;  /* 0x0004902801007387 */ /* 0x0001e20000100a00 */
[----:B------:R1:W-:Y:S02]  /*37e00*/  STL.64 [R1+0x498], R42 ;  /* 0x0004982a01007387 */ /* 0x0003e40000100a00 */
[----:B------:R3:W-:Y:S01]  /*37e10*/  STL.64 [R1+0x380], R28 ;  /* 0x0003801c01007387 */ /* 0x0007e20000100a00 */
[----:B0-----:R-:W4:Y:S01]  /*37e20*/  LDL.LU.64 R40, [R1+0x360] ;  /* 0x0003600001287983 */ /* 0x001f220000300a00 */
[----:B-1----:R-:W4:Y:S02]  /*37e30*/  LDL.LU.64 R42, [R1+0x368] ;  /* 0x00036800012a7983 */ /* 0x002f240000300a00 */
[----:B---3--:R-:W3:Y:S02]  /*37e40*/  LDL.LU.64 R28, [R1+0x350] ;  /* 0x00035000011c7983 */ /* 0x008ee40000300a00 */
[----:B------:R-:W3:Y:S01]  /*37e50*/  LDL.LU.64 R30, [R1+0x358] ;  /* 0x00035800011e7983 */ /* 0x000ee20000300a00 */
[----:B------:R-:W2:Y:S01]  /*37e60*/  LDL.64 R44, [R1+0xf0] ;  /* 0x0000f000012c7983 */ /* 0x000ea20000100a00 */
[----:B------:R-:W-:Y:S02]  /*37e70*/  STL.64 [R1+0x3650], R10 ;  /* 0x0036500a01007387 */ /* 0x000fe40000100a00 */
[----:B------:R0:W-:Y:S02]  /*37e80*/  STL.64 [R1+0x3648], R8 ;  /* 0x0036480801007387 */ /* 0x0001e40000100a00 */
[----:B0-----:R-:W2:Y:S01]  /*37e90*/  LDL.64 R8, [R1+0x120] ;  /* 0x0001200001087983 */ /* 0x001ea20000100a00 */
[----:B------:R-:W-:Y:S02]  /*37ea0*/  STL [R1+0x3054], R7 ;  /* 0x0030540701007387 */ /* 0x000fe40000100800 */
[----:B------:R-:W-:Y:S02]  /*37eb0*/  STL [R1+0x3050], R6 ;  /* 0x0030500601007387 */ /* 0x000fe40000100800 */
[----:B------:R-:W-:-:S02]  /*37ec0*/  IMAD.MOV.U32 R19, RZ, RZ, R56 ;  /* 0x000000ffff137224 */ /* 0x000fc400078e0038 */
[----:B------:R-:W-:Y:S01]  /*37ed0*/  IMAD.MOV.U32 R18, RZ, RZ, R57 ;  /* 0x000000ffff127224 */ /* 0x000fe200078e0039 */
[----:B--2---:R-:W-:Y:S01]  /*37ee0*/  HMMA.16816.F32.BF16 R48, R52, R8, R48 ;  /* 0x000000083430723c */ /* 0x004fe20000041830 */
[----:B------:R-:W-:Y:S02]  /*37ef0*/  IMAD.MOV.U32 R15, RZ, RZ, R8 ;  /* 0x000000ffff0f7224 */ /* 0x000fe400078e0008 */
[----:B------:R-:W-:-:S05]  /*37f00*/  IMAD.MOV.U32 R14, RZ, RZ, R9 ;  /* 0x000000ffff0e7224 */ /* 0x000fca00078e0009 */
[C---:B---3--:R-:W-:Y:S11]  /*37f10*/  HMMA.16816.F32.BF16 R8, R52.reuse, R56, R28 ;  /* 0x000000383408723c */ /* 0x048ff6000004181c */
[----:B------:R-:W-:Y:S05]  /*37f20*/  @!UPT UIADD3 URZ, URZ, URZ, URZ ;  /* 0x0000003f3f3ff290 */ /* 0x000fea000fffe03f */
[----:B------:R-:W-:Y:S02]  /*37f30*/  IMAD.MOV.U32 R26, RZ, RZ, R50 ;  /* 0x000000ffff1a7224 */ /* 0x000fe400078e0032 */
[----:B------:R-:W-:Y:S01]  /*37f40*/  IMAD.MOV.U32 R27, RZ, RZ, R51 ;  /* 0x000000ffff1b7224 */ /* 0x000fe200078e0033 */
[----:B------:R-:W-:Y:S04]  /*37f50*/  STL.64 [R1+0x370], R48 ;  /* 0x0003703001007387 */ /* 0x000fe80000100a00 */
[----:B------:R-:W-:Y:S01]  /*37f60*/  STL.64 [R1+0x3670], R26 ;  /* 0x0036701a01007387 */ /* 0x000fe20000100a00 */
[----:B------:R-:W-:Y:S02]  /*37f70*/  STL.64 [R1+0x3668], R24 ;  /* 0x0036681801007387 */ /* 0x000fe40000100a00 */
[----:B------:R-:W-:Y:S02]  /*37f80*/  STL.64 [R1+0x3660], R14 ;  /* 0x0036600e01007387 */ /* 0x000fe40000100a00 */
[----:B------:R4:W-:Y:S02]  /*37f90*/  STL.64 [R1+0x3658], R12 ;  /* 0x0036580c01007387 */ /* 0x0009e40000100a00 */
[----:B----4-:R-:W-:Y:S11]  /*37fa0*/  HMMA.16816.F32.BF16 R12, R52, R36, R40 ;  /* 0x00000024340c723c */ /* 0x010ff60000041828 */
[----:B------:R-:W-:Y:S11]  /*37fb0*/  @!UPT UIADD3 URZ, URZ, URZ, URZ ;  /* 0x0000003f3f3ff290 */ /* 0x000ff6000fffe03f */
[----:B------:R-:W-:Y:S01]  /*37fc0*/  @!UPT UIADD3 URZ, URZ, URZ, URZ ;  /* 0x0000003f3f3ff290 */ /* 0x000fe2000fffe03f */
[----:B------:R0:W-:Y:S01]  /*37fd0*/  STL.64 [R1+0x360], R12 ;  /* 0x0003600c01007387 */ /* 0x0001e20000100a00 */
[----:B------:R1:W-:Y:S02]  /*37fe0*/  STL.64 [R1+0x368], R14 ;  /* 0x0003680e01007387 */ /* 0x0003e40000100a00 */
[----:B------:R2:W-:Y:S02]  /*37ff0*/  STL.64 [R1+0x350], R8 ;  /* 0x0003500801007387 */ /* 0x0005e40000100a00 */
[----:B------:R-:W-:Y:S01]  /*38000*/  STL.64 [R1+0x358], R10 ;  /* 0x0003580a01007387 */ /* 0x000fe20000100a00 */
[----:B0-----:R-:W3:Y:S01]  /*38010*/  LDL.LU.64 R12, [R1+0x340] ;  /* 0x00034000010c7983 */ /* 0x001ee20000300a00 */
[----:B-1----:R-:W3:Y:S02]  /*38020*/  LDL.LU.64 R14, [R1+0x348] ;  /* 0x00034800010e7983 */ /* 0x002ee40000300a00 */
[----:B------:R-:W-:Y:S02]  /*38030*/  STL.64 [R1+0x3680], R18 ;  /* 0x0036801201007387 */ /* 0x000fe40000100a00 */
[----:B------:R-:W-:Y:S02]  /*38040*/  STL.64 [R1+0x3678], R16 ;  /* 0x0036781001007387 */ /* 0x000fe40000100a00 */
[----:B------:R-:W-:-:S02]  /*38050*/  IMAD.MOV.U32 R56, RZ, RZ, R35 ;  /* 0x000000ffff387224 */ /* 0x000fc400078e0023 */
[----:B------:R-:W-:Y:S01]  /*38060*/  IMAD.MOV.U32 R57, RZ, RZ, R60 ;  /* 0x000000ffff397224 */ /* 0x000fe200078e003c */
[----:B------:R-:W4:Y:S01]  /*38070*/  LDL.LU R35, [R1+0x3730] ;  /* 0x0037300001237983 */ /* 0x000f220000300800 */
[----:B------:R-:W4:Y:S02]  /*38080*/  LDL.LU R60, [R1+0x372c] ;  /* 0x00372c00013c7983 */ /* 0x000f240000300800 */
[----:B------:R-:W-:Y:S02]  /*38090*/  IMAD.MOV.U32 R28, RZ, RZ, R34 ;  /* 0x000000ffff1c7224 */ /* 0x000fe400078e0022 */
[----:B------:R-:W-:Y:S01]  /*380a0*/  IMAD.MOV.U32 R29, RZ, RZ, R61 ;  /* 0x000000ffff1d7224 */ /* 0x000fe200078e003d */
[----:B------:R0:W-:Y:S01]  /*380b0*/  STL.64 [R1+0x3688], R56 ;  /* 0x0036883801007387 */ /* 0x0001e20000100a00 */
[----:B------:R-:W4:Y:S02]  /*380c0*/  LDL.LU R34, [R1+0x3728] ;  /* 0x0037280001227983 */ /* 0x000f240000300800 */
[----:B------:R-:W4:Y:S02]  /*380d0*/  LDL.LU R61, [R1+0x3724] ;  /* 0x00372400013d7983 */ /* 0x000f240000300800 */
[----:B------:R-:W-:-:S02]  /*380e0*/  IMAD.MOV.U32 R24, RZ, RZ, R3 ;  /* 0x000000ffff187224 */ /* 0x000fc400078e0003 */
[----:B------:R-:W-:Y:S01]  /*380f0*/  IMAD.MOV.U32 R25, RZ, RZ, R2 ;  /* 0x000000ffff197224 */ /* 0x000fe200078e0002 */
[----:B--2---:R-:W2:Y:S01]  /*38100*/  LDL.64 R8, [R1+0xe0] ;  /* 0x0000e00001087983 */ /* 0x004ea20000100a00 */
[----:B------:R-:W-:Y:S03]  /*38110*/  STL.64 [R1+0x3690], R28 ;  /* 0x0036901c01007387 */ /* 0x000fe60000100a00 */
[----:B------:R-:W-:Y:S01]  /*38120*/  STL.64 [R1+0x3698], R24 ;  /* 0x0036981801007387 */ /* 0x000fe20000100a00 */
[----:B0-----:R-:W-:Y:S02]  /*38130*/  IMAD.MOV.U32 R56, RZ, RZ, R22 ;  /* 0x000000ffff387224 */ /* 0x001fe400078e0016 */
[----:B------:R-:W-:Y:S02]  /*38140*/  IMAD.MOV.U32 R57, RZ, RZ, R23 ;  /* 0x000000ffff397224 */ /* 0x000fe400078e0017 */
[----:B------:R-:W-:-:S02]  /*38150*/  IMAD.MOV.U32 R3, RZ, RZ, R44 ;  /* 0x000000ffff037224 */ /* 0x000fc400078e002c */
[----:B------:R-:W-:Y:S01]  /*38160*/  IMAD.MOV.U32 R2, RZ, RZ, R45 ;  /* 0x000000ffff027224 */ /* 0x000fe200078e002d */
[----:B---3--:R-:W-:Y:S01]  /*38170*/  HMMA.16816.F32.BF16 R12, R52, R44, R12 ;  /* 0x0000002c340c723c */ /* 0x008fe2000004180c */
[----:B----4-:R-:W-:Y:S02]  /*38180*/  IMAD.MOV.U32 R37, RZ, RZ, R35 ;  /* 0x000000ffff257224 */ /* 0x010fe400078e0023 */
[----:B------:R-:W-:Y:S11]  /*38190*/  IMAD.MOV.U32 R36, RZ, RZ, R60 ;  /* 0x000000ffff247224 */ /* 0x000ff600078e003c */
[----:B------:R-:W-:Y:S09]  /*381a0*/  @!UPT UIADD3 URZ, URZ, URZ, URZ ;  /* 0x0000003f3f3ff290 */ /* 0x000ff2000fffe03f */
[----:B------:R-:W-:Y:S01]  /*381b0*/  STL.64 [R1+0x340], R12 ;  /* 0x0003400c01007387 */ /* 0x000fe20000100a00 */
[----:B------:R-:W-:Y:S02]  /*381c0*/  STL.64 [R1+0x348], R14 ;  /* 0x0003480e01007387 */ /* 0x000fe40000100a00 */
[----:B------:R-:W2:Y:S02]  /*381d0*/  LDL.LU.64 R16, [R1+0x330] ;  /* 0x0003300001107983 */ /* 0x000ea40000300a00 */
[----:B------:R-:W2:Y:S01]  /*381e0*/  LDL.LU.64 R18, [R1+0x338] ;  /* 0x0003380001127983 */ /* 0x000ea20000300a00 */
[----:B------:R-:W3:Y:S01]  /*381f0*/  LDL.LU R60, [R1+0x3720] ;  /* 0x00372000013c7983 */ /* 0x000ee20000300800 */
[----:B------:R-:W4:Y:S02]  /*38200*/  LDL.LU R35, [R1+0x371c] ;  /* 0x00371c0001237983 */ /* 0x000f240000300800 */
[----:B------:R0:W-:Y:S02]  /*38210*/  STL.64 [R1+0x36a0], R36 ;  /* 0x0036a02401007387 */ /* 0x0001e40000100a00 */
[----:B------:R-:W2:Y:S01]  /*38220*/  LDL.LU R22, [R1+0x3718] ;  /* 0x0037180001167983 */ /* 0x000ea20000300800 */
[----:B------:R-:W2:Y:S01]  /*38230*/  LDL.LU R23, [R1+0x3714] ;  /* 0x0037140001177983 */ /* 0x000ea20000300800 */
[----:B------:R-:W2:Y:S02]  /*38240*/  LDL.64 R48, [R1+0xd0] ;  /* 0x0000d00001307983 */ /* 0x000ea40000100a00 */
[----:B------:R-:W2:Y:S02]  /*38250*/  LDL R44, [R1+0xa0] ;  /* 0x0000a000012c7983 */ /* 0x000ea40000100800 */
[----:B------:R-:W2:Y:S01]  /*38260*/  LDL R45, [R1+0xa4] ;  /* 0x0000a400012d7983 */ /* 0x000ea20000100800 */
[----:B------:R-:W-:Y:S01]  /*38270*/  STL.64 [R1+0x36a8], R56 ;  /* 0x0036a83801007387 */ /* 0x000fe20000100a00 */
[----:B0-----:R-:W-:-:S02]  /*38280*/  IMAD.MOV.U32 R36, RZ, RZ, R61 ;  /* 0x000000ffff247224 */ /* 0x001fc400078e003d */
[----:B------:R-:W-:Y:S01]  /*38290*/  IMAD.MOV.U32 R37, RZ, RZ, R34 ;  /* 0x000000ffff257224 */ /* 0x000fe200078e0022 */
[----:B------:R-:W2:Y:S01]  /*382a0*/  LDL.LU R61, [R1+0x3710] ;  /* 0x00371000013d7983 */ /* 0x000ea20000300800 */
[----:B------:R-:W2:Y:S02]  /*382b0*/  LDL.LU R34, [R1+0x370c] ;  /* 0x00370c0001227983 */ /* 0x000ea40000300800 */
[----:B------:R-:W2:Y:S02]  /*382c0*/  LDL.64 R28, [R1+0xc0] ;  /* 0x0000c000011c7983 */ /* 0x000ea40000100a00 */
[----:B------:R-:W2:Y:S01]  /*382d0*/  LDL R12, [R1+0xb0] ;  /* 0x0000b000010c7983 */ /* 0x000ea20000100800 */
[----:B------:R-:W2:Y:S01]  /*382e0*/  LDL R13, [R1+0xb4] ;  /* 0x0000b400010d7983 */ /* 0x000ea20000100800 */
[----:B------:R3:W-:Y:S03]  /*382f0*/  STL.64 [R1+0x36b0], R36 ;  /* 0x0036b02401007387 */ /* 0x0007e60000100a00 */
[----:B------:R-:W0:Y:S01]  /*38300*/  S2R R59, SR_TID.X ;  /* 0x00000000003b7919 */ /* 0x000e220000002100 */
[----:B---3--:R-:W-:-:S02]  /*38310*/  IMAD.MOV.U32 R37, RZ, RZ, R60 ;  /* 0x000000ffff257224 */ /* 0x008fc400078e003c */
[----:B----4-:R-:W-:Y:S02]  /*38320*/  IMAD.MOV.U32 R36, RZ, RZ, R35 ;  /* 0x000000ffff247224 */ /* 0x010fe400078e0023 */
[----:B------:R-:W3:Y:S01]  /*38330*/  LDL.LU R35, [R1+0x3708] ;  /* 0x0037080001237983 */ /* 0x000ee20000300800 */
[----:B------:R-:W4:Y:S02]  /*38340*/  LDL.LU R60, [R1+0x3704] ;  /* 0x00370400013c7983 */ /* 0x000f240000300800 */
[----:B------:R1:W-:Y:S01]  /*38350*/  STL.64 [R1+0x36c8], R36 ;  /* 0x0036c82401007387 */ /* 0x0003e20000100a00 */
[----:B--2---:R-:W-:Y:S01]  /*38360*/  HMMA.16816.F32.BF16 R16, R52, R8, R16 ;  /* 0x000000083410723c */ /* 0x004fe20000041810 */
[----:B-1----:R-:W2:Y:S01]  /*38370*/  LDL.LU.64 R36, [R1+0x320] ;  /* 0x0003200001247983 */ /* 0x002ea20000300a00 */
[----:B------:R-:W2:Y:S02]  /*38380*/  LDL.LU.64 R38, [R1+0x328] ;  /* 0x0003280001267983 */ /* 0x000ea40000300a00 */
[----:B------:R-:W-:-:S02]  /*38390*/  IMAD.MOV.U32 R40, RZ, RZ, R23 ;  /* 0x000000ffff287224 */ /* 0x000fc400078e0017 */
[----:B------:R-:W-:-:S05]  /*383a0*/  IMAD.MOV.U32 R41, RZ, RZ, R22 ;  /* 0x000000ffff297224 */ /* 0x000fca00078e0016 */
[----:B------:R1:W-:Y:S11]  /*383b0*/  STL.64 [R1+0x36d0], R40 ;  /* 0x0036d02801007387 */ /* 0x0003f60000100a00 */
[----:B------:R-:W-:Y:S01]  /*383c0*/  @!UPT UIADD3 URZ, URZ, URZ, URZ ;  /* 0x0000003f3f3ff290 */ /* 0x000fe2000fffe03f */
[----:B------:R0:W-:Y:S01]  /*383d0*/  STL.64 [R1+0x330], R16 ;  /* 0x0003301001007387 */ /* 0x0001e20000100a00 */
[----:B------:R0:W-:Y:S02]  /*383e0*/  STL.64 [R1+0x338], R18 ;  /* 0x0003381201007387 */ /* 0x0001e40000100a00 */
[----:B-1----:R-:W-:Y:S02]  /*383f0*/  IMAD.MOV.U32 R40, RZ, RZ, R34 ;  /* 0x000000ffff287224 */ /* 0x002fe400078e0022 */
[----:B------:R-:W3:Y:S01]  /*38400*/  LDL.LU R34, [R1+0x3700] ;  /* 0x0037000001227983 */ /* 0x000ee20000300800 */
[----:B------:R-:W3:Y:S02]  /*38410*/  LDL.LU.64 R24, [R1+0xa70] ;  /* 0x000a700001187983 */ /* 0x000ee40000300a00 */
[----:B------:R-:W3:Y:S01]  /*38420*/  LDL.LU.64 R26, [R1+0xa78] ;  /* 0x000a7800011a7983 */ /* 0x000ee20000300a00 */
[----:B0-----:R-:W3:Y:S04]  /*38430*/  LDL.LU.64 R16, [R1+0xa60] ;  /* 0x000a600001107983 */ /* 0x001ee80000300a00 */
[----:B------:R-:W3:Y:S01]  /*38440*/  LDL.LU.64 R18, [R1+0xa68] ;  /* 0x000a680001127983 */ /* 0x000ee20000300a00 */
[----:B------:R-:W-:-:S02]  /*38450*/  IMAD R0, R0, 0x110, RZ ;  /* 0x0000011000007824 */ /* 0x000fc400078e02ff */
[C---:B------:R-:W-:Y:S02]  /*38460*/  IMAD.SHL.U32 R58, R59.reuse, 0x2, RZ ;  /* 0x000000023b3a7824 */ /* 0x040fe400078e00ff */
[----:B------:R-:W-:Y:S02]  /*38470*/  IMAD.MOV.U32 R41, RZ, RZ, R61 ;  /* 0x000000ffff297224 */ /* 0x000fe400078e003d */
[----:B------:R-:W-:Y:S02]  /*38480*/  IMAD.MOV.U32 R23, RZ, RZ, R8 ;  /* 0x000000ffff177224 */ /* 0x000fe400078e0008 */
[----:B------:R-:W-:Y:S02]  /*38490*/  IMAD.MOV.U32 R22, RZ, RZ, R9 ;  /* 0x000000ffff167224 */ /* 0x000fe400078e0009 */
[----:B------:R-:W-:Y:S01]  /*384a0*/  IMAD.SHL.U32 R59, R59, 0x80, RZ ;  /* 0x000000803b3b7824 */ /* 0x000fe200078e00ff */
[----:B------:R-:W-:Y:S01]  /*384b0*/  LOP3.LUT R0, R0, 0x10, R58, 0x78, !PT ;  /* 0x0000001000007812 */ /* 0x000fe200078e783a */
[----:B------:R-:W4:Y:S01]  /*384c0*/  LDL.LU.64 R8, [R1+0xa50] ;  /* 0x000a500001087983 */ /* 0x000f220000300a00 */
[----:B------:R-:W4:Y:S02]  /*384d0*/  LDL.LU.64 R10, [R1+0xa58] ;  /* 0x000a5800010a7983 */ /* 0x000f240000300a00 */
[----:B------:R-:W-:Y:S02]  /*384e0*/  STL.64 [R1+0x36e8], R40 ;  /* 0x0036e82801007387 */ /* 0x000fe40000100a00 */
[----:B------:R-:W-:Y:S01]  /*384f0*/  STL.64 [R1+0x36c0], R22 ;  /* 0x0036c01601007387 */ /* 0x000fe20000100a00 */
[----:B------:R-:W-:Y:S01]  /*38500*/  LOP3.LUT R0, R0, 0x800, R59, 0xf8, !PT ;  /* 0x0000080000007812 */ /* 0x000fe200078ef83b */
[----:B------:R2:W-:Y:S03]  /*38510*/  STL.64 [R1+0x36b8], R20 ;  /* 0x0036b81401007387 */ /* 0x0005e60000100a00 */
[----:B------:R-:W-:Y:S01]  /*38520*/  LOP3.LUT R0, R0, 0x20, RZ, 0x3c, !PT ;  /* 0x0000002000007812 */ /* 0x000fe200078e3cff */
[----:B------:R-:W-:-:S02]  /*38530*/  IMAD.MOV.U32 R7, RZ, RZ, R48 ;  /* 0x000000ffff077224 */ /* 0x000fc400078e0030 */
[----:B------:R-:W-:Y:S01]  /*38540*/  IMAD.MOV.U32 R6, RZ, RZ, R49 ;  /* 0x000000ffff067224 */ /* 0x000fe200078e0031 */
[C---:B--2---:R-:W-:Y:S01]  /*38550*/  HMMA.16816.F32.BF16 R20, R52.reuse, R48, R36 ;  /* 0x000000303414723c */ /* 0x044fe20000041824 */
[----:B------:R-:W0:Y:S11]  /*38560*/  LDSM.16.MT88.4 R48, [R0+0x4000] ;  /* 0x004000000030783b */ /* 0x000e360000004200 */
[----:B------:R-:W-:Y:S11]  /*38570*/  @!UPT UIADD3 URZ, URZ, URZ, URZ ;  /* 0x0000003f3f3ff290 */ /* 0x000ff6000fffe03f */
[----:B------:R-:W-:Y:S01]  /*38580*/  STL.64 [R1+0x320], R20 ;  /* 0x0003201401007387 */ /* 0x000fe20000100a00 */
[----:B------:R-:W-:Y:S02]  /*38590*/  STL.64 [R1+0x328], R22 ;  /* 0x0003281601007387 */ /* 0x000fe40000100a00 */
[----:B------:R-:W-:Y:S02]  /*385a0*/  STL.64 [R1+0x36e0], R6 ;  /* 0x0036e00601007387 */ /* 0x000fe40000100a00 */
[----:B------:R1:W-:Y:S01]  /*385b0*/  STL.64 [R1+0x36d8], R4 ;  /* 0x0036d80401007387 */ /* 0x0003e20000100a00 */
[C---:B---3--:R-:W-:Y:S08]  /*385c0*/  HMMA.16816.F32.BF16 R12, R52.reuse, R12, R16 ;  /* 0x0000000c340c723c */ /* 0x048ff00000041810 */
[C---:B-1----:R-:W-:Y:S01]  /*385d0*/  HMMA.16816.F32.BF16 R4, R52.reuse, R28, R24 ;  /* 0x0000001c3404723c */ /* 0x042fe20000041818 */
[----:B0-----:R-:W-:Y:S01]  /*385e0*/  STL.64 [R1+0x36f8], R50 ;  /* 0x0036f83201007387 */ /* 0x001fe20000100a00 */
[----:B------:R0:W-:Y:S11]  /*385f0*/  STL.64 [R1+0x36f0], R48 ;  /* 0x0036f03001007387 */ /* 0x0001f60000100a00 */
[----:B------:R-:W-:Y:S10]  /*38600*/  @!UPT UIADD3 URZ, URZ, URZ, URZ ;  /* 0x0000003f3f3ff290 */ /* 0x000ff4000fffe03f */
[----:B------:R-:W-:Y:S01]  /*38610*/  STL.64 [R1+0xa70], R4 ;  /* 0x000a700401007387 */ /* 0x000fe20000100a00 */
[----:B------:R4:W-:Y:S02]  /*38620*/  STL.64 [R1+0xa78], R6 ;  /* 0x000a780601007387 */ /* 0x0009e40000100a00 */
[----:B0-----:R-:W2:Y:S02]  /*38630*/  LDL.LU.64 R48, [R1+0xa40] ;  /* 0x000a400001307983 */ /* 0x001ea40000300a00 */
[----:B------:R-:W-:Y:S01]  /*38640*/  STL.64 [R1+0xa60], R12 ;  /* 0x000a600c01007387 */ /* 0x000fe20000100a00 */
[----:B------:R-:W-:Y:S01]  /*38650*/  STL.64 [R1+0xa68], R14 ;  /* 0x000a680e01007387 */ /* 0x000fe20000100a00 */
[----:B------:R-:W2:Y:S01]  /*38660*/  LDL.LU.64 R50, [R1+0xa48] ;  /* 0x000a480001327983 */ /* 0x000ea20000300a00 */
[----:B----4-:R-:W-:Y:S01]  /*38670*/  HMMA.16816.F32.BF16 R4, R52, R44, R8 ;  /* 0x0000002c3404723c */ /* 0x010fe20000041808 */
[----:B------:R-:W-:Y:S02]  /*38680*/  IMAD.MOV.U32 R40, RZ, RZ, R60 ;  /* 0x000000ffff287224 */ /* 0x000fe400078e003c */
[----:B------:R-:W-:-:S02]  /*38690*/  IMAD.MOV.U32 R41, RZ, RZ, R35 ;  /* 0x000000ffff297224 */ /* 0x000fc400078e0023 */
[----:B------:R-:W-:Y:S02]  /*386a0*/  IMAD.MOV.U32 R60, RZ, RZ, R28 ;  /* 0x000000ffff3c7224 */ /* 0x000fe400078e001c */
[----:B------:R-:W-:Y:S11]  /*386b0*/  IMAD.MOV.U32 R35, RZ, RZ, R29 ;  /* 0x000000ffff237224 */ /* 0x000ff600078e001d */
[----:B------:R-:W-:Y:S05]  /*386c0*/  @!UPT UIADD3 URZ, URZ, URZ, URZ ;  /* 0x0000003f3f3ff290 */ /* 0x000fea000fffe03f */
[----:B------:R0:W-:Y:S01]  /*386d0*/  STL.64 [R1+0xa50], R4 ;  /* 0x000a500401007387 */ /* 0x0001e20000100a00 */
[----:B------:R1:W-:Y:S03]  /*386e0*/  STL.64 [R1+0xa58], R6 ;  /* 0x000a580601007387 */ /* 0x0003e60000100a00 */
[----:B0-----:R-:W3:Y:S01]  /*386f0*/  LDL.LU.64 R4, [R1+0xa30] ;  /* 0x000a300001047983 */ /* 0x001ee20000300a00 */
[----:B-1----:R-:W3:Y:S02]  /*38700*/  LDL.LU.64 R6, [R1+0xa38] ;  /* 0x000a380001067983 */ /* 0x002ee40000300a00 */
[----:B------:R-:W4:Y:S02]  /*38710*/  LDL.LU.64 R36, [R1+0xa20] ;  /* 0x000a200001247983 */ /* 0x000f240000300a00 */
[----:B------:R-:W4:Y:S01]  /*38720*/  LDL.LU.64 R38, [R1+0xa28] ;  /* 0x000a280001267983 */ /* 0x000f220000300a00 */
[----:B------:R-:W3:Y:S01]  /*38730*/  LDL.LU.64 R20, [R1+0xa10] ;  /* 0x000a100001147983 */ /* 0x000ee20000300a00 */
[----:B------:R-:W3:Y:S02]  /*38740*/  LDL.LU.64 R22, [R1+0xa18] ;  /* 0x000a180001167983 */ /* 0x000ee40000300a00 */
[----:B------:R-:W3:Y:S02]  /*38750*/  LDL.LU.64 R56, [R1+0xa00] ;  /* 0x000a000001387983 */ /* 0x000ee40000300a00 */
[----:B------:R-:W3:Y:S01]  /*38760*/  LDL.LU.64 R58, [R1+0xa08] ;  /* 0x000a0800013a7983 */ /* 0x000ee20000300a00 */
        /* <DEDUP_REMOVED lines=12> */
[C---:B--2---:R-:W-:Y:S01]  /*38830*/  HMMA.16816.F32.BF16 R40, R52.reuse, R40, R48 ;  /* 0x000000283428723c */ /* 0x044fe20000041830 */
[----:B------:R-:W2:Y:S01]  /*38840*/  LDL.LU.64 R50, [R1+0x36f8] ;  /* 0x0036f80001327983 */ /* 0x000ea20000300a00 */
[----:B------:R-:W2:Y:S11]  /*38850*/  LDL.LU.64 R48, [R1+0x36f0] ;  /* 0x0036f00001307983 */ /* 0x000eb60000300a00 */
[----:B------:R-:W-:Y:S10]  /*38860*/  @!UPT UIADD3 URZ, URZ, URZ, URZ ;  /* 0x0000003f3f3ff290 */ /* 0x000ff4000fffe03f */
[----:B------:R0:W-:Y:S01]  /*38870*/  STL.64 [R1+0xa40], R40 ;  /* 0x000a402801007387 */ /* 0x0001e20000100a00 */
[----:B------:R3:W-:Y:S03]  /*38880*/  STL.64 [R1+0xa48], R42 ;  /* 0x000a482a01007387 */ /* 0x0007e60000100a00 */
[----:B0-----:R-:W3:Y:S02]  /*38890*/  LDL.LU.64 R40, [R1+0x36e8] ;  /* 0x0036e80001287983 */ /* 0x001ee40000300a00 */
[C---:B---3--:R-:W-:Y:S02]  /*388a0*/  HMMA.16816.F32.BF16 R40, R52.reuse, R40, R4 ;  /* 0x000000283428723c */ /* 0x048fe40000041804 */
[----:B------:R-:W3:Y:S01]  /*388b0*/  LDL.LU.64 R6, [R1+0x36e0] ;  /* 0x0036e00001067983 */ /* 0x000ee20000300a00 */
[----:B------:R-:W2:Y:S11]  /*388c0*/  LDL.LU.64 R4, [R1+0x36d8] ;  /* 0x0036d80001047983 */ /* 0x000eb60000300a00 */
[----:B------:R-:W-:Y:S09]  /*388d0*/  @!UPT UIADD3 URZ, URZ, URZ, URZ ;  /* 0x0000003f3f3ff290 */ /* 0x000ff2000fffe03f */
[----:B------:R0:W-:Y:S01]  /*388e0*/  STL.64 [R1+0xa30], R40 ;  /* 0x000a302801007387 */ /* 0x0001e20000100a00 */
[----:B------:R4:W-:Y:S03]  /*388f0*/  STL.64 [R1+0xa38], R42 ;  /* 0x000a382a01007387 */ /* 0x0009e60000100a00 */
[----:B0-----:R-:W4:Y:S02]  /*38900*/  LDL.LU.64 R40, [R1+0x36d0] ;  /* 0x0036d00001287983 */ /* 0x001f240000300a00 */
[C---:B----4-:R-:W-:Y:S02]  /*38910*/  HMMA.16816.F32.BF16 R40, R52.reuse, R40, R36 ;  /* 0x000000283428723c */ /* 0x050fe40000041824 */
[----:B------:R-:W4:Y:S11]  /*38920*/  LDL.LU.64 R36, [R1+0x36c8] ;  /* 0x0036c80001247983 */ /* 0x000f360000300a00 */
[----:B------:R-:W-:Y:S10]  /*38930*/  @!UPT UIADD3 URZ, URZ, URZ, URZ ;  /* 0x0000003f3f3ff290 */ /* 0x000ff4000fffe03f */
[----:B------:R0:W-:Y:S01]  /*38940*/  STL.64 [R1+0xa20], R40 ;  /* 0x000a202801007387 */ /* 0x0001e20000100a00 */
[----:B------:R1:W-:Y:S03]  /*38950*/  STL.64 [R1+0xa28], R42 ;  /* 0x000a282a01007387 */ /* 0x0003e60000100a00 */
[----:B0-----:R-:W2:Y:S01]  /*38960*/  LDL.LU.64 R40, [R1+0x990] ;  /* 0x0009900001287983 */ /* 0x001ea20000300a00 */
[----:B-1----:R-:W2:Y:S01]  /*38970*/  LDL.LU.64 R42, [R1+0x998] ;  /* 0x00099800012a7983 */ /* 0x002ea20000300a00 */
[C---:B----4-:R-:W-:Y:S02]  /*38980*/  HMMA.16816.F32.BF16 R36, R52.reuse, R36, R20 ;  /* 0x000000243424723c */ /* 0x050fe40000041814 */
[----:B------:R-:W4:Y:S01]  /*38990*/  LDL.LU.64 R22, [R1+0x36c0] ;  /* 0x0036c00001167983 */ /* 0x000f220000300a00 */
[----:B------:R-:W2:Y:S11]  /*389a0*/  LDL.LU.64 R20, [R1+0x36b8] ;  /* 0x0036b80001147983 */ /* 0x000eb60000300a00 */
[----:B------:R-:W-:Y:S09]  /*389b0*/  @!UPT UIADD3 URZ, URZ, URZ, URZ ;  /* 0x0000003f3f3ff290 */ /* 0x000ff2000fffe03f */
[----:B------:R0:W-:Y:S01]  /*389c0*/  STL.64 [R1+0xa10], R36 ;  /* 0x000a102401007387 */ /* 0x0001e20000100a00 */
[----:B------:R1:W-:Y:S03]  /*389d0*/  STL.64 [R1+0xa18], R38 ;  /* 0x000a182601007387 */ /* 0x0003e60000100a00 */
[----:B0-----:R-:W1:Y:S02]  /*389e0*/  LDL.LU.64 R36, [R1+0x36b0] ;  /* 0x0036b00001247983 */ /* 0x001e640000300a00 */
[C---:B-1----:R-:W-:Y:S02]  /*389f0*/  HMMA.16816.F32.BF16 R36, R52.reuse, R36, R56 ;  /* 0x000000243424723c */ /* 0x042fe40000041838 */
[----:B------:R-:W2:Y:S11]  /*38a00*/  LDL.LU.64 R56, [R1+0x36a8] ;  /* 0x0036a80001387983 */ /* 0x000eb60000300a00 */
[----:B------:R-:W-:Y:S10]  /*38a10*/  @!UPT UIADD3 URZ, URZ, URZ, URZ ;  /* 0x0000003f3f3ff290 */ /* 0x000ff4000fffe03f */
[----:B------:R0:W-:Y:S01]  /*38a20*/  STL.64 [R1+0xa00], R36 ;  /* 0x000a002401007387 */ /* 0x0001e20000100a00 */
[----:B------:R1:W-:Y:S03]  /*38a30*/  STL.64 [R1+0xa08], R38 ;  /* 0x000a082601007387 */ /* 0x0003e60000100a00 */
[----:B0-----:R-:W1:Y:S01]  /*38a40*/  LDL.LU.64 R36, [R1+0x36a0] ;  /* 0x0036a00001247983 */ /* 0x001e620000300a00 */
[C---:B--2---:R-:W-:Y:S08]  /*38a50*/  HMMA.16816.F32.BF16 R56, R52.reuse, R56, R28 ;  /* 0x000000383438723c */ /* 0x044ff0000004181c */
[C---:B-1----:R-:W-:Y:S01]  /*38a60*/  HMMA.16816.F32.BF16 R36, R52.reuse, R36, R24 ;  /* 0x000000243424723c */ /* 0x042fe20000041818 */
[----:B------:R-:W2:Y:S11]  /*38a70*/  LDL.LU.64 R24, [R1+0x3698] ;  /* 0x0036980001187983 */ /* 0x000eb60000300a00 */
[----:B------:R-:W-:Y:S11]  /*38a80*/  @!UPT UIADD3 URZ, URZ, URZ, URZ ;  /* 0x0000003f3f3ff290 */ /* 0x000ff6000fffe03f */
[----:B------:R0:W-:Y:S01]  /*38a90*/  STL.64 [R1+0x9f0], R36 ;  /* 0x0009f02401007387 */ /* 0x0001e20000100a00 */
[----:B------:R1:W-:Y:S03]  /*38aa0*/  STL.64 [R1+0x9f8], R38 ;  /* 0x0009f82601007387 */ /* 0x0003e60000100a00 */
[----:B0-----:R-:W3:Y:S01]  /*38ab0*/  LDL.LU.64 R36, [R1+0x980] ;  /* 0x0009800001247983 */ /* 0x001ee20000300a00 */
[----:B-1----:R-:W3:Y:S02]  /*38ac0*/  LDL.LU.64 R38, [R1+0x988] ;  /* 0x0009880001267983 */ /* 0x002ee40000300a00 */
[----:B------:R-:W3:Y:S02]  /*38ad0*/  LDL.LU.64 R28, [R1+0x3690] ;  /* 0x00369000011c7983 */ /* 0x000ee40000300a00 */
[----:B------:R0:W-:Y:S01]  /*38ae0*/  STL.64 [R1+0x9e0], R56 ;  /* 0x0009e03801007387 */ /* 0x0001e20000100a00 */
[----:B------:R1:W-:Y:S04]  /*38af0*/  STL.64 [R1+0x9e8], R58 ;  /* 0x0009e83a01007387 */ /* 0x0003e80000100a00 */
[----:B0-----:R-:W1:Y:S01]  /*38b00*/  LDL.LU.64 R56, [R1+0x3688] ;  /* 0x0036880001387983 */ /* 0x001e620000300a00 */
[C---:B--2---:R-:W-:Y:S03]  /*38b10*/  HMMA.16816.F32.BF16 R24, R52.reuse, R24, R16 ;  /* 0x000000183418723c */ /* 0x044fe60000041810 */
[----:B------:R-:W2:Y:S01]  /*38b20*/  LDL.LU.64 R18, [R1+0x3680] ;  /* 0x0036800001127983 */ /* 0x000ea20000300a00 */
[----:B------:R-:W2:Y:S04]  /*38b30*/  LDL.LU.64 R16, [R1+0x3678] ;  /* 0x0036780001107983 */ /* 0x000ea80000300a00 */
[C---:B---3--:R-:W-:Y:S11]  /*38b40*/  HMMA.16816.F32.BF16 R28, R52.reuse, R28, R12 ;  /* 0x0000001c341c723c */ /* 0x048ff6000004180c */
[----:B------:R-:W-:Y:S04]  /*38b50*/  @!UPT UIADD3 URZ, URZ, URZ, URZ ;  /* 0x0000003f3f3ff290 */ /* 0x000fe8000fffe03f */
[----:B------:R-:W-:Y:S01]  /*38b60*/  STL.64 [R1+0x9d0], R24 ;  /* 0x0009d01801007387 */ /* 0x000fe20000100a00 */
[C---:B-1----:R-:W-:Y:S03]  /*38b70*/  HMMA.16816.F32.BF16 R56, R52.reuse, R56, R8 ;  /* 0x000000383438723c */ /* 0x042fe60000041808 */
[----:B------:R0:W-:Y:S04]  /*38b80*/  STL.64 [R1+0x9d8], R26 ;  /* 0x0009d81a01007387 */ /* 0x0001e80000100a00 */
[----:B0-----:R-:W3:Y:S01]  /*38b90*/  LDL.LU.64 R26, [R1+0x3670] ;  /* 0x00367000011a7983 */ /* 0x001ee20000300a00 */
[----:B------:R-:W2:Y:S02]  /*38ba0*/  LDL.LU.64 R24, [R1+0x3668] ;  /* 0x0036680001187983 */ /* 0x000ea40000300a00 */
[----:B------:R-:W2:Y:S02]  /*38bb0*/  LDL.LU.64 R14, [R1+0x3660] ;  /* 0x00366000010e7983 */ /* 0x000ea40000300a00 */
[----:B------:R-:W2:Y:S01]  /*38bc0*/  LDL.LU.64 R12, [R1+0x3658] ;  /* 0x00365800010c7983 */ /* 0x000ea20000300a00 */
[----:B------:R0:W-:Y:S01]  /*38bd0*/  STL.64 [R1+0x9c0], R28 ;  /* 0x0009c01c01007387 */ /* 0x0001e20000100a00 */
[----:B------:R1:W-:Y:S03]  /*38be0*/  STL.64 [R1+0x9c8], R30 ;  /* 0x0009c81e01007387 */ /* 0x0003e60000100a00 */
[----:B0-----:R-:W2:Y:S01]  /*38bf0*/  LDL.LU.64 R28, [R1+0x970] ;  /* 0x00097000011c7983 */ /* 0x001ea20000300a00 */
[----:B-1----:R-:W2:Y:S02]  /*38c00*/  LDL.LU.64 R30, [R1+0x978] ;  /* 0x00097800011e7983 */ /* 0x002ea40000300a00 */
[----:B------:R-:W2:Y:S02]  /*38c10*/  LDL.LU.64 R10, [R1+0x3650] ;  /* 0x00365000010a7983 */ /* 0x000ea40000300a00 */
[----:B------:R-:W2:Y:S01]  /*38c20*/  LDL.LU.64 R8, [R1+0x3648] ;  /* 0x0036480001087983 */ /* 0x000ea20000300a00 */
[----:B------:R-:W-:Y:S01]  /*38c30*/  STL.64 [R1+0x9b0], R56 ;  /* 0x0009b03801007387 */ /* 0x000fe20000100a00 */
[----:B------:R0:W-:Y:S03]  /*38c40*/  STL.64 [R1+0x9b8], R58 ;  /* 0x0009b83a01007387 */ /* 0x0001e60000100a00 */
[----:B0-----:R-:W2:Y:S01]  /*38c50*/  LDL.LU.64 R58, [R1+0x3640] ;  /* 0x00364000013a7983 */ /* 0x001ea20000300a00 */
[----:B------:R-:W2:Y:S02]  /*38c60*/  LDL.LU.64 R56, [R1+0x3638] ;  /* 0x0036380001387983 */ /* 0x000ea40000300a00 */
[C---:B--2---:R-:W-:Y:S11]  /*38c70*/  HMMA.16816.F32.BF16 R44, R52.reuse, R56, R44 ;  /* 0x00000038342c723c */ /* 0x044ff6000004182c */
[----:B------:R-:W-:Y:S11]  /*38c80*/  @!UPT UIADD3 URZ, URZ, URZ, URZ ;  /* 0x0000003f3f3ff290 */ /* 0x000ff6000fffe03f */
[----:B------:R-:W-:Y:S01]  /*38c90*/  @!UPT UIADD3 URZ, URZ, URZ, URZ ;  /* 0x0000003f3f3ff290 */ /* 0x000fe2000fffe03f */
[----:B------:R-:W-:Y:S01]  /*38ca0*/  STL.64 [R1+0x9a0], R44 ;  /* 0x0009a02c01007387 */ /* 0x000fe20000100a00 */
[----:B------:R0:W-:Y:S03]  /*38cb0*/  STL.64 [R1+0x9a8], R46 ;  /* 0x0009a82e01007387 */ /* 0x0001e60000100a00 */
[----:B0-----:R-:W2:Y:S01]  /*38cc0*/  LDL.LU.64 R46, [R1+0x3630] ;  /* 0x00363000012e7983 */ /* 0x001ea20000300a00 */
[----:B------:R-:W2:Y:S02]  /*38cd0*/  LDL.LU.64 R44, [R1+0x3628] ;  /* 0x00362800012c7983 */ /* 0x000ea40000300a00 */
[----:B------:R-:W-:Y:S02]  /*38ce0*/  STL.64 [R1+0x3548], R58 ;  /* 0x0035483a01007387 */ /* 0x000fe40000100a00 */
[----:B------:R0:W-:Y:S02]  /*38cf0*/  STL.64 [R1+0x3540], R56 ;  /* 0x0035403801007387 */ /* 0x0001e40000100a00 */
[----:B0-----:R-:W3:Y:S01]  /*38d00*/  LDL.LU.64 R56, [R1+0x940] ;  /* 0x0009400001387983 */ /* 0x001ee20000300a00 */
[----:B------:R-:W3:Y:S01]  /*38d10*/  LDL.LU.64 R58, [R1+0x948] ;  /* 0x00094800013a7983 */ /* 0x000ee20000300a00 */
        /* <DEDUP_REMOVED lines=31> */
[C---:B---3--:R-:W-:Y:S01]  /*38f10*/  HMMA.16816.F32.BF16 R36, R52.reuse, R32, R40 ;  /* 0x000000203424723c */ /* 0x048fe20000041828 */
[----:B------:R-:W-:Y:S01]  /*38f20*/  STL [R1+0x35d8], R34 ;  /* 0x0035d82201007387 */ /* 0x000fe20000100800 */
[----:B------:R0:W-:Y:S11]  /*38f30*/  STL.64 [R1+0x35d0], R32 ;  /* 0x0035d02001007387 */ /* 0x0001f60000100a00 */
[----:B------:R-:W-:Y:S10]  /*38f40*/  @!UPT UIADD3 URZ, URZ, URZ, URZ ;  /* 0x0000003f3f3ff290 */ /* 0x000ff4000fffe03f */
[----:B------:R-:W-:Y:S01]  /*38f50*/  STL.64 [R1+0x960], R36 ;  /* 0x0009602401007387 */ /* 0x000fe20000100a00 */
[----:B------:R2:W-:Y:S02]  /*38f60*/  STL.64 [R1+0x968], R38 ;  /* 0x0009682601007387 */ /* 0x0005e40000100a00 */
[----:B0-----:R-:W-:Y:S02]  /*38f70*/  IMAD.MOV.U32 R32, RZ, RZ, R15 ;  /* 0x000000ffff207224 */ /* 0x001fe400078e000f */
[----:B------:R-:W-:Y:S01]  /*38f80*/  IMAD.MOV.U32 R33, RZ, RZ, R14 ;  /* 0x000000ffff217224 */ /* 0x000fe200078e000e */
[C---:B--2---:R-:W-:Y:S01]  /*38f90*/  HMMA.16816.F32.BF16 R36, R52.reuse, R28, R44 ;  /* 0x0000001c3424723c */ /* 0x044fe2000004182c */
[----:B------:R-:W-:Y:S01]  /*38fa0*/  STL.64 [R1+0x3588], R30 ;  /* 0x0035881e01007387 */ /* 0x000fe20000100a00 */
[----:B------:R0:W-:Y:S11]  /*38fb0*/  STL.64 [R1+0x3580], R28 ;  /* 0x0035801c01007387 */ /* 0x0001f60000100a00 */
[----:B------:R-:W-:Y:S10]  /*38fc0*/  @!UPT UIADD3 URZ, URZ, URZ, URZ ;  /* 0x0000003f3f3ff290 */ /* 0x000ff4000fffe03f */
[----:B------:R-:W-:Y:S01]  /*38fd0*/  STL.64 [R1+0x950], R36 ;  /* 0x0009502401007387 */ /* 0x000fe20000100a00 */
[----:B------:R1:W-:Y:S02]  /*38fe0*/  STL.64 [R1+0x958], R38 ;  /* 0x0009582601007387 */ /* 0x0003e40000100a00 */
[----:B0-----:R-:W2:Y:S02]  /*38ff0*/  LDL.LU.64 R28, [R1+0x930] ;  /* 0x00093000011c7983 */ /* 0x001ea40000300a00 */
[----:B------:R-:W2:Y:S01]  /*39000*/  LDL.LU.64 R30, [R1+0x938] ;  /* 0x00093800011e7983 */ /* 0x000ea20000300a00 */
[----:B-1----:R-:W-:Y:S01]  /*39010*/  HMMA.16816.F32.BF16 R36, R52, R24, R56 ;  /* 0x000000183424723c */ /* 0x002fe20000041838 */
[----:B----4-:R-:W-:Y:S02]  /*39020*/  IMAD.MOV.U32 R44, RZ, RZ, R23 ;  /* 0x000000ffff2c7224 */ /* 0x010fe400078e0017 */
[----:B------:R-:W-:Y:S11]  /*39030*/  IMAD.MOV.U32 R45, RZ, RZ, R22 ;  /* 0x000000ffff2d7224 */ /* 0x000ff600078e0016 */
[----:B------:R-:W-:Y:S09]  /*39040*/  @!UPT UIADD3 URZ, URZ, URZ, URZ ;  /* 0x0000003f3f3ff290 */ /* 0x000ff2000fffe03f */
[----:B------:R0:W-:Y:S01]  /*39050*/  STL.64 [R1+0x940], R36 ;  /* 0x0009402401007387 */ /* 0x0001e20000100a00 */
[----:B------:R-:W-:Y:S02]  /*39060*/  STL.64 [R1+0x948], R38 ;  /* 0x0009482601007387 */ /* 0x000fe40000100a00 */
[----:B0-----:R-:W-:Y:S02]  /*39070*/  IMAD.MOV.U32 R36, RZ, RZ, R60 ;  /* 0x000000ffff247224 */ /* 0x001fe400078e003c */
[----:B------:R-:W-:-:S05]  /*39080*/  IMAD.MOV.U32 R37, RZ, RZ, R35 ;  /* 0x000000ffff257224 */ /* 0x000fca00078e0023 */
[----:B------:R-:W-:Y:S01]  /*39090*/  STL.64 [R1+0x35b8], R36 ;  /* 0x0035b82401007387 */ /* 0x000fe20000100a00 */
[----:B------:R0:W-:Y:S02]  /*390a0*/  STL.64 [R1+0x35c0], R44 ;  /* 0x0035c02c01007387 */ /* 0x0001e40000100a00 */
[----:B0-----:R-:W-:Y:S02]  /*390b0*/  IMAD.MOV.U32 R44, RZ, RZ, R19 ;  /* 0x000000ffff2c7224 */ /* 0x001fe400078e0013 */
[----:B------:R-:W-:-:S05]  /*390c0*/  IMAD.MOV.U32 R45, RZ, RZ, R18 ;  /* 0x000000ffff2d7224 */ /* 0x000fca00078e0012 */
[----:B------:R0:W-:Y:S01]  /*390d0*/  STL.64 [R1+0x35e0], R44 ;  /* 0x0035e02c01007387 */ /* 0x0001e20000100a00 */
[----:B------:R-:W3:Y:S02]  /*390e0*/  LDL.LU.64 R56, [R1+0x920] ;  /* 0x0009200001387983 */ /* 0x000ee40000300a00 */
[----:B------:R-:W3:Y:S02]  /*390f0*/  LDL.LU.64 R58, [R1+0x928] ;  /* 0x00092800013a7983 */ /* 0x000ee40000300a00 */
[----:B------:R-:W-:Y:S01]  /*39100*/  STL.64 [R1+0x35e8], R32 ;  /* 0x0035e82001007387 */ /* 0x000fe20000100a00 */
[----:B0-----:R-:W4:Y:S01]  /*39110*/  LDL.LU.64 R44, [R1+0x910] ;  /* 0x00091000012c7983 */ /* 0x001f220000300a00 */
[----:B------:R-:W4:Y:S02]  /*39120*/  LDL.LU.64 R46, [R1+0x918] ;  /* 0x00091800012e7983 */ /* 0x000f240000300a00 */
[----:B------:R-:W2:Y:S02]  /*39130*/  LDL.LU.64 R36, [R1+0x900] ;  /* 0x0009000001247983 */ /* 0x000ea40000300a00 */
[----:B------:R-:W2:Y:S01]  /*39140*/  LDL.LU.64 R38, [R1+0x908] ;  /* 0x0009080001267983 */ /* 0x000ea20000300a00 */
[----:B------:R-:W2:Y:S04]  /*39150*/  LDL.64 R40, [R1+0xb0] ;  /* 0x0000b00001287983 */ /* 0x000ea80000100a00 */
[----:B--2---:R-:W-:Y:S01]  /*39160*/  STL.64 [R1+0x35c8], R40 ;  /* 0x0035c82801007387 */ /* 0x004fe20000100a00 */
[----:B------:R-:W-:Y:S02]  /*39170*/  STL.64 [R1+0x3598], R26 ;  /* 0x0035981a01007387 */ /* 0x000fe40000100a00 */
[----:B------:R0:W-:Y:S02]  /*39180*/  STL.64 [R1+0x3590], R24 ;  /* 0x0035901801007387 */ /* 0x0001e40000100a00 */
[----:B0-----:R-:W-:-:S02]  /*39190*/  IMAD.MOV.U32 R24, RZ, RZ, R7 ;  /* 0x000000ffff187224 */ /* 0x001fc400078e0007 */
[----:B------:R-:W-:-:S05]  /*391a0*/  IMAD.MOV.U32 R25, RZ, RZ, R6 ;  /* 0x000000ffff197224 */ /* 0x000fca00078e0006 */
[----:B------:R0:W-:Y:S02]  /*391b0*/  STL.64 [R1+0x35f0], R24 ;  /* 0x0035f01801007387 */ /* 0x0001e40000100a00 */
[C---:B0-----:R-:W-:Y:S02]  /*391c0*/  HMMA.16816.F32.BF16 R24, R52.reuse, R20, R28 ;  /* 0x000000143418723c */ /* 0x041fe4000004181c */
[----:B------:R-:W2:Y:S01]  /*391d0*/  LDL.LU.64 R28, [R1+0x310] ;  /* 0x00031000011c7983 */ /* 0x000ea20000300a00 */
[----:B------:R-:W2:Y:S11]  /*391e0*/  LDL.LU.64 R30, [R1+0x318] ;  /* 0x00031800011e7983 */ /* 0x000eb60000300a00 */
[----:B------:R-:W-:Y:S09]  /*391f0*/  @!UPT UIADD3 URZ, URZ, URZ, URZ ;  /* 0x0000003f3f3ff290 */ /* 0x000ff2000fffe03f */
[----:B------:R-:W-:Y:S01]  /*39200*/  STL.64 [R1+0x930], R24 ;  /* 0x0009301801007387 */ /* 0x000fe20000100a00 */
[----:B------:R3:W-:Y:S02]  /*39210*/  STL.64 [R1+0x938], R26 ;  /* 0x0009381a01007387 */ /* 0x0007e40000100a00 */
[C---:B---3--:R-:W-:Y:S01]  /*39220*/  HMMA.16816.F32.BF16 R24, R52.reuse, R16, R56 ;  /* 0x000000103418723c */ /* 0x048fe20000041838 */
[----:B------:R-:W3:Y:S01]  /*39230*/  LDL.64 R56, [R1+0xa0] ;  /* 0x0000a00001387983 */ /* 0x000ee20000100a00 */
[----:B------:R0:W-:Y:S11]  /*39240*/  STL.64 [R1+0x35b0], R16 ;  /* 0x0035b01001007387 */ /* 0x0001f60000100a00 */
[----:B------:R-:W-:Y:S10]  /*39250*/  @!UPT UIADD3 URZ, URZ, URZ, URZ ;  /* 0x0000003f3f3ff290 */ /* 0x000ff4000fffe03f */
[----:B------:R-:W-:Y:S01]  /*39260*/  STL.64 [R1+0x920], R24 ;  /* 0x0009201801007387 */ /* 0x000fe20000100a00 */
[----:B------:R4:W-:Y:S02]  /*39270*/  STL.64 [R1+0x928], R26 ;  /* 0x0009281a01007387 */ /* 0x0009e40000100a00 */
[----:B0-----:R-:W3:Y:S01]  /*39280*/  LDL.64 R16, [R1+0x110] ;  /* 0x0001100001107983 */ /* 0x001ee20000100a00 */
[C---:B----4-:R-:W-:Y:S01]  /*39290*/  HMMA.16816.F32.BF16 R24, R52.reuse, R12, R44 ;  /* 0x0000000c3418723c */ /* 0x050fe2000004182c */
[----:B------:R-:W-:Y:S11]  /*392a0*/  STL.64 [R1+0x35a0], R12 ;  /* 0x0035a00c01007387 */ /* 0x000ff60000100a00 */
[----:B------:R-:W-:Y:S11]  /*392b0*/  @!UPT UIADD3 URZ, URZ, URZ, URZ ;  /* 0x0000003f3f3ff290 */ /* 0x000ff6000fffe03f */
[----:B------:R0:W-:Y:S01]  /*392c0*/  STL.64 [R1+0x910], R24 ;  /* 0x0009101801007387 */ /* 0x0001e20000100a00 */
[----:B------:R1:W-:Y:S03]  /*392d0*/  STL.64 [R1+0x918], R26 ;  /* 0x0009181a01007387 */ /* 0x0003e60000100a00 */
[----:B0-----:R-:W4:Y:S01]  /*392e0*/  LDL.LU.64 R24, [R1+0x10f0] ;  /* 0x0010f00001187983 */ /* 0x001f220000300a00 */
[----:B-1----:R-:W4:Y:S01]  /*392f0*/  LDL.LU.64 R26, [R1+0x10f8] ;  /* 0x0010f800011a7983 */ /* 0x002f220000300a00 */
[C---:B------:R-:W-:Y:S01]  /*39300*/  HMMA.16816.F32.BF16 R12, R52.reuse, R8, R36 ;  /* 0x00000008340c723c */ /* 0x040fe20000041824 */
[----:B------:R-:W-:Y:S02]  /*39310*/  IMAD.MOV.U32 R32, RZ, RZ, R11 ;  /* 0x000000ffff207224 */ /* 0x000fe400078e000b */
[----:B------:R-:W-:Y:S11]  /*39320*/  IMAD.MOV.U32 R33, RZ, RZ, R10 ;  /* 0x000000ffff217224 */ /* 0x000ff600078e000a */
[----:B------:R-:W-:Y:S09]  /*39330*/  @!UPT UIADD3 URZ, URZ, URZ, URZ ;  /* 0x0000003f3f3ff290 */ /* 0x000ff2000fffe03f */
[----:B------:R0:W-:Y:S01]  /*39340*/  STL.64 [R1+0x900], R12 ;  /* 0x0009000c01007387 */ /* 0x0001e20000100a00 */
[----:B------:R1:W-:Y:S02]  /*39350*/  STL.64 [R1+0x908], R14 ;  /* 0x0009080e01007387 */ /* 0x0003e40000100a00 */
[----:B------:R-:W3:Y:S02]  /*39360*/  LDL.LU.64 R44, [R1+0x10e0] ;  /* 0x0010e000012c7983 */ /* 0x000ee40000300a00 */
[----:B------:R-:W3:Y:S01]  /*39370*/  LDL.LU.64 R46, [R1+0x10e8] ;  /* 0x0010e800012e7983 */ /* 0x000ee20000300a00 */
[----:B0-----:R-:W3:Y:S01]  /*39380*/  LDL.LU.64 R12, [R1+0x10d0] ;  /* 0x0010d000010c7983 */ /* 0x001ee20000300a00 */
[----:B-1----:R-:W3:Y:S02]  /*39390*/  LDL.LU.64 R14, [R1+0x10d8] ;  /* 0x0010d800010e7983 */ /* 0x002ee40000300a00 */
[----:B------:R-:W-:Y:S02]  /*393a0*/  STL.64 [R1+0x3528], R8 ;  /* 0x0035280801007387 */ /* 0x000fe40000100a00 */
[----:B------:R-:W3:Y:S01]  /*393b0*/  LDL.LU.64 R40, [R1+0x10c0] ;  /* 0x0010c00001287983 */ /* 0x000ee20000300a00 */
[----:B------:R-:W3:Y:S01]  /*393c0*/  LDL.LU.64 R42, [R1+0x10c8] ;  /* 0x0010c800012a7983 */ /* 0x000ee20000300a00 */
[----:B--2---:R-:W-:Y:S11]  /*393d0*/  HMMA.16816.F32.BF16 R28, R52, R4, R28 ;  /* 0x00000004341c723c */ /* 0x004ff6000004181c */
[----:B------:R-:W-:Y:S11]  /*393e0*/  @!UPT UIADD3 URZ, URZ, URZ, URZ ;  /* 0x0000003f3f3ff290 */ /* 0x000ff6000fffe03f */
[----:B------:R-:W-:Y:S01]  /*393f0*/  @!UPT UIADD3 URZ, URZ, URZ, URZ ;  /* 0x0000003f3f3ff290 */ /* 0x000fe2000fffe03f */
[----:B------:R0:W-:Y:S01]  /*39400*/  STL.64 [R1+0x310], R28 ;  /* 0x0003101c01007387 */ /* 0x0001e20000100a00 */
[----:B------:R-:W-:Y:S02]  /*39410*/  STL.64 [R1+0x318], R30 ;  /* 0x0003181e01007387 */ /* 0x000fe40000100a00 */
[----:B------:R-:W2:Y:S02]  /*39420*/  LDL.LU.64 R36, [R1+0x480] ;  /* 0x0004800001247983 */ /* 0x000ea40000300a00 */
[----:B------:R-:W2:Y:S01]  /*39430*/  LDL.LU.64 R38, [R1+0x488] ;  /* 0x0004880001267983 */ /* 0x000ea20000300a00 */
[----:B------:R-:W2:Y:S01]  /*39440*/  LDL.LU.64 R52, [R1+0x460] ;  /* 0x0004600001347983 */ /* 0x000ea20000300a00 */
[----:B------:R-:W2:Y:S03]  /*39450*/  LDL.LU.64 R54, [R1+0x468] ;  /* 0x0004680001367983 */ /* 0x000ea60000300a00 */
[----:B0-----:R-:W2:Y:S01]  /*39460*/  LDL.64 R28, [R1+0x90] ;  /* 0x00009000011c7983 */ /* 0x001ea20000100a00 */
[----:B------:R0:W-:Y:S03]  /*39470*/  STL.64 [R1+0x35a8], R4 ;  /* 0x0035a80401007387 */ /* 0x0001e60000100a00 */
[----:B0-----:R-:W2:Y:S01]  /*39480*/  LDL.LU.64 R4, [R1+0x470] ;  /* 0x0004700001047983 */ /* 0x001ea20000300a00 */
[----:B------:R-:W2:Y:S01]  /*39490*/  LDL.LU.64 R6, [R1+0x478] ;  /* 0x0004780001067983 */ /* 0x000ea20000300a00 */
[C---:B----4-:R-:W-:Y:S02]  /*394a0*/  HMMA.16816.F32.BF16 R32, R48.reuse, R32, R24 ;  /* 0x000000203020723c */ /* 0x050fe40000041818 */
[----:B------:R-:W4:Y:S11]  /*394b0*/  LDL.LU.64 R24, [R1+0x35f0] ;  /* 0x0035f00001187983 */ /* 0x000f360000300a00 */
[----:B------:R-:W-:Y:S10]  /*394c0*/  @!UPT UIADD3 URZ, URZ, URZ, URZ ;  /* 0x0000003f3f3ff290 */ /* 0x000ff4000fffe03f */
[----:B------:R0:W-:Y:S01]  /*394d0*/  STL.64 [R1+0x10f0], R32 ;  /* 0x0010f02001007387 */ /* 0x0001e20000100a00 */
[----:B------:R1:W-:Y:S03]  /*394e0*/  STL.64 [R1+0x10f8], R34 ;  /* 0x0010f82201007387 */ /* 0x0003e60000100a00 */
[----:B0-----:R-:W1:Y:S01]  /*394f0*/  LDL.LU.64 R32, [R1+0x35e8] ;  /* 0x0035e80001207983 */ /* 0x001e620000300a00 */
[C---:B---3--:R-:W-:Y:S08]  /*39500*/  HMMA.16816.F32.BF16 R12, R48.reuse, R16, R12 ;  /* 0x00000010300c723c */ /* 0x048ff0000004180c */
[----:B-1----:R-:W-:Y:S01]  /*39510*/  HMMA.16816.F32.BF16 R32, R48, R32, R44 ;  /* 0x000000203020723c */ /* 0x002fe2000004182c */
[----:B------:R-:W3:Y:S01]  /*39520*/  LDL.LU.64 R44, [R1+0x35e0] ;  /* 0x0035e000012c7983 */ /* 0x000ee20000300a00 */
[----:B------:R-:W-:-:S02]  /*39530*/  IMAD.MOV.U32 R8, RZ, RZ, R3 ;  /* 0x000000ffff087224 */ /* 0x000fc400078e0003 */
[----:B------:R-:W-:Y:S11]  /*39540*/  IMAD.MOV.U32 R3, RZ, RZ, R17 ;  /* 0x000000ffff037224 */ /* 0x000ff600078e0011 */
[----:B------:R-:W-:Y:S08]  /*39550*/  @!UPT UIADD3 URZ, URZ, URZ, URZ ;  /* 0x0000003f3f3ff290 */ /* 0x000ff0000fffe03f */
[----:B------:R-:W-:Y:S01]  /*39560*/  STL.64 [R1+0x10e0], R32 ;  /* 0x0010e02001007387 */ /* 0x000fe20000100a00 */
[----:B------:R0:W-:Y:S03]  /*39570*/  STL.64 [R1+0x10e8], R34 ;  /* 0x0010e82201007387 */ /* 0x0001e60000100a00 */
[----:B0-----:R-:W2:Y:S01]  /*39580*/  LDL.LU R34, [R1+0x35d8] ;  /* 0x0035d80001227983 */ /* 0x001ea20000300800 */
[----:B------:R-:W2:Y:S02]  /*39590*/  LDL.LU.64 R32, [R1+0x35d0] ;  /* 0x0035d00001207983 */ /* 0x000ea40000300a00 */
[----:B------:R0:W-:Y:S02]  /*395a0*/  STL.64 [R1+0x10d0], R12 ;  /* 0x0010d00c01007387 */ /* 0x0001e40000100a00 */
[----:B------:R-:W-:Y:S01]  /*395b0*/  IMAD.MOV.U32 R35, RZ, RZ, R16 ;  /* 0x000000ffff237224 */ /* 0x000fe200078e0010 */
[----:B------:R1:W-:Y:S01]  /*395c0*/  STL.64 [R1+0x10d8], R14 ;  /* 0x0010d80e01007387 */ /* 0x0003e20000100a00 */
[----:B------:R-:W2:Y:S02]  /*395d0*/  LDL.LU.64 R16, [R1+0xef0] ;  /* 0x000ef00001107983 */ /* 0x000ea40000300a00 */
[----:B------:R-:W2:Y:S01]  /*395e0*/  LDL.LU.64 R18, [R1+0xef8] ;  /* 0x000ef80001127983 */ /* 0x000ea20000300a00 */
[----:B0-----:R-:W4:Y:S01]  /*395f0*/  LDL.LU.64 R12, [R1+0xee0] ;  /* 0x000ee000010c7983 */ /* 0x001f220000300a00 */
[----:B-1----:R-:W4:Y:S01]  /*39600*/  LDL.LU.64 R14, [R1+0xee8] ;  /* 0x000ee800010e7983 */ /* 0x002f220000300a00 */
[----:B---3--:R-:W-:Y:S02]  /*39610*/  HMMA.16816.F32.BF16 R44, R48, R44, R40 ;  /* 0x0000002c302c723c */ /* 0x008fe40000041828 */
[----:B------:R-:W3:Y:S11]  /*39620*/  LDL.LU.64 R40, [R1+0x35c8] ;  /* 0x0035c80001287983 */ /* 0x000ef60000300a00 */
[----:B------:R-:W-:Y:S10]  /*39630*/  @!UPT UIADD3 URZ, URZ, URZ, URZ ;  /* 0x0000003f3f3ff290 */ /* 0x000ff4000fffe03f */
[----:B------:R0:W-:Y:S01]  /*39640*/  STL.64 [R1+0x10c0], R44 ;  /* 0x0010c02c01007387 */ /* 0x0001e20000100a00 */
[----:B------:R-:W-:Y:S03]  /*39650*/  STL.64 [R1+0x10c8], R46 ;  /* 0x0010c82e01007387 */ /* 0x000fe60000100a00 */
[----:B0-----:R-:W3:Y:S01]  /*39660*/  LDL.LU.64 R44, [R1+0x35c0] ;  /* 0x0035c000012c7983 */ /* 0x001ee20000300a00 */
[----:B------:R-:W-:-:S07]  /*39670*/  IMAD.MOV.U32 R9, RZ, RZ, R2 ;  /* 0x000000ffff097224 */ /* 0x000fce00078e0002 */
[C---:B--2---:R-:W-:Y:S01]  /*39680*/  HMMA.16816.F32.BF16 R8, R48.reuse, R8, R36 ;  /* 0x000000083008723c */ /* 0x044fe20000041824 */
[----:B------:R-:W2:Y:S11]  /*39690*/  LDL.LU.64 R36, [R1+0x35b8] ;  /* 0x0035b80001247983 */ /* 0x000eb60000300a00 */
[----:B------:R-:W-:Y:S11]  /*396a0*/  @!UPT UIADD3 URZ, URZ, URZ, URZ ;  /* 0x0000003f3f3ff290 */ /* 0x000ff6000fffe03f */
[----:B------:R0:W-:Y:S01]  /*396b0*/  STL.64 [R1+0x480], R8 ;  /* 0x0004800801007387 */ /* 0x0001e20000100a00 */
[----:B------:R1:W-:Y:S03]  /*396c0*/  STL.64 [R1+0x488], R10 ;  /* 0x0004880a01007387 */ /* 0x0003e60000100a00 */
[----:B0-----:R-:W2:Y:S01]  /*396d0*/  LDL.LU.64 R8, [R1+0xed0] ;  /* 0x000ed00001087983 */ /* 0x001ea20000300a00 */
[----:B-1----:R-:W2:Y:S01]  /*396e0*/  LDL.LU.64 R10, [R1+0xed8] ;  /* 0x000ed800010a7983 */ /* 0x002ea20000300a00 */
[C---:B----4-:R-:W-:Y:S01]  /*396f0*/  HMMA.16816.F32.BF16 R24, R48.reuse, R24, R52 ;  /* 0x000000183018723c */ /* 0x050fe20000041834 */
[----:B------:R-:W0:Y:S07]  /*39700*/  LDSM.16.MT88.4 R52, [R0+0x4080] ;  /* 0x004080000034783b */ /* 0x000e2e0000004200 */
[C---:B---3--:R-:W-:Y:S01]  /*39710*/  HMMA.16816.F32.BF16 R4, R48.reuse, R44, R4 ;  /* 0x0000002c3004723c */ /* 0x048fe20000041804 */
[----:B------:R-:W3:Y:S11]  /*39720*/  LDL.64 R44, [R1+0x80] ;  /* 0x00008000012c7983 */ /* 0x000ef60000100a00 */
[----:B------:R-:W-:Y:S11]  /*39730*/  @!UPT UIADD3 URZ, URZ, URZ, URZ ;  /* 0x0000003f3f3ff290 */ /* 0x000ff6000fffe03f */
[----:B------:R1:W-:Y:S01]  /*39740*/  STL.64 [R1+0x470], R4 ;  /* 0x0004700401007387 */ /* 0x0003e20000100a00 */
[----:B------:R4:W-:Y:S03]  /*39750*/  STL.64 [R1+0x478], R6 ;  /* 0x0004780601007387 */ /* 0x0009e60000100a00 */
[----:B-1----:R-:W3:Y:S01]  /*39760*/  LDL.LU.64 R4, [R1+0xec0] ;  /* 0x000ec00001047983 */ /* 0x002ee20000300a00 */
[----:B------:R1:W-:Y:S02]  /*39770*/  STL.64 [R1+0x460], R24 ;  /* 0x0004601801007387 */ /* 0x0003e40000100a00 */
[----:B------:R-:W-:Y:S02]  /*39780*/  STL.64 [R1+0x468], R26 ;  /* 0x0004681a01007387 */ /* 0x000fe40000100a00 */
[----:B----4-:R-:W3:Y:S01]  /*39790*/  LDL.LU.64 R6, [R1+0xec8] ;  /* 0x000ec80001067983 */ /* 0x010ee20000300a00 */
[C---:B--2---:R-:W-:Y:S08]  /*397a0*/  HMMA.16816.F32.BF16 R16, R48.reuse, R36, R16 ;  /* 0x000000243010723c */ /* 0x044ff00000041810 */
[C---:B------:R-:W-:Y:S08]  /*397b0*/  HMMA.16816.F32.BF16 R12, R48.reuse, R40, R12 ;  /* 0x00000028300c723c */ /* 0x040ff0000004180c */
[----:B------:R-:W-:Y:S01]  /*397c0*/  HMMA.16816.F32.BF16 R8, R48, R56, R8 ;  /* 0x000000383008723c */ /* 0x000fe20000041808 */
[----:B0-----:R-:W-:Y:S01]  /*397d0*/  STL.64 [R1+0x3510], R54 ;  /* 0x0035103601007387 */ /* 0x001fe20000100a00 */
[----:B------:R-:W-:Y:S02]  /*397e0*/  STL.64 [R1+0x3508], R52 ;  /* 0x0035083401007387 */ /* 0x000fe40000100a00 */
[----:B------:R-:W-:-:S02]  /*397f0*/  IMAD.MOV.U32 R0, RZ, RZ, R41 ;  /* 0x000000ffff007224 */ /* 0x000fc400078e0029 */
[----:B------:R-:W-:Y:S01]  /*39800*/  IMAD.MOV.U32 R2, RZ, RZ, R40 ;  /* 0x000000ffff027224 */ /* 0x000fe200078e0028 */
[----:B-1----:R-:W2:Y:S04]  /*39810*/  LDL.64 R24, [R1+0x70] ;  /* 0x0000700001187983 */ /* 0x002ea80000100a00 */
[----:B------:R0:W-:Y:S01]  /*39820*/  STL.64 [R1+0xef0], R16 ;  /* 0x000ef01001007387 */ /* 0x0001e20000100a00 */
[----:B------:R1:W-:Y:S03]  /*39830*/  STL.64 [R1+0xef8], R18 ;  /* 0x000ef81201007387 */ /* 0x0003e60000100a00 */
[----:B------:R-:W-:Y:S02]  /*39840*/  STL.64 [R1+0xee0], R12 ;  /* 0x000ee00c01007387 */ /* 0x000fe40000100a00 */
[----:B------:R-:W-:Y:S01]  /*39850*/  STL.64 [R1+0xee8], R14 ;  /* 0x000ee80e01007387 */ /* 0x000fe20000100a00 */
[----:B------:R-:W4:Y:S01]  /*39860*/  LDL.64 R36, [R1+0x60] ;  /* 0x0000600001247983 */ /* 0x000f220000100a00 */
[----:B------:R-:W-:Y:S02]  /*39870*/  STL [R1+0x34d4], R0 ;  /* 0x0034d40001007387 */ /* 0x000fe40000100800 */
[----:B------:R-:W-:Y:S02]  /*39880*/  STL [R1+0x34d0], R2 ;  /* 0x0034d00201007387 */ /* 0x000fe40000100800 */
[----:B------:R-:W-:Y:S01]  /*39890*/  STL.64 [R1+0xed0], R8 ;  /* 0x000ed00801007387 */ /* 0x000fe20000100a00 */
[----:B------:R-:W-:Y:S01]  /*398a0*/  STL.64 [R1+0xed8], R10 ;  /* 0x000ed80a01007387 */ /* 0x000fe20000100a00 */
[----:B------:R-:W2:Y:S02]  /*398b0*/  LDL.LU.64 R40, [R1+0xeb0] ;  /* 0x000eb00001287983 */ /* 0x000ea40000300a00 */
[----:B------:R-:W2:Y:S02]  /*398c0*/  LDL.LU.64 R42, [R1+0xeb8] ;  /* 0x000eb800012a7983 */ /* 0x000ea40000300a00 */
[----:B------:R-:W-:-:S02]  /*398d0*/  IMAD.MOV.U32 R22, RZ, RZ, R57 ;  /* 0x000000ffff167224 */ /* 0x000fc400078e0039 */
[----:B------:R-:W-:Y:S02]  /*398e0*/  IMAD.MOV.U32 R23, RZ, RZ, R56 ;  /* 0x000000ffff177224 */ /* 0x000fe400078e0038 */
[----:B------:R-:W4:Y:S01]  /*398f0*/  LDL.64 R56, [R1+0x50] ;  /* 0x0000500001387983 */ /* 0x000f220000100a00 */
[----:B------:R-:W-:Y:S02]  /*39900*/  STL [R1+0x34dc], R22 ;  /* 0x0034dc1601007387 */ /* 0x000fe40000100800 */
[----:B------:R-:W-:Y:S01]  /*39910*/  STL [R1+0x34d8], R23 ;  /* 0x0034d81701007387 */ /* 0x000fe20000100800 */
[C---:B---3--:R-:W-:Y:S11]  /*39920*/  HMMA.16816.F32.BF16 R4, R48.reuse, R28, R4 ;  /* 0x0000001c3004723c */ /* 0x048ff60000041804 */
[----:B------:R-:W-:Y:S11]  /*39930*/  @!UPT UIADD3 URZ, URZ, URZ, URZ ;  /* 0x0000003f3f3ff290 */ /* 0x000ff6000fffe03f */
[----:B------:R-:W-:Y:S01]  /*39940*/  @!UPT UIADD3 URZ, URZ, URZ, URZ ;  /* 0x0000003f3f3ff290 */ /* 0x000fe2000fffe03f */
[----:B------:R3:W-:Y:S01]  /*39950*/  STL.64 [R1+0xec0], R4 ;  /* 0x000ec00401007387 */ /* 0x0007e20000100a00 */
[----:B------:R2:W-:Y:S02]  /*39960*/  STL.64 [R1+0xec8], R6 ;  /* 0x000ec80601007387 */ /* 0x0005e40000100a00 */
[----:B0-----:R-:W4:Y:S02]  /*39970*/  LDL.LU.64 R16, [R1+0xea0] ;  /* 0x000ea00001107983 */ /* 0x001f240000300a00 */
[----:B-1----:R-:W4:Y:S01]  /*39980*/  LDL.LU.64 R18, [R1+0xea8] ;  /* 0x000ea80001127983 */ /* 0x002f220000300a00 */
[----:B---3--:R-:W3:Y:S01]  /*39990*/  LDL.LU.64 R4, [R1+0xe90] ;  /* 0x000e900001047983 */ /* 0x008ee20000300a00 */
[----:B--2---:R-:W3:Y:S01]  /*399a0*/  LDL.LU.64 R6, [R1+0xe98] ;  /* 0x000e980001067983 */ /* 0x004ee20000300a00 */
[----:B------:R-:W-:Y:S01]  /*399b0*/  HMMA.16816.F32.BF16 R40, R48, R44, R40 ;  /* 0x0000002c3028723c */ /* 0x000fe20000041828 */
[----:B------:R-:W-:Y:S02]  /*399c0*/  IMAD.MOV.U32 R60, RZ, RZ, R29 ;  /* 0x000000ffff3c7224 */ /* 0x000fe400078e001d */
[----:B------:R-:W-:Y:S01]  /*399d0*/  IMAD.MOV.U32 R61, RZ, RZ, R28 ;  /* 0x000000ffff3d7224 */ /* 0x000fe200078e001c */
[----:B------:R-:W2:Y:S04]  /*399e0*/  LDL.64 R12, [R1+0x40] ;  /* 0x00004000010c7983 */ /* 0x000ea80000100a00 */
[----:B------:R-:W2:Y:S04]  /*399f0*/  LDL.64 R28, [R1+0x30] ;  /* 0x00003000011c7983 */ /* 0x000ea80000100a00 */
[----:B------:R-:W2:Y:S01]  /*39a00*/  LDL.64 R8, [R1+0x20] ;  /* 0x0000200001087983 */ /* 0x000ea20000100a00 */
[----:B------:R-:W-:Y:S02]  /*39a10*/  STL [R1+0x34e4], R60 ;  /* 0x0034e43c01007387 */ /* 0x000fe40000100800 */
[----:B------:R-:W-:Y:S08]  /*39a20*/  STL [R1+0x34e0], R61 ;  /* 0x0034e03d01007387 */ /* 0x000ff00000100800 */
[----:B------:R0:W-:Y:S01]  /*39a30*/  STL.64 [R1+0xeb0], R40 ;  /* 0x000eb02801007387 */ /* 0x0001e20000100a00 */
[----:B------:R1:W-:Y:S03]  /*39a40*/  STL.64 [R1+0xeb8], R42 ;  /* 0x000eb82a01007387 */ /* 0x0003e60000100a00 */
[----:B0-----:R-:W2:Y:S01]  /*39a50*/  LDL.LU.64 R40, [R1+0xe80] ;  /* 0x000e800001287983 */ /* 0x001ea20000300a00 */
[----:B-1----:R-:W2:Y:S02]  /*39a60*/  LDL.LU.64 R42, [R1+0xe88] ;  /* 0x000e8800012a7983 */ /* 0x002ea40000300a00 */
[----:B------:R-:W-:-:S02]  /*39a70*/  IMAD.MOV.U32 R2, RZ, RZ, R45 ;  /* 0x000000ffff027224 */ /* 0x000fc400078e002d */
[----:B------:R-:W-:Y:S01]  /*39a80*/  IMAD.MOV.U32 R0, RZ, RZ, R44 ;  /* 0x000000ffff007224 */ /* 0x000fe200078e002c */
[----:B------:R-:W2:Y:S04]  /*39a90*/  LDL.64 R52, [R1] ;  /* 0x0000000001347983 */ /* 0x000ea80000100a00 */
[----:B------:R-:W2:Y:S01]  /*39aa0*/  LDL.64 R44, [R1+0x10] ;  /* 0x00001000012c7983 */ /* 0x000ea20000100a00 */
[----:B------:R-:W-:Y:S02]  /*39ab0*/  STL [R1+0x34ec], R2 ;  /* 0x0034ec0201007387 */ /* 0x000fe40000100800 */
[----:B------:R-:W-:Y:S01]  /*39ac0*/  STL [R1+0x34e8], R0 ;  /* 0x0034e80001007387 */ /* 0x000fe20000100800 */
[C---:B----4-:R-:W-:Y:S08]  /*39ad0*/  HMMA.16816.F32.BF16 R16, R48.reuse, R24, R16 ;  /* 0x000000183010723c */ /* 0x050ff00000041810 */
[----:B---3--:R-:W-:Y:S11]  /*39ae0*/  HMMA.16816.F32.BF16 R4, R48, R36, R4 ;  /* 0x000000243004723c */ /* 0x008ff60000041804 */
[----:B------:R-:W-:Y:S04]  /*39af0*/  @!UPT UIADD3 URZ, URZ, URZ, URZ ;  /* 0x0000003f3f3ff290 */ /* 0x000fe8000fffe03f */
[----:B------:R0:W-:Y:S01]  /*39b00*/  STL.64 [R1+0xea0], R16 ;  /* 0x000ea01001007387 */ /* 0x0001e20000100a00 */
[----:B------:R1:W-:Y:S03]  /*39b10*/  STL.64 [R1+0xea8], R18 ;  /* 0x000ea81201007387 */ /* 0x0003e60000100a00 */
[----:B0-----:R-:W3:Y:S01]  /*39b20*/  LDL.LU.64 R16, [R1+0x35b0] ;  /* 0x0035b00001107983 */ /* 0x001ee20000300a00 */
[----:B-1----:R-:W-:Y:S02]  /*39b30*/  IMAD.MOV.U32 R18, RZ, RZ, R25 ;  /* 0x000000ffff127224 */ /* 0x002fe400078e0019 */
[----:B------:R-:W-:-:S03]  /*39b40*/  IMAD.MOV.U32 R19, RZ, RZ, R24 ;  /* 0x000000ffff137224 */ /* 0x000fc600078e0018 */
[----:B------:R-:W-:Y:S02]  /*39b50*/  STL [R1+0x34f4], R18 ;  /* 0x0034f41201007387 */ /* 0x000fe40000100800 */
[----:B------:R-:W-:Y:S02]  /*39b60*/  STL [R1+0x34f0], R19 ;  /* 0x0034f01301007387 */ /* 0x000fe40000100800 */
[----:B------:R0:W-:Y:S02]  /*39b70*/  STL.64 [R1+0xe90], R4 ;  /* 0x000e900401007387 */ /* 0x0001e40000100a00 */
[----:B------:R1:W-:Y:S01]  /*39b80*/  STL.64 [R1+0xe98], R6 ;  /* 0x000e980601007387 */ /* 0x0003e20000100a00 */
[----:B0-----:R-:W4:Y:S01]  /*39b90*/  LDL.LU.64 R4, [R1+0xe70] ;  /* 0x000e700001047983 */ /* 0x001f220000300a00 */
[----:B-1----:R-:W4:Y:S01]  /*39ba0*/  LDL.LU.64 R6, [R1+0xe78] ;  /* 0x000e780001067983 */ /* 0x002f220000300a00 */
[----:B--2---:R-:W-:Y:S01]  /*39bb0*/  HMMA.16816.F32.BF16 R40, R48, R56, R40 ;  /* 0x000000383028723c */ /* 0x004fe20000041828 */
[----:B------:R-:W2:Y:S01]  /*39bc0*/  LDL.LU.64 R24, [R1+0xe60] ;  /* 0x000e600001187983 */ /* 0x000ea20000300a00 */
[----:B------:R-:W2:Y:S01]  /*39bd0*/  LDL.LU.64 R26, [R1+0xe68] ;  /* 0x000e6800011a7983 */ /* 0x000ea20000300a00 */
[----:B------:R-:W-:-:S02]  /*39be0*/  IMAD.MOV.U32 R23, RZ, RZ, R37 ;  /* 0x000000ffff177224 */ /* 0x000fc400078e0025 */
[----:B------:R-:W-:Y:S02]  /*39bf0*/  IMAD.MOV.U32 R22, RZ, RZ, R36 ;  /* 0x000000ffff167224 */ /* 0x000fe400078e0024 */
[----:B------:R-:W2:Y:S01]  /*39c00*/  LDL.LU.64 R36, [R1+0xe50] ;  /* 0x000e500001247983 */ /* 0x000ea20000300a00 */
[----:B------:R-:W2:Y:S02]  /*39c10*/  LDL.LU.64 R38, [R1+0xe58] ;  /* 0x000e580001267983 */ /* 0x000ea40000300a00 */
[----:B------:R-:W-:Y:S02]  /*39c20*/  STL [R1+0x34fc], R23 ;  /* 0x0034fc1701007387 */ /* 0x000fe40000100800 */
[----:B------:R-:W-:Y:S02]  /*39c30*/  STL [R1+0x34f8], R22 ;  /* 0x0034f81601007387 */ /* 0x000fe40000100800 */
[----:B------:R-:W-:Y:S02]  /*39c40*/  IMAD.MOV.U32 R60, RZ, RZ, R56 ;  /* 0x000000ffff3c7224 */ /* 0x000fe400078e0038 */
[----:B------:R-:W-:-:S07]  /*39c50*/  IMAD.MOV.U32 R61, RZ, RZ, R57 ;  /* 0x000000ffff3d7224 */ /* 0x000fce00078e0039 */
[----:B------:R0:W-:Y:S01]  /*39c60*/  STL.64 [R1+0xe80], R40 ;  /* 0x000e802801007387 */ /* 0x0001e20000100a00 */
[----:B------:R1:W-:Y:S03]  /*39c70*/  STL.64 [R1+0xe88], R42 ;  /* 0x000e882a01007387 */ /* 0x0003e60000100a00 */
[----:B0-----:R-:W2:Y:S01]  /*39c80*/  LDL.LU.64 R40, [R1+0xe40] ;  /* 0x000e400001287983 */ /* 0x001ea20000300a00 */
[----:B-1----:R-:W2:Y:S02]  /*39c90*/  LDL.LU.64 R42, [R1+0xe48] ;  /* 0x000e4800012a7983 */ /* 0x002ea40000300a00 */
[----:B------:R-:W3:Y:S02]  /*39ca0*/  LDL.LU.64 R56, [R1+0xe30] ;  /* 0x000e300001387983 */ /* 0x000ee40000300a00 */
[----:B------:R-:W3:Y:S01]  /*39cb0*/  LDL.LU.64 R58, [R1+0xe38] ;  /* 0x000e3800013a7983 */ /* 0x000ee20000300a00 */
[----:B------:R-:W-:Y:S01]  /*39cc0*/  STL [R1+0x3504], R61 ;  /* 0x0035043d01007387 */ /* 0x000fe20000100800 */
[----:B------:R-:W-:Y:S02]  /*39cd0*/  STL [R1+0x3500], R60 ;  /* 0x0035003c01007387 */ /* 0x000fe40000100800 */
[----:B------:R-:W-:-:S02]  /*39ce0*/  IMAD.MOV.U32 R2, RZ, RZ, R12 ;  /* 0x000000ffff027224 */ /* 0x000fc400078e000c */
[----:B------:R-:W-:Y:S01]  /*39cf0*/  IMAD.MOV.U32 R0, RZ, RZ, R13 ;  /* 0x000000ffff007224 */ /* 0x000fe200078e000d */
[C---:B----4-:R-:W-:Y:S11]  /*39d00*/  HMMA.16816.F32.BF16 R4, R48.reuse, R12, R4 ;  /* 0x0000000c3004723c */ /* 0x050ff60000041804 */
[----:B------:R-:W-:Y:S11]  /*39d10*/  @!UPT UIADD3 URZ, URZ, URZ, URZ ;  /* 0x0000003f3f3ff290 */ /* 0x000ff6000fffe03f */
[----:B------:R-:W-:Y:S01]  /*39d20*/  @!UPT UIADD3 URZ, URZ, URZ, URZ ;  /* 0x0000003f3f3ff290 */ /* 0x000fe2000fffe03f */
[----:B------:R0:W-:Y:S01]  /*39d30*/  STL.64 [R1+0xe70], R4 ;  /* 0x000e700401007387 */ /* 0x0001e20000100a00 */
[----:B------:R-:W-:Y:S03]  /*39d40*/  STL.64 [R1+0xe78], R6 ;  /* 0x000e780601007387 */ /* 0x000fe60000100a00 */
[----:B0-----:R-:W4:Y:S01]  /*39d50*/  LDL.LU.64 R4, [R1+0x35a8] ;  /* 0x0035a80001047983 */ /* 0x001f220000300a00 */
[----:B------:R-:W4:Y:S01]  /*39d60*/  LDL.LU.64 R12, [R1+0x35a0] ;  /* 0x0035a000010c7983 */ /* 0x000f220000300a00 */
[C---:B--2---:R-:W-:Y:S08]  /*39d70*/  HMMA.16816.F32.BF16 R24, R48.reuse, R28, R24 ;  /* 0x0000001c3018723c */ /* 0x044ff00000041818 */
[C---:B------:R-:W-:Y:S08]  /*39d80*/  HMMA.16816.F32.BF16 R36, R48.reuse, R8, R36 ;  /* 0x000000083024723c */ /* 0x040ff00000041824 */
[C---:B------:R-:W-:Y:S08]  /*39d90*/  HMMA.16816.F32.BF16 R40, R48.reuse, R44, R40 ;  /* 0x0000002c3028723c */ /* 0x040ff00000041828 */
[----:B---3--:R-:W-:Y:S01]  /*39da0*/  HMMA.16816.F32.BF16 R56, R48, R52, R56 ;  /* 0x000000343038723c */ /* 0x008fe20000041838 */
[----:B------:R-:W-:-:S02]  /*39db0*/  IMAD.MOV.U32 R18, RZ, RZ, R28 ;  /* 0x000000ffff127224 */ /* 0x000fc400078e001c */
[----:B------:R-:W-:Y:S02]  /*39dc0*/  IMAD.MOV.U32 R19, RZ, RZ, R29 ;  /* 0x000000ffff137224 */ /* 0x000fe400078e001d */
[----:B------:R-:W-:Y:S02]  /*39dd0*/  IMAD.MOV.U32 R23, RZ, RZ, R8 ;  /* 0x000000ffff177224 */ /* 0x000fe400078e0008 */
[----:B------:R-:W-:Y:S01]  /*39de0*/  IMAD.MOV.U32 R22, RZ, RZ, R9 ;  /* 0x000000ffff167224 */ /* 0x000fe200078e0009 */
[----:B------:R-:W-:Y:S01]  /*39df0*/  STL.64 [R1+0xe60], R24 ;  /* 0x000e601801007387 */ /* 0x000fe20000100a00 */
[----:B------:R0:W-:Y:S03]  /*39e00*/  STL.64 [R1+0xe68], R26 ;  /* 0x000e681a01007387 */ /* 0x0001e60000100a00 */
[----:B0-----:R-:W2:Y:S01]  /*39e10*/  LDL.LU.64 R26, [R1+0x3598] ;  /* 0x00359800011a7983 */ /* 0x001ea20000300a00 */
[----:B------:R-:W3:Y:S02]  /*39e20*/  LDL.LU.64 R24, [R1+0x3590] ;  /* 0x0035900001187983 */ /* 0x000ee40000300a00 */
[----:B------:R-:W2:Y:S02]  /*39e30*/  LDL.LU.64 R30, [R1+0x3588] ;  /* 0x00358800011e7983 */ /* 0x000ea40000300a00 */
[----:B------:R-:W2:Y:S01]  /*39e40*/  LDL.LU.64 R28, [R1+0x3580] ;  /* 0x00358000011c7983 */ /* 0x000ea20000300a00 */
[----:B------:R-:W-:Y:S01]  /*39e50*/  STL.64 [R1+0xe50], R36 ;  /* 0x000e502401007387 */ /* 0x000fe20000100a00 */
[----:B------:R0:W-:Y:S02]  /*39e60*/  STL.64 [R1+0xe58], R38 ;  /* 0x000e582601007387 */ /* 0x0001e40000100a00 */
[----:B------:R-:W-:-:S02]  /*39e70*/  IMAD.MOV.U32 R61, RZ, RZ, R44 ;  /* 0x000000ffff3d7224 */ /* 0x000fc400078e002c */
[----:B------:R-:W-:Y:S01]  /*39e80*/  IMAD.MOV.U32 R60, RZ, RZ, R45 ;  /* 0x000000ffff3c7224 */ /* 0x000fe200078e002d */
[----:B0-----:R-:W2:Y:S01]  /*39e90*/  LDL.LU.64 R38, [R1+0x3578] ;  /* 0x0035780001267983 */ /* 0x001ea20000300a00 */
[----:B------:R-:W2:Y:S02]  /*39ea0*/  LDL.LU.64 R36, [R1+0x3570] ;  /* 0x0035700001247983 */ /* 0x000ea40000300a00 */
[----:B------:R-:W2:Y:S02]  /*39eb0*/  LDL.LU.64 R8, [R1+0xe20] ;  /* 0x000e200001087983 */ /* 0x000ea40000300a00 */
[----:B------:R-:W2:Y:S01]  /*39ec0*/  LDL.LU.64 R10, [R1+0xe28] ;  /* 0x000e2800010a7983 */ /* 0x000ea20000300a00 */
[----:B------:R-:W-:Y:S01]  /*39ed0*/  STL.64 [R1+0xe40], R40 ;  /* 0x000e402801007387 */ /* 0x000fe20000100a00 */
[----:B------:R0:W-:Y:S03]  /*39ee0*/  STL.64 [R1+0xe48], R42 ;  /* 0x000e482a01007387 */ /* 0x0001e60000100a00 */
        /* <DEDUP_REMOVED lines=8> */
[----:B------:R-:W-:-:S02]  /*39f70*/  IMAD.MOV.U32 R14, RZ, RZ, R52 ;  /* 0x000000ffff0e7224 */ /* 0x000fc400078e0034 */
[----:B------:R-:W-:Y:S02]  /*39f80*/  IMAD.MOV.U32 R6, RZ, RZ, R53 ;  /* 0x000000ffff067224 */ /* 0x000fe400078e0035 */
[----:B------:R-:W3:Y:S01]  /*39f90*/  LDL.LU.64 R52, [R1+0xe00] ;  /* 0x000e000001347983 */ /* 0x000ee20000300a00 */
[----:B------:R-:W3:Y:S02]  /*39fa0*/  LDL.LU.64 R54, [R1+0xe08] ;  /* 0x000e080001367983 */ /* 0x000ee40000300a00 */
[----:B------:R-:W-:Y:S01]  /*39fb0*/  STL [R1+0x3538], R14 ;  /* 0x0035380e01007387 */ /* 0x000fe20000100800 */
[----:B----4-:R-:W-:Y:S01]  /*39fc0*/  STL.64 [R1+0x3530], R12 ;  /* 0x0035300c01007387 */ /* 0x010fe20000100a00 */
[----:B------:R-:W-:Y:S02]  /*39fd0*/  STL [R1+0x3520], R6 ;  /* 0x0035200601007387 */ /* 0x000fe40000100800 */
[----:B------:R0:W-:Y:S02]  /*39fe0*/  STL.64 [R1+0x3518], R4 ;  /* 0x0035180401007387 */ /* 0x0001e40000100a00 */
[----:B0-----:R-:W4:Y:S01]  /*39ff0*/  LDL.LU.64 R4, [R1+0xe10] ;  /* 0x000e100001047983 */ /* 0x001f220000300a00 */
[----:B------:R-:W4:Y:S02]  /*3a000*/  LDL.LU.64 R6, [R1+0xe18] ;  /* 0x000e180001067983 */ /* 0x000f240000300a00 */
[----:B------:R-:W3:Y:S02]  /*3a010*/  LDL.LU.64 R12, [R1+0xdf0] ;  /* 0x000df000010c7983 */ /* 0x000ee40000300a00 */
[----:B------:R-:W3:Y:S01]  /*3a020*/  LDL.LU.64 R14, [R1+0xdf8] ;  /* 0x000df800010e7983 */ /* 0x000ee20000300a00 */
[C---:B--2---:R-:W-:Y:S11]  /*3a030*/  HMMA.16816.F32.BF16 R8, R48.reuse, R56, R8 ;  /* 0x000000383008723c */ /* 0x044ff60000041808 */
[----:B------:R-:W-:Y:S11]  /*3a040*/  @!UPT UIADD3 URZ, URZ, URZ, URZ ;  /* 0x0000003f3f3ff290 */ /* 0x000ff6000fffe03f */
[----:B------:R-:W-:Y:S01]  /*3a050*/  @!UPT UIADD3 URZ, URZ, URZ, URZ ;  /* 0x0000003f3f3ff290 */ /* 0x000fe2000fffe03f */
[----:B------:R0:W-:Y:S01]  /*3a060*/  STL.64 [R1+0xe20], R8 ;  /* 0x000e200801007387 */ /* 0x0001e20000100a00 */
[----:B------:R1:W-:Y:S03]  /*3a070*/  STL.64 [R1+0xe28], R10 ;  /* 0x000e280a01007387 */ /* 0x0003e60000100a00 */
[----:B0-----:R-:W2:Y:S01]  /*3a080*/  LDL.LU.64 R8, [R1+0xde0] ;  /* 0x000de00001087983 */ /* 0x001ea20000300a00 */
[----:B-1----:R-:W2:Y:S02]  /*3a090*/  LDL.LU.64 R10, [R1+0xde8] ;  /* 0x000de800010a7983 */ /* 0x002ea40000300a00 */
[----:B------:R-:W-:Y:S02]  /*3a0a0*/  STL.64 [R1+0x33d8], R58 ;  /* 0x0033d83a01007387 */ /* 0x000fe40000100a00 */
[----:B------:R4:W-:Y:S02]  /*3a0b0*/  STL.64 [R1+0x33d0], R56 ;  /* 0x0033d03801007387 */ /* 0x0009e40000100a00 */
[C---:B----4-:R-:W-:Y:S01]  /*3a0c0*/  HMMA.16816.F32.BF16 R56, R48.reuse, R44, R4 ;  /* 0x0000002c3038723c */ /* 0x050fe20000041804 */
[----:B------:R-:W4:Y:S01]  /*3a0d0*/  LDL.LU.64 R4, [R1+0xdd0] ;  /* 0x000dd00001047983 */ /* 0x000f220000300a00 */
[----:B------:R-:W4:Y:S11]  /*3a0e0*/  LDL.LU.64 R6, [R1+0xdd8] ;  /* 0x000dd80001067983 */ /* 0x000f360000300a00 */
[----:B------:R-:W-:Y:S10]  /*3a0f0*/  @!UPT UIADD3 URZ, URZ, URZ, URZ ;  /* 0x0000003f3f3ff290 */ /* 0x000ff4000fffe03f */
[----:B------:R0:W-:Y:S01]  /*3a100*/  STL.64 [R1+0xe10], R56 ;  /* 0x000e103801007387 */ /* 0x0001e20000100a00 */
[----:B------:R-:W-:Y:S02]  /*3a110*/  STL.64 [R1+0xe18], R58 ;  /* 0x000e183a01007387 */ /* 0x000fe40000100a00 */
[----:B------:R-:W-:Y:S02]  /*3a120*/  STL.64 [R1+0x33c8], R46 ;  /* 0x0033c82e01007387 */ /* 0x000fe40000100a00 */
[----:B------:R3:W-:Y:S02]  /*3a130*/  STL.64 [R1+0x33c0], R44 ;  /* 0x0033c02c01007387 */ /* 0x0007e40000100a00 */
[----:B0-----:R-:W-:Y:S02]  /*3a140*/  IMAD.MOV.U32 R56, RZ, RZ, R35 ;  /* 0x000000ffff387224 */ /* 0x001fe400078e0023 */
[----:B------:R-:W4:Y:S01]  /*3a150*/  LDL.LU R35, [R1+0x353c] ;  /* 0x00353c0001237983 */ /* 0x000f220000300800 */
[C---:B---3--:R-:W-:Y:S08]  /*3a160*/  HMMA.16816.F32.BF16 R44, R48.reuse, R40, R52 ;  /* 0x00000028302c723c */ /* 0x048ff00000041834 */
[C---:B------:R-:W-:Y:S11]  /*3a170*/  HMMA.16816.F32.BF16 R12, R48.reuse, R36, R12 ;  /* 0x00000024300c723c */ /* 0x040ff6000004180c */
[----:B------:R-:W-:Y:S04]  /*3a180*/  @!UPT UIADD3 URZ, URZ, URZ, URZ ;  /* 0x0000003f3f3ff290 */ /* 0x000fe8000fffe03f */
[----:B------:R0:W-:Y:S01]  /*3a190*/  STL.64 [R1+0xe00], R44 ;  /* 0x000e002c01007387 */ /* 0x0001e20000100a00 */
[----:B------:R-:W-:Y:S03]  /*3a1a0*/  STL.64 [R1+0xe08], R46 ;  /* 0x000e082e01007387 */ /* 0x000fe60000100a00 */
[----:B0-----:R-:W3:Y:S01]  /*3a1b0*/  LDL.64 R44, [R1+0x100] ;  /* 0x00010000012c7983 */ /* 0x001ee20000100a00 */
[----:B------:R-:W-:Y:S02]  /*3a1c0*/  STL.64 [R1+0x33b8], R42 ;  /* 0x0033b82a01007387 */ /* 0x000fe40000100a00 */
[----:B------:R0:W-:Y:S02]  /*3a1d0*/  STL.64 [R1+0x33b0], R40 ;  /* 0x0033b02801007387 */ /* 0x0001e40000100a00 */
[----:B0-----:R-:W3:Y:S01]  /*3a1e0*/  LDL.64 R40, [R1+0x120] ;  /* 0x0001200001287983 */ /* 0x001ee20000100a00 */
[----:B------:R-:W-:Y:S02]  /*3a1f0*/  STL.64 [R1+0x33a8], R38 ;  /* 0x0033a82601007387 */ /* 0x000fe40000100a00 */
[----:B------:R0:W-:Y:S02]  /*3a200*/  STL.64 [R1+0x33a0], R36 ;  /* 0x0033a02401007387 */ /* 0x0001e40000100a00 */
[----:B------:R1:W-:Y:S01]  /*3a210*/  STL.64 [R1+0xdf0], R12 ;  /* 0x000df00c01007387 */ /* 0x0003e20000100a00 */
[----:B------:R1:W-:Y:S04]  /*3a220*/  STL.64 [R1+0xdf8], R14 ;  /* 0x000df80e01007387 */ /* 0x0003e80000100a00 */
[----:B0-----:R-:W3:Y:S01]  /*3a230*/  LDL.64 R36, [R1+0x130] ;  /* 0x0001300001247983 */ /* 0x001ee20000100a00 */
[C---:B--2---:R-:W-:Y:S08]  /*3a240*/  HMMA.16816.F32.BF16 R8, R48.reuse, R32, R8 ;  /* 0x000000203008723c */ /* 0x044ff00000041808 */
[C---:B----4-:R-:W-:Y:S01]  /*3a250*/  HMMA.16816.F32.BF16 R4, R48.reuse, R28, R4 ;  /* 0x0000001c3004723c */ /* 0x050fe20000041804 */
[----:B------:R-:W-:Y:S01]  /*3a260*/  STL.64 [R1+0x33e8], R34 ;  /* 0x0033e82201007387 */ /* 0x000fe20000100a00 */
[----:B------:R-:W-:Y:S11]  /*3a270*/  STL.64 [R1+0x33e0], R32 ;  /* 0x0033e02001007387 */ /* 0x000ff60000100a00 */
[----:B------:R-:W-:Y:S02]  /*3a280*/  @!UPT UIADD3 URZ, URZ, URZ, URZ ;  /* 0x0000003f3f3ff290 */ /* 0x000fe4000fffe03f */
[----:B------:R0:W-:Y:S02]  /*3a290*/  STL.64 [R1+0xde0], R8 ;  /* 0x000de00801007387 */ /* 0x0001e40000100a00 */
[----:B------:R2:W-:Y:S01]  /*3a2a0*/  STL.64 [R1+0xde8], R10 ;  /* 0x000de80a01007387 */ /* 0x0005e20000100a00 */
[----:B-1----:R-:W4:Y:S01]  /*3a2b0*/  LDL.LU.64 R12, [R1+0xda0] ;  /* 0x000da000010c7983 */ /* 0x002f220000300a00 */
[----:B------:R-:W4:Y:S04]  /*3a2c0*/  LDL.LU.64 R14, [R1+0xda8] ;  /* 0x000da800010e7983 */ /* 0x000f280000300a00 */
[----:B------:R1:W-:Y:S01]  /*3a2d0*/  STL.64 [R1+0xdd0], R4 ;  /* 0x000dd00401007387 */ /* 0x0003e20000100a00 */
[----:B------:R1:W-:Y:S03]  /*3a2e0*/  STL.64 [R1+0xdd8], R6 ;  /* 0x000dd80601007387 */ /* 0x0003e60000100a00 */
[----:B0-----:R-:W3:Y:S01]  /*3a2f0*/  LDL.LU.64 R8, [R1+0xd90] ;  /* 0x000d900001087983 */ /* 0x001ee20000300a00 */
[----:B--2---:R-:W3:Y:S03]  /*3a300*/  LDL.LU.64 R10, [R1+0xd98] ;  /* 0x000d9800010a7983 */ /* 0x004ee60000300a00 */
[----:B-1----:R-:W2:Y:S01]  /*3a310*/  LDL.LU.64 R4, [R1+0xd80] ;  /* 0x000d800001047983 */ /* 0x002ea20000300a00 */
[----:B------:R-:W2:Y:S02]  /*3a320*/  LDL.LU.64 R6, [R1+0xd88] ;  /* 0x000d880001067983 */ /* 0x000ea40000300a00 */
[----:B------:R-:W2:Y:S02]  /*3a330*/  LDL.LU.64 R52, [R1+0x450] ;  /* 0x0004500001347983 */ /* 0x000ea40000300a00 */
[----:B------:R-:W2:Y:S01]  /*3a340*/  LDL.LU.64 R54, [R1+0x458] ;  /* 0x0004580001367983 */ /* 0x000ea20000300a00 */
[----:B------:R-:W2:Y:S01]  /*3a350*/  LDL.LU.64 R32, [R1+0x2f0] ;  /* 0x0002f00001207983 */ /* 0x000ea20000300a00 */
[----:B------:R-:W2:Y:S02]  /*3a360*/  LDL.LU.64 R34, [R1+0x2f8] ;  /* 0x0002f80001227983 */ /* 0x000ea40000300a00 */
[----:B------:R-:W-:Y:S02]  /*3a370*/  STL.64 [R1+0x33f8], R30 ;  /* 0x0033f81e01007387 */ /* 0x000fe40000100a00 */
[----:B------:R0:W-:Y:S02]  /*3a380*/  STL.64 [R1+0x33f0], R28 ;  /* 0x0033f01c01007387 */ /* 0x0001e40000100a00 */
[----:B0-----:R-:W2:Y:S01]  /*3a390*/  LDL.LU.64 R28, [R1+0xdc0] ;  /* 0x000dc000011c7983 */ /* 0x001ea20000300a00 */
[----:B------:R-:W2:Y:S02]  /*3a3a0*/  LDL.LU.64 R30, [R1+0xdc8] ;  /* 0x000dc800011e7983 */ /* 0x000ea40000300a00 */
        /* <DEDUP_REMOVED lines=9> */
[----:B0-----:R-:W2:Y:S01]  /*3a440*/  LDL.LU.64 R24, [R1+0xdb0] ;  /* 0x000db00001187983 */ /* 0x001ea20000300a00 */
[----:B------:R-:W2:Y:S01]  /*3a450*/  LDL.LU.64 R26, [R1+0xdb8] ;  /* 0x000db800011a7983 */ /* 0x000ea20000300a00 */
[C---:B----4-:R-:W-:Y:S08]  /*3a460*/  HMMA.16816.F32.BF16 R12, R48.reuse, R16, R12 ;  /* 0x00000010300c723c */ /* 0x050ff0000004180c */
        /* <DEDUP_REMOVED lines=8> */
[----:B------:R-:W-:Y:S01]  /*3a4f0*/  STL.64 [R1+0xda0], R12 ;  /* 0x000da00c01007387 */ /* 0x000fe20000100a00 */
[----:B------:R0:W-:Y:S04]  /*3a500*/  STL.64 [R1+0xda8], R14 ;  /* 0x000da80e01007387 */ /* 0x0001e80000100a00 */
[----:B0-----:R-:W4:Y:S01]  /*3a510*/  LDL.LU R14, [R1+0x3538] ;  /* 0x00353800010e7983 */ /* 0x001f220000300800 */
[----:B------:R-:W3:Y:S02]  /*3a520*/  LDL.LU.64 R12, [R1+0x3530] ;  /* 0x00353000010c7983 */ /* 0x000ee40000300a00 */
[C---:B---3--:R-:W-:Y:S11]  /*3a530*/  HMMA.16816.F32.BF16 R8, R48.reuse, R12, R8 ;  /* 0x0000000c3008723c */ /* 0x048ff60000041808 */
[----:B------:R-:W-:Y:S11]  /*3a540*/  @!UPT UIADD3 URZ, URZ, URZ, URZ ;  /* 0x0000003f3f3ff290 */ /* 0x000ff6000fffe03f */
[----:B------:R-:W-:Y:S01]  /*3a550*/  @!UPT UIADD3 URZ, URZ, URZ, URZ ;  /* 0x0000003f3f3ff290 */ /* 0x000fe2000fffe03f */
[----:B------:R0:W-:Y:S01]  /*3a560*/  STL.64 [R1+0xd90], R8 ;  /* 0x000d900801007387 */ /* 0x0001e20000100a00 */
[----:B------:R-:W-:Y:S03]  /*3a570*/  STL.64 [R1+0xd98], R10 ;  /* 0x000d980a01007387 */ /* 0x000fe60000100a00 */
[----:B0-----:R-:W3:Y:S02]  /*3a580*/  LDL.LU.64 R8, [R1+0x3528] ;  /* 0x0035280001087983 */ /* 0x001ee40000300a00 */
[C---:B---3--:R-:W-:Y:S11]  /*3a590*/  HMMA.16816.F32.BF16 R4, R48.reuse, R8, R4 ;  /* 0x000000083004723c */ /* 0x048ff60000041804 */
[----:B------:R-:W-:Y:S11]  /*3a5a0*/  @!UPT UIADD3 URZ, URZ, URZ, URZ ;  /* 0x0000003f3f3ff290 */ /* 0x000ff6000fffe03f */
[----:B------:R-:W-:Y:S01]  /*3a5b0*/  @!UPT UIADD3 URZ, URZ, URZ, URZ ;  /* 0x0000003f3f3ff290 */ /* 0x000fe2000fffe03f */
[----:B------:R-:W-:Y:S01]  /*3a5c0*/  STL.64 [R1+0xd80], R4 ;  /* 0x000d800401007387 */ /* 0x000fe20000100a00 */
[----:B------:R0:W-:Y:S03]  /*3a5d0*/  STL.64 [R1+0xd88], R6 ;  /* 0x000d880601007387 */ /* 0x0001e60000100a00 */
[----:B0-----:R-:W3:Y:S01]  /*3a5e0*/  LDL.LU R6, [R1+0x3520] ;  /* 0x0035200001067983 */ /* 0x001ee20000300800 */
[----:B------:R-:W2:Y:S02]  /*3a5f0*/  LDL.LU.64 R4, [R1+0x3518] ;  /* 0x0035180001047983 */ /* 0x000ea40000300a00 */
[----:B--2---:R-:W-:Y:S01]  /*3a600*/  HMMA.16816.F32.BF16 R48, R48, R4, R52 ;  /* 0x000000043030723c */ /* 0x004fe20000041834 */
[----:B------:R-:W2:Y:S01]  /*3a610*/  LDL.LU.64 R54, [R1+0x3510] ;  /* 0x0035100001367983 */ /* 0x000ea20000300a00 */
[----:B------:R-:W2:Y:S11]  /*3a620*/  LDL.LU.64 R52, [R1+0x3508] ;  /* 0x0035080001347983 */ /* 0x000eb60000300a00 */
[----:B------:R-:W-:Y:S10]  /*3a630*/  @!UPT UIADD3 URZ, URZ, URZ, URZ ;  /* 0x0000003f3f3ff290 */ /* 0x000ff4000fffe03f */
[----:B------:R0:W-:Y:S01]  /*3a640*/  STL.64 [R1+0x450], R48 ;  /* 0x0004503001007387 */ /* 0x0001e20000100a00 */
[----:B------:R1:W-:Y:S03]  /*3a650*/  STL.64 [R1+0x458], R50 ;  /* 0x0004583201007387 */ /* 0x0003e60000100a00 */
[----:B0-----:R-:W3:Y:S01]  /*3a660*/  LDL.LU.64 R48, [R1+0x300] ;  /* 0x0003000001307983 */ /* 0x001ee20000300a00 */
[----:B-1----:R-:W3:Y:S02]  /*3a670*/  LDL.LU.64 R50, [R1+0x308] ;  /* 0x0003080001327983 */ /* 0x002ee40000300a00 */
[----:B------:R-:W-:Y:S02]  /*3a680*/  IMAD.MOV.U32 R57, RZ, RZ, R3 ;  /* 0x000000ffff397224 */ /* 0x000fe400078e0003 */
[----:B------:R-:W-:Y:S02]  /*3a690*/  IMAD.MOV.U32 R11, RZ, RZ, R40 ;  /* 0x000000ffff0b7224 */ /* 0x000fe400078e0028 */
[----:B------:R-:W-:-:S02]  /*3a6a0*/  IMAD.MOV.U32 R10, RZ, RZ, R41 ;  /* 0x000000ffff0a7224 */ /* 0x000fc400078e0029 */
[----:B------:R-:W-:Y:S02]  /*3a6b0*/  IMAD.MOV.U32 R15, RZ, RZ, R44 ;  /* 0x000000ffff0f7224 */ /* 0x000fe400078e002c */
[----:B------:R-:W-:Y:S02]  /*3a6c0*/  IMAD.MOV.U32 R20, RZ, RZ, R23 ;  /* 0x000000ffff147224 */ /* 0x000fe400078e0017 */
[----:B------:R-:W-:Y:S01]  /*3a6d0*/  IMAD.MOV.U32 R21, RZ, RZ, R22 ;  /* 0x000000ffff157224 */ /* 0x000fe200078e0016 */
[C---:B--2---:R-:W-:Y:S08]  /*3a6e0*/  HMMA.16816.F32.BF16 R32, R52.reuse, R40, R32 ;  /* 0x000000283420723c */ /* 0x044ff00000041820 */
[C---:B---3--:R-:W-:Y:S11]  /*3a6f0*/  HMMA.16816.F32.BF16 R48, R52.reuse, R36, R48 ;  /* 0x000000243430723c */ /* 0x048ff60000041830 */
[----:B------:R-:W-:Y:S11]  /*3a700*/  @!UPT UIADD3 URZ, URZ, URZ, URZ ;  /* 0x0000003f3f3ff290 */ /* 0x000ff6000fffe03f */
[----:B------:R-:W-:Y:S01]  /*3a710*/  @!UPT UIADD3 URZ, URZ, URZ, URZ ;  /* 0x0000003f3f3ff290 */ /* 0x000fe2000fffe03f */
[----:B------:R-:W-:Y:S01]  /*3a720*/  STL.64 [R1+0x300], R48 ;  /* 0x0003003001007387 */ /* 0x000fe20000100a00 */
[----:B------:R-:W-:Y:S02]  /*3a730*/  STL.64 [R1+0x308], R50 ;  /* 0x0003083201007387 */ /* 0x000fe40000100a00 */
[----:B------:R-:W-:Y:S02]  /*3a740*/  STL.64 [R1+0x2f0], R32 ;  /* 0x0002f02001007387 */ /* 0x000fe40000100a00 */
[----:B------:R-:W-:Y:S01]  /*3a750*/  STL.64 [R1+0x2f8], R34 ;  /* 0x0002f82201007387 */ /* 0x000fe20000100a00 */
[----:B------:R-:W-:Y:S01]  /*3a760*/  STL.64 [R1+0x3420], R10 ;  /* 0x0034200a01007387 */ /* 0x000fe20000100a00 */
[----:B------:R0:W-:Y:S02]  /*3a770*/  STL.64 [R1+0x3418], R8 ;  /* 0x0034180801007387 */ /* 0x0001e40000100a00 */
[C---:B0-----:R-:W-:Y:S11]  /*3a780*/  HMMA.16816.F32.BF16 R8, R52.reuse, R56, R28 ;  /* 0x000000383408723c */ /* 0x041ff6000004181c */
[----:B------:R-:W-:Y:S11]  /*3a790*/  @!UPT UIADD3 URZ, URZ, URZ, URZ ;  /* 0x0000003f3f3ff290 */ /* 0x000ff6000fffe03f */
[----:B------:R-:W-:Y:S01]  /*3a7a0*/  @!UPT UIADD3 URZ, URZ, URZ, URZ ;  /* 0x0000003f3f3ff290 */ /* 0x000fe2000fffe03f */
[----:B------:R-:W-:Y:S01]  /*3a7b0*/  STL.64 [R1+0x2e0], R8 ;  /* 0x0002e00801007387 */ /* 0x000fe20000100a00 */
[----:B------:R0:W-:Y:S02]  /*3a7c0*/  STL.64 [R1+0x2e8], R10 ;  /* 0x0002e80a01007387 */ /* 0x0001e40000100a00 */
[----:B0-----:R-:W-:Y:S01]  /*3a7d0*/  HMMA.16816.F32.BF16 R8, R52, R44, R24 ;  /* 0x0000002c3408723c */ /* 0x001fe20000041818 */
[----:B----4-:R-:W-:Y:S02]  /*3a7e0*/  IMAD.MOV.U32 R56, RZ, RZ, R14 ;  /* 0x000000ffff387224 */ /* 0x010fe400078e000e */
[----:B------:R-:W-:-:S05]  /*3a7f0*/  IMAD.MOV.U32 R57, RZ, RZ, R6 ;  /* 0x000000ffff397224 */ /* 0x000fca00078e0006 */
[----:B------:R-:W-:Y:S01]  /*3a800*/  STL.64 [R1+0x3428], R56 ;  /* 0x0034283801007387 */ /* 0x000fe20000100a00 */
[----:B------:R-:W-:Y:S02]  /*3a810*/  IMAD.MOV.U32 R14, RZ, RZ, R45 ;  /* 0x000000ffff0e7224 */ /* 0x000fe400078e002d */
[----:B------:R-:W-:Y:S02]  /*3a820*/  IMAD.MOV.U32 R28, RZ, RZ, R61 ;  /* 0x000000ffff1c7224 */ /* 0x000fe400078e003d */
[----:B------:R-:W-:-:S10]  /*3a830*/  IMAD.MOV.U32 R29, RZ, RZ, R60 ;  /* 0x000000ffff1d7224 */ /* 0x000fd400078e003c */
[----:B------:R0:W-:Y:S01]  /*3a840*/  STL.64 [R1+0x2d0], R8 ;  /* 0x0002d00801007387 */ /* 0x0001e20000100a00 */
[----:B------:R1:W-:Y:S03]  /*3a850*/  STL.64 [R1+0x2d8], R10 ;  /* 0x0002d80a01007387 */ /* 0x0003e60000100a00 */
[----:B0-----:R-:W2:Y:S01]  /*3a860*/  LDL.LU.64 R8, [R1+0x2c0] ;  /* 0x0002c00001087983 */ /* 0x001ea20000300a00 */
[----:B-1----:R-:W2:Y:S02]  /*3a870*/  LDL.LU.64 R10, [R1+0x2c8] ;  /* 0x0002c800010a7983 */ /* 0x002ea40000300a00 */
[----:B------:R-:W2:Y:S02]  /*3a880*/  LDL.64 R40, [R1+0xf0] ;  /* 0x0000f00001287983 */ /* 0x000ea40000100a00 */
[----:B------:R-:W-:Y:S01]  /*3a890*/  STL.64 [R1+0x3438], R14 ;  /* 0x0034380e01007387 */ /* 0x000fe20000100a00 */
[----:B------:R-:W-:Y:S01]  /*3a8a0*/  STL.64 [R1+0x3430], R12 ;  /* 0x0034300c01007387 */ /* 0x000fe20000100a00 */
[----:B------:R-:W3:Y:S02]  /*3a8b0*/  LDL.LU R61, [R1+0x3504] ;  /* 0x00350400013d7983 */ /* 0x000ee40000300800 */
[----:B------:R-:W4:Y:S02]  /*3a8c0*/  LDL.LU R60, [R1+0x3500] ;  /* 0x00350000013c7983 */ /* 0x000f240000300800 */
[----:B------:R0:W-:Y:S01]  /*3a8d0*/  STL.64 [R1+0x3440], R28 ;  /* 0x0034401c01007387 */ /* 0x0001e20000100a00 */
[----:B------:R-:W4:Y:S01]  /*3a8e0*/  LDL.LU R23, [R1+0x34fc] ;  /* 0x0034fc0001177983 */ /* 0x000f220000300800 */
[----:B------:R-:W4:Y:S02]  /*3a8f0*/  LDL.LU R22, [R1+0x34f8] ;  /* 0x0034f80001167983 */ /* 0x000f240000300800 */
[----:B------:R-:W-:Y:S02]  /*3a900*/  STL.64 [R1+0x3448], R20 ;  /* 0x0034481401007387 */ /* 0x000fe40000100a00 */
[----:B------:R-:W-:-:S02]  /*3a910*/  IMAD.MOV.U32 R56, RZ, RZ, R18 ;  /* 0x000000ffff387224 */ /* 0x000fc400078e0012 */
[----:B------:R-:W-:Y:S01]  /*3a920*/  IMAD.MOV.U32 R57, RZ, RZ, R19 ;  /* 0x000000ffff397224 */ /* 0x000fe200078e0013 */
[----:B------:R-:W4:Y:S01]  /*3a930*/  LDL.LU R18, [R1+0x34f4] ;  /* 0x0034f40001127983 */ /* 0x000f220000300800 */
[----:B------:R-:W4:Y:S02]  /*3a940*/  LDL.LU R19, [R1+0x34f0] ;  /* 0x0034f00001137983 */ /* 0x000f240000300800 */
[----:B------:R-:W4:Y:S02]  /*3a950*/  LDL R32, [R1+0xd0] ;  /* 0x0000d00001207983 */ /* 0x000f240000100800 */
[----:B------:R-:W4:Y:S01]  /*3a960*/  LDL R33, [R1+0xd4] ;  /* 0x0000d40001217983 */ /* 0x000f220000100800 */
[----:B------:R-:W4:Y:S04]  /*3a970*/  LDL R24, [R1+0xe0] ;  /* 0x0000e00001187983 */ /* 0x000f280000100800 */
[----:B------:R-:W4:Y:S01]  /*3a980*/  LDL R25, [R1+0xe4] ;  /* 0x0000e40001197983 */ /* 0x000f220000100800 */
[----:B0-----:R-:W-:-:S02]  /*3a990*/  IMAD.MOV.U32 R28, RZ, RZ, R2 ;  /* 0x000000ffff1c7224 */ /* 0x001fc400078e0002 */
[----:B------:R-:W-:Y:S02]  /*3a9a0*/  IMAD.MOV.U32 R29, RZ, RZ, R0 ;  /* 0x000000ffff1d7224 */ /* 0x000fe400078e0000 */
[----:B------:R3:W-:Y:S01]  /*3a9b0*/  STL.64 [R1+0x3450], R56 ;  /* 0x0034503801007387 */ /* 0x0007e20000100a00 */
[----:B------:R-:W4:Y:S01]  /*3a9c0*/  LDL.LU R2, [R1+0x34ec] ;  /* 0x0034ec0001027983 */ /* 0x000f220000300800 */
[----:B------:R-:W4:Y:S02]  /*3a9d0*/  LDL.LU R0, [R1+0x34e8] ;  /* 0x0034e80001007983 */ /* 0x000f240000300800 */
[----:B------:R0:W-:Y:S02]  /*3a9e0*/  STL.64 [R1+0x3458], R28 ;  /* 0x0034581c01007387 */ /* 0x0001e40000100a00 */
[----:B------:R-:W-:Y:S02]  /*3a9f0*/  IMAD.MOV.U32 R7, RZ, RZ, R36 ;  /* 0x000000ffff077224 */ /* 0x000fe400078e0024 */
[----:B------:R-:W-:Y:S01]  /*3aa00*/  IMAD.MOV.U32 R3, RZ, RZ, R37 ;  /* 0x000000ffff037224 */ /* 0x000fe200078e0025 */
[----:B------:R-:W1:Y:S04]  /*3aa10*/  S2R R6, SR_TID.X ;  /* 0x0000000000067919 */ /* 0x000e680000002100 */
[----:B------:R-:W0:Y:S01]  /*3aa20*/  S2R R59, SR_TID.X ;  /* 0x00000000003b7919 */ /* 0x000e220000002100 */
[----:B--2---:R-:W-:Y:S01]  /*3aa30*/  HMMA.16816.F32.BF16 R8, R52, R40, R8 ;  /* 0x000000283408723c */ /* 0x004fe20000041808 */
[----:B---3--:R-:W-:-:S02]  /*3aa40*/  IMAD.MOV.U32 R57, RZ, RZ, R61 ;  /* 0x000000ffff397224 */ /* 0x008fc400078e003d */
[----:B----4-:R-:W-:Y:S02]  /*3aa50*/  IMAD.MOV.U32 R56, RZ, RZ, R60 ;  /* 0x000000ffff387224 */ /* 0x010fe400078e003c */
[----:B------:R-:W2:Y:S01]  /*3aa60*/  LDL.LU R60, [R1+0x34e4] ;  /* 0x0034e400013c7983 */ /* 0x000ea20000300800 */
[----:B------:R-:W3:Y:S02]  /*3aa70*/  LDL.LU R61, [R1+0x34e0] ;  /* 0x0034e000013d7983 */ /* 0x000ee40000300800 */
[----:B------:R-:W-:Y:S02]  /*3aa80*/  IMAD.MOV.U32 R36, RZ, RZ, R22 ;  /* 0x000000ffff247224 */ /* 0x000fe400078e0016 */
[----:B------:R-:W-:Y:S01]  /*3aa90*/  IMAD.MOV.U32 R37, RZ, RZ, R23 ;  /* 0x000000ffff257224 */ /* 0x000fe200078e0017 */
[----:B------:R-:W4:Y:S01]  /*3aaa0*/  LDL.64 R44, [R1+0xc0] ;  /* 0x0000c000012c7983 */ /* 0x000f220000100a00 */
[----:B------:R-:W-:Y:S02]  /*3aab0*/  STL.64 [R1+0x3460], R56 ;  /* 0x0034603801007387 */ /* 0x000fe40000100a00 */
[----:B------:R-:W4:Y:S02]  /*3aac0*/  LDL.LU R22, [R1+0x34dc] ;  /* 0x0034dc0001167983 */ /* 0x000f240000300800 */
[----:B------:R-:W4:Y:S01]  /*3aad0*/  LDL.LU R23, [R1+0x34d8] ;  /* 0x0034d80001177983 */ /* 0x000f220000300800 */
[----:B------:R1:W-:Y:S01]  /*3aae0*/  STL.64 [R1+0x3468], R36 ;  /* 0x0034682401007387 */ /* 0x0003e20000100a00 */
[----:B0-----:R-:W4:Y:S02]  /*3aaf0*/  LDL.LU.64 R28, [R1+0x2b0] ;  /* 0x0002b000011c7983 */ /* 0x001f240000300a00 */
[----:B------:R-:W4:Y:S02]  /*3ab00*/  LDL.LU.64 R30, [R1+0x2b8] ;  /* 0x0002b800011e7983 */ /* 0x000f240000300a00 */
[----:B-1----:R-:W-:-:S02]  /*3ab10*/  IMAD.MOV.U32 R36, RZ, RZ, R19 ;  /* 0x000000ffff247224 */ /* 0x002fc400078e0013 */
[----:B------:R-:W-:-:S05]  /*3ab20*/  IMAD.MOV.U32 R37, RZ, RZ, R18 ;  /* 0x000000ffff257224 */ /* 0x000fca00078e0012 */
[----:B------:R-:W-:Y:S01]  /*3ab30*/  STL.64 [R1+0x3480], R36 ;  /* 0x0034802401007387 */ /* 0x000fe20000100a00 */
[----:B------:R0:W-:Y:S02]  /*3ab40*/  STL.64 [R1+0x2c0], R8 ;  /* 0x0002c00801007387 */ /* 0x0001e40000100a00 */
[----:B------:R1:W-:Y:S02]  /*3ab50*/  STL.64 [R1+0x2c8], R10 ;  /* 0x0002c80a01007387 */ /* 0x0003e40000100a00 */
[----:B------:R-:W4:Y:S01]  /*3ab60*/  LDL.LU.64 R12, [R1+0x2a0] ;  /* 0x0002a000010c7983 */ /* 0x000f220000300a00 */
[----:B------:R-:W4:Y:S04]  /*3ab70*/  LDL.LU.64 R14, [R1+0x2a8] ;  /* 0x0002a800010e7983 */ /* 0x000f280000300a00 */
[----:B0-----:R-:W4:Y:S01]  /*3ab80*/  LDL.LU.64 R8, [R1+0x8f0] ;  /* 0x0008f00001087983 */ /* 0x001f220000300a00 */
[----:B-1----:R-:W4:Y:S01]  /*3ab90*/  LDL.LU.64 R10, [R1+0x8f8] ;  /* 0x0008f800010a7983 */ /* 0x002f220000300a00 */
[----:B------:R-:W-:Y:S01]  /*3aba0*/  LOP3.LUT R6, R6, 0x7, RZ, 0xc0, !PT ;  /* 0x0000000706067812 */ /* 0x000fe200078ec0ff */
[----:B------:R-:W-:-:S04]  /*3abb0*/  IMAD.SHL.U32 R58, R59, 0x2, RZ ;  /* 0x000000023b3a7824 */ /* 0x000fc800078e00ff */
[----:B------:R-:W-:Y:S02]  /*3abc0*/  IMAD R6, R6, 0x110, RZ ;  /* 0x0000011006067824 */ /* 0x000fe400078e02ff */
[----:B------:R-:W-:-:S03]  /*3abd0*/  IMAD.SHL.U32 R59, R59, 0x80, RZ ;  /* 0x000000803b3b7824 */ /* 0x000fc600078e00ff */
[----:B------:R-:W-:-:S04]  /*3abe0*/  LOP3.LUT R6, R6, 0x10, R58, 0x78, !PT ;  /* 0x0000001006067812 */ /* 0x000fc800078e783a */
[----:B------:R-:W-:-:S04]  /*3abf0*/  LOP3.LUT R6, R6, 0x800, R59, 0xf8, !PT ;  /* 0x0000080006067812 */ /* 0x000fc800078ef83b */
[----:B------:R-:W-:Y:S01]  /*3ac00*/  LOP3.LUT R6, R6, 0x40, RZ, 0x3c, !PT ;  /* 0x0000004006067812 */ /* 0x000fe200078e3cff */
[----:B------:R-:W-:Y:S02]  /*3ac10*/  IMAD.MOV.U32 R19, RZ, RZ, R40 ;  /* 0x000000ffff137224 */ /* 0x000fe400078e0028 */
[----:B------:R-:W-:Y:S02]  /*3ac20*/  IMAD.MOV.U32 R18, RZ, RZ, R41 ;  /* 0x000000ffff127224 */ /* 0x000fe400078e0029 */
[----:B------:R-:W0:Y:S01]  /*3ac30*/  LDSM.16.MT88.4 R48, [R6+0x4000] ;  /* 0x004000000630783b */ /* 0x000e220000004200 */
[----:B------:R-:W-:Y:S02]  /*3ac40*/  IMAD.MOV.U32 R36, RZ, RZ, R0 ;  /* 0x000000ffff247224 */ /* 0x000fe400078e0000 */
[----:B------:R-:W-:Y:S02]  /*3ac50*/  IMAD.MOV.U32 R37, RZ, RZ, R2 ;  /* 0x000000ffff257224 */ /* 0x000fe400078e0002 */
[----:B------:R-:W4:Y:S01]  /*3ac60*/  LDL.LU R0, [R1+0x34d4] ;  /* 0x0034d40001007983 */ /* 0x000f220000300800 */
[----:B------:R-:W4:Y:S02]  /*3ac70*/  LDL.LU R2, [R1+0x34d0] ;  /* 0x0034d00001027983 */ /* 0x000f240000300800 */
[----:B------:R-:W-:Y:S02]  /*3ac80*/  STL.64 [R1+0x3498], R36 ;  /* 0x0034982401007387 */ /* 0x000fe40000100a00 */
[----:B--2---:R-:W-:-:S02]  /*3ac90*/  IMAD.MOV.U32 R41, RZ, RZ, R60 ;  /* 0x000000ffff297224 */ /* 0x004fc400078e003c */
[----:B---3--:R-:W-:-:S05]  /*3aca0*/  IMAD.MOV.U32 R40, RZ, RZ, R61 ;  /* 0x000000ffff287224 */ /* 0x008fca00078e003d */
[----:B------:R-:W-:Y:S01]  /*3acb0*/  STL.64 [R1+0x34a0], R40 ;  /* 0x0034a02801007387 */ /* 0x000fe20000100a00 */
[----:B------:R-:W-:Y:S02]  /*3acc0*/  STL.64 [R1+0x3478], R18 ;  /* 0x0034781201007387 */ /* 0x000fe40000100a00 */
[----:B------:R4:W-:Y:S02]  /*3acd0*/  STL.64 [R1+0x3470], R16 ;  /* 0x0034701001007387 */ /* 0x0009e40000100a00 */
[C---:B----4-:R-:W-:Y:S08]  /*3ace0*/  HMMA.16816.F32.BF16 R16, R52.reuse, R24, R28 ;  /* 0x000000183410723c */ /* 0x050ff0000004181c */
[----:B------:R-:W-:Y:S01]  /*3acf0*/  HMMA.16816.F32.BF16 R12, R52, R32, R12 ;  /* 0x00000020340c723c */ /* 0x000fe2000004180c */
[----:B------:R-:W-:-:S02]  /*3ad00*/  IMAD.MOV.U32 R40, RZ, RZ, R23 ;  /* 0x000000ffff287224 */ /* 0x000fc400078e0017 */
[----:B------:R-:W-:Y:S11]  /*3ad10*/  IMAD.MOV.U32 R41, RZ, RZ, R22 ;  /* 0x000000ffff297224 */ /* 0x000ff600078e0016 */
[----:B------:R-:W-:Y:S01]  /*3ad20*/  @!UPT UIADD3 URZ, URZ, URZ, URZ ;  /* 0x0000003f3f3ff290 */ /* 0x000fe2000fffe03f */
[----:B------:R-:W-:Y:S01]  /*3ad30*/  STL.64 [R1+0x2b0], R16 ;  /* 0x0002b01001007387 */ /* 0x000fe20000100a00 */
[----:B------:R-:W-:Y:S02]  /*3ad40*/  STL.64 [R1+0x2b8], R18 ;  /* 0x0002b81201007387 */ /* 0x000fe40000100a00 */
[----:B------:R-:W-:Y:S05]  /*3ad50*/  STL.64 [R1+0x34b8], R40 ;  /* 0x0034b82801007387 */ /* 0x000fea0000100a00 */
[----:B------:R-:W-:Y:S01]  /*3ad60*/  STL.64 [R1+0x2a0], R12 ;  /* 0x0002a00c01007387 */ /* 0x000fe20000100a00 */
[----:B------:R-:W-:Y:S02]  /*3ad70*/  STL.64 [R1+0x2a8], R14 ;  /* 0x0002a80e01007387 */ /* 0x000fe40000100a00 */
[----:B0-----:R-:W-:Y:S02]  /*3ad80*/  STL.64 [R1+0x34b0], R50 ;  /* 0x0034b03201007387 */ /* 0x001fe40000100a00 */
[----:B------:R-:W-:Y:S01]  /*3ad90*/  STL.64 [R1+0x34a8], R48 ;  /* 0x0034a83001007387 */ /* 0x000fe20000100a00 */
[----:B------:R-:W-:Y:S01]  /*3ada0*/  STL.64 [R1+0x3490], R6 ;  /* 0x0034900601007387 */ /* 0x000fe20000100a00 */
[----:B------:R0:W-:Y:S02]  /*3adb0*/  STL.64 [R1+0x3488], R4 ;  /* 0x0034880401007387 */ /* 0x0001e40000100a00 */
[----:B0-----:R-:W-:Y:S11]  /*3adc0*/  HMMA.16816.F32.BF16 R4, R52, R44, R8 ;  /* 0x0000002c3404723c */ /* 0x001ff60000041808 */
[----:B------:R-:W-:Y:S11]  /*3add0*/  @!UPT UIADD3 URZ, URZ, URZ, URZ ;  /* 0x0000003f3f3ff290 */ /* 0x000ff6000fffe03f */
[----:B------:R-:W-:Y:S01]  /*3ade0*/  @!UPT UIADD3 URZ, URZ, URZ, URZ ;  /* 0x0000003f3f3ff290 */ /* 0x000fe2000fffe03f */
[----:B------:R-:W-:Y:S01]  /*3adf0*/  STL.64 [R1+0x8f0], R4 ;  /* 0x0008f00401007387 */ /* 0x000fe20000100a00 */
[----:B------:R-:W-:Y:S02]  /*3ae00*/  STL.64 [R1+0x8f8], R6 ;  /* 0x0008f80601007387 */ /* 0x000fe40000100a00 */
[----:B------:R-:W2:Y:S02]  /*3ae10*/  LDL.LU.64 R48, [R1+0x8d0] ;  /* 0x0008d00001307983 */ /* 0x000ea40000300a00 */
[----:B------:R-:W3:Y:S02]  /*3ae20*/  LDL.LU.64 R50, [R1+0x8d8] ;  /* 0x0008d80001327983 */ /* 0x000ee40000300a00 */
[----:B------:R-:W-:Y:S02]  /*3ae30*/  IMAD.MOV.U32 R40, RZ, RZ, R2 ;  /* 0x000000ffff287224 */ /* 0x000fe400078e0002 */
[----:B------:R-:W-:Y:S01]  /*3ae40*/  IMAD.MOV.U32 R41, RZ, RZ, R0 ;  /* 0x000000ffff297224 */ /* 0x000fe200078e0000 */
[----:B---3--:R-:W-:Y:S01]  /*3ae50*/  STL.64 [R1+0x34c8], R50 ;  /* 0x0034c83201007387 */ /* 0x008fe20000100a00 */
[----:B--2---:R0:W-:Y:S03]  /*3ae60*/  STL.64 [R1+0x34c0], R48 ;  /* 0x0034c03001007387 */ /* 0x0041e60000100a00 */
[----:B0-----:R-:W2:Y:S01]  /*3ae70*/  LDL.LU.64 R48, [R1+0x8e0] ;  /* 0x0008e00001307983 */ /* 0x001ea20000300a00 */
[----:B------:R-:W2:Y:S02]  /*3ae80*/  LDL.LU.64 R50, [R1+0x8e8] ;  /* 0x0008e80001327983 */ /* 0x000ea40000300a00 */
[----:B------:R-:W3:Y:S02]  /*3ae90*/  LDL.LU.64 R36, [R1+0x8c0] ;  /* 0x0008c00001247983 */ /* 0x000ee40000300a00 */
[----:B------:R-:W3:Y:S01]  /*3aea0*/  LDL.LU.64 R38, [R1+0x8c8] ;  /* 0x0008c80001267983 */ /* 0x000ee20000300a00 */
[----:B------:R-:W4:Y:S01]  /*3aeb0*/  LDL.LU.64 R4, [R1+0x8b0] ;  /* 0x0008b00001047983 */ /* 0x000f220000300a00 */
[----:B------:R-:W4:Y:S02]  /*3aec0*/  LDL.LU.64 R6, [R1+0x8b8] ;  /* 0x0008b80001067983 */ /* 0x000f240000300a00 */
        /* <DEDUP_REMOVED lines=15> */
[----:B------:R-:W-:-:S02]  /*3afc0*/  IMAD.MOV.U32 R2, RZ, RZ, R44 ;  /* 0x000000ffff027224 */ /* 0x000fc400078e002c */
[----:B------:R-:W-:Y:S02]  /*3afd0*/  IMAD.MOV.U32 R0, RZ, RZ, R45 ;  /* 0x000000ffff007224 */ /* 0x000fe400078e002d */
[----:B------:R-:W3:Y:S01]  /*3afe0*/  LDL.LU.64 R34, [R1+0x838] ;  /* 0x0008380001227983 */ /* 0x000ee20000300a00 */
[----:B------:R-:W3:Y:S01]  /*3aff0*/  LDL.LU.64 R44, [R1+0x820] ;  /* 0x00082000012c7983 */ /* 0x000ee20000300a00 */
[----:B------:R-:W3:Y:S01]  /*3b000*/  LDL.LU.64 R46, [R1+0x828] ;  /* 0x00082800012e7983 */ /* 0x000ee20000300a00 */
[C---:B--2---:R-:W-:Y:S02]  /*3b010*/  HMMA.16816.F32.BF16 R40, R52.reuse, R40, R48 ;  /* 0x000000283428723c */ /* 0x044fe40000041830 */
[----:B------:R-:W2:Y:S01]  /*3b020*/  LDL.LU.64 R50, [R1+0x34c8] ;  /* 0x0034c80001327983 */ /* 0x000ea20000300a00 */
[----:B------:R-:W2:Y:S11]  /*3b030*/  LDL.LU.64 R48, [R1+0x34c0] ;  /* 0x0034c00001307983 */ /* 0x000eb60000300a00 */
[----:B------:R-:W-:Y:S09]  /*3b040*/  @!UPT UIADD3 URZ, URZ, URZ, URZ ;  /* 0x0000003f3f3ff290 */ /* 0x000ff2000fffe03f */
[----:B------:R0:W-:Y:S01]  /*3b050*/  STL.64 [R1+0x8e0], R40 ;  /* 0x0008e02801007387 */ /* 0x0001e20000100a00 */
[----:B------:R2:W-:Y:S03]  /*3b060*/  STL.64 [R1+0x8e8], R42 ;  /* 0x0008e82a01007387 */ /* 0x0005e60000100a00 */
[----:B0-----:R-:W2:Y:S02]  /*3b070*/  LDL.LU.64 R40, [R1+0x34b8] ;  /* 0x0034b80001287983 */ /* 0x001ea40000300a00 */
[C---:B--2---:R-:W-:Y:S02]  /*3b080*/  HMMA.16816.F32.BF16 R40, R52.reuse, R40, R48 ;  /* 0x000000283428723c */ /* 0x044fe40000041830 */
[----:B------:R-:W2:Y:S01]  /*3b090*/  LDL.LU.64 R50, [R1+0x34b0] ;  /* 0x0034b00001327983 */ /* 0x000ea20000300a00 */
[----:B------:R-:W2:Y:S11]  /*3b0a0*/  LDL.LU.64 R48, [R1+0x34a8] ;  /* 0x0034a80001307983 */ /* 0x000eb60000300a00 */
[----:B------:R-:W-:Y:S09]  /*3b0b0*/  @!UPT UIADD3 URZ, URZ, URZ, URZ ;  /* 0x0000003f3f3ff290 */ /* 0x000ff2000fffe03f */
[----:B------:R0:W-:Y:S01]  /*3b0c0*/  STL.64 [R1+0x8d0], R40 ;  /* 0x0008d02801007387 */ /* 0x0001e20000100a00 */
[----:B------:R3:W-:Y:S03]  /*3b0d0*/  STL.64 [R1+0x8d8], R42 ;  /* 0x0008d82a01007387 */ /* 0x0007e60000100a00 */
[----:B0-----:R-:W3:Y:S02]  /*3b0e0*/  LDL.LU.64 R40, [R1+0x34a0] ;  /* 0x0034a00001287983 */ /* 0x001ee40000300a00 */
[C---:B---3--:R-:W-:Y:S02]  /*3b0f0*/  HMMA.16816.F32.BF16 R40, R52.reuse, R40, R36 ;  /* 0x000000283428723c */ /* 0x048fe40000041824 */
[----:B------:R-:W4:Y:S11]  /*3b100*/  LDL.LU.64 R36, [R1+0x3498] ;  /* 0x0034980001247983 */ /* 0x000f360000300a00 */
[----:B------:R-:W-:Y:S10]  /*3b110*/  @!UPT UIADD3 URZ, URZ, URZ, URZ ;  /* 0x0000003f3f3ff290 */ /* 0x000ff4000fffe03f */
[----:B------:R0:W-:Y:S01]  /*3b120*/  STL.64 [R1+0x8c0], R40 ;  /* 0x0008c02801007387 */ /* 0x0001e20000100a00 */
[----:B------:R1:W-:Y:S03]  /*3b130*/  STL.64 [R1+0x8c8], R42 ;  /* 0x0008c82a01007387 */ /* 0x0003e60000100a00 */
[----:B0-----:R-:W3:Y:S01]  /*3b140*/  LDL.LU.64 R40, [R1+0x810] ;  /* 0x0008100001287983 */ /* 0x001ee20000300a00 */
[----:B-1----:R-:W3:Y:S01]  /*3b150*/  LDL.LU.64 R42, [R1+0x818] ;  /* 0x00081800012a7983 */ /* 0x002ee20000300a00 */
        /* <DEDUP_REMOVED lines=8> */
[----:B------:R-:W2:Y:S01]  /*3b1e0*/  LDL.LU.64 R18, [R1+0x3478] ;  /* 0x0034780001127983 */ /* 0x000ea20000300a00 */
        /* <DEDUP_REMOVED lines=10> */
[----:B0-----:R-:W3:Y:S01]  /*3b290*/  LDL.LU.64 R36, [R1+0x800] ;  /* 0x0008000001247983 */ /* 0x001ee20000300a00 */
[----:B-1----:R-:W3:Y:S01]  /*3b2a0*/  LDL.LU.64 R38, [R1+0x808] ;  /* 0x0008080001267983 */ /* 0x002ee20000300a00 */
[C---:B--2---:R-:W-:Y:S02]  /*3b2b0*/  HMMA.16816.F32.BF16 R56, R52.reuse, R56, R28 ;  /* 0x000000383438723c */ /* 0x044fe4000004181c */
[----:B------:R-:W2:Y:S11]  /*3b2c0*/  LDL.LU.64 R28, [R1+0x3458] ;  /* 0x00345800011c7983 */ /* 0x000eb60000300a00 */
[----:B------:R-:W-:Y:S10]  /*3b2d0*/  @!UPT UIADD3 URZ, URZ, URZ, URZ ;  /* 0x0000003f3f3ff290 */ /* 0x000ff4000fffe03f */
[----:B------:R0:W-:Y:S01]  /*3b2e0*/  STL.64 [R1+0x880], R56 ;  /* 0x0008803801007387 */ /* 0x0001e20000100a00 */
[----:B------:R1:W-:Y:S03]  /*3b2f0*/  STL.64 [R1+0x888], R58 ;  /* 0x0008883a01007387 */ /* 0x0003e60000100a00 */
[----:B0-----:R-:W1:Y:S01]  /*3b300*/  LDL.LU.64 R56, [R1+0x3450] ;  /* 0x0034500001387983 */ /* 0x001e620000300a00 */
[C---:B--2---:R-:W-:Y:S03]  /*3b310*/  HMMA.16816.F32.BF16 R28, R52.reuse, R28, R20 ;  /* 0x0000001c341c723c */ /* 0x044fe60000041814 */
[----:B------:R-:W2:Y:S05]  /*3b320*/  LDL.LU.64 R20, [R1+0x3448] ;  /* 0x0034480001147983 */ /* 0x000eaa0000300a00 */
[C---:B-1----:R-:W-:Y:S11]  /*3b330*/  HMMA.16816.F32.BF16 R56, R52.reuse, R56, R12 ;  /* 0x000000383438723c */ /* 0x042ff6000004180c */
[----:B------:R-:W-:Y:S04]  /*3b340*/  @!UPT UIADD3 URZ, URZ, URZ, URZ ;  /* 0x0000003f3f3ff290 */ /* 0x000fe8000fffe03f */
[----:B------:R0:W-:Y:S01]  /*3b350*/  STL.64 [R1+0x870], R28 ;  /* 0x0008701c01007387 */ /* 0x0001e20000100a00 */
[----:B------:R-:W-:Y:S03]  /*3b360*/  STL.64 [R1+0x878], R30 ;  /* 0x0008781e01007387 */ /* 0x000fe60000100a00 */
[----:B0-----:R-:W3:Y:S01]  /*3b370*/  LDL.LU.64 R28, [R1+0x3440] ;  /* 0x00344000011c7983 */ /* 0x001ee20000300a00 */
[----:B------:R-:W4:Y:S02]  /*3b380*/  LDL.LU.64 R14, [R1+0x3438] ;  /* 0x00343800010e7983 */ /* 0x000f240000300a00 */
[----:B------:R-:W4:Y:S01]  /*3b390*/  LDL.LU.64 R12, [R1+0x3430] ;  /* 0x00343000010c7983 */ /* 0x000f220000300a00 */
[----:B------:R0:W-:Y:S01]  /*3b3a0*/  STL.64 [R1+0x860], R56 ;  /* 0x0008603801007387 */ /* 0x0001e20000100a00 */
[----:B------:R-:W-:Y:S03]  /*3b3b0*/  STL.64 [R1+0x868], R58 ;  /* 0x0008683a01007387 */ /* 0x000fe60000100a00 */
[----:B0-----:R-:W4:Y:S01]  /*3b3c0*/  LDL.LU.64 R56, [R1+0x3428] ;  /* 0x0034280001387983 */ /* 0x001f220000300a00 */
[C---:B--2---:R-:W-:Y:S03]  /*3b3d0*/  HMMA.16816.F32.BF16 R20, R52.reuse, R20, R8 ;  /* 0x000000143414723c */ /* 0x044fe60000041808 */
[----:B------:R-:W2:Y:S01]  /*3b3e0*/  LDL.LU.64 R10, [R1+0x3420] ;  /* 0x00342000010a7983 */ /* 0x000ea20000300a00 */
[----:B------:R-:W2:Y:S11]  /*3b3f0*/  LDL.LU.64 R8, [R1+0x3418] ;  /* 0x0034180001087983 */ /* 0x000eb60000300a00 */
[----:B------:R-:W-:Y:S08]  /*3b400*/  @!UPT UIADD3 URZ, URZ, URZ, URZ ;  /* 0x0000003f3f3ff290 */ /* 0x000ff0000fffe03f */
[----:B------:R0:W-:Y:S01]  /*3b410*/  STL.64 [R1+0x850], R20 ;  /* 0x0008501401007387 */ /* 0x0001e20000100a00 */
[----:B------:R-:W-:Y:S03]  /*3b420*/  STL.64 [R1+0x858], R22 ;  /* 0x0008581601007387 */ /* 0x000fe60000100a00 */
[----:B0-----:R-:W2:Y:S01]  /*3b430*/  LDL.LU.64 R20, [R1+0x3410] ;  /* 0x0034100001147983 */ /* 0x001ea20000300a00 */
[C---:B---3--:R-:W-:Y:S03]  /*3b440*/  HMMA.16816.F32.BF16 R28, R52.reuse, R28, R24 ;  /* 0x0000001c341c723c */ /* 0x048fe60000041818 */
[----:B------:R-:W3:Y:S01]  /*3b450*/  LDL.LU.64 R26, [R1+0x3408] ;  /* 0x00340800011a7983 */ /* 0x000ee20000300a00 */
[----:B------:R-:W2:Y:S04]  /*3b460*/  LDL.LU.64 R24, [R1+0x3400] ;  /* 0x0034000001187983 */ /* 0x000ea80000300a00 */
[C---:B----4-:R-:W-:Y:S11]  /*3b470*/  HMMA.16816.F32.BF16 R56, R52.reuse, R56, R32 ;  /* 0x000000383438723c */ /* 0x050ff60000041820 */
[----:B------:R-:W-:Y:S04]  /*3b480*/  @!UPT UIADD3 URZ, URZ, URZ, URZ ;  /* 0x0000003f3f3ff290 */ /* 0x000fe8000fffe03f */
[----:B------:R-:W-:Y:S01]  /*3b490*/  STL.64 [R1+0x840], R28 ;  /* 0x0008401c01007387 */ /* 0x000fe20000100a00 */
[----:B------:R0:W-:Y:S03]  /*3b4a0*/  STL.64 [R1+0x848], R30 ;  /* 0x0008481e01007387 */ /* 0x0001e60000100a00 */
[----:B0-----:R-:W4:Y:S01]  /*3b4b0*/  LDL.LU.64 R30, [R1+0x33f8] ;  /* 0x0033f800011e7983 */ /* 0x001f220000300a00 */
[----:B------:R-:W2:Y:S02]  /*3b4c0*/  LDL.LU.64 R28, [R1+0x33f0] ;  /* 0x0033f000011c7983 */ /* 0x000ea40000300a00 */
        /* <DEDUP_REMOVED lines=34> */
[----:B------:R-:W3:Y:S02]  /*3b6f0*/  LDL.LU.64 R36, [R1+0x33a0] ;  /* 0x0033a00001247983 */ /* 0x000ee40000300a00 */
[----:B------:R-:W-:Y:S02]  /*3b700*/  STL.64 [R1+0x3310], R42 ;  /* 0x0033102a01007387 */ /* 0x000fe40000100a00 */
[----:B------:R0:W-:Y:S02]  /*3b710*/  STL.64 [R1+0x3308], R40 ;  /* 0x0033082801007387 */ /* 0x0001e40000100a00 */
[----:B0-----:R-:W4:Y:S01]  /*3b720*/  LDL.LU.64 R40, [R1+0x7f0] ;  /* 0x0007f00001287983 */ /* 0x001f220000300a00 */
[----:B------:R-:W4:Y:S03]  /*3b730*/  LDL.LU.64 R42, [R1+0x7f8] ;  /* 0x0007f800012a7983 */ /* 0x000f260000300a00 */
[----:B--2---:R-:W-:Y:S01]  /*3b740*/  STL.64 [R1+0x3320], R38 ;  /* 0x0033202601007387 */ /* 0x004fe20000100a00 */
[----:B---3--:R0:W-:Y:S01]  /*3b750*/  STL.64 [R1+0x3318], R36 ;  /* 0x0033182401007387 */ /* 0x0081e20000100a00 */
[C---:B----4-:R-:W-:Y:S08]  /*3b760*/  HMMA.16816.F32.BF16 R40, R52.reuse, R36, R40 ;  /* 0x000000243428723c */ /* 0x050ff00000041828 */
[C---:B0-----:R-:W-:Y:S11]  /*3b770*/  HMMA.16816.F32.BF16 R36, R52.reuse, R32, R44 ;  /* 0x000000203424723c */ /* 0x041ff6000004182c */
[----:B------:R-:W-:Y:S04]  /*3b780*/  @!UPT UIADD3 URZ, URZ, URZ, URZ ;  /* 0x0000003f3f3ff290 */ /* 0x000fe8000fffe03f */
[----:B------:R-:W-:Y:S01]  /*3b790*/  STL.64 [R1+0x7f0], R40 ;  /* 0x0007f02801007387 */ /* 0x000fe20000100a00 */
[----:B------:R-:W-:Y:S02]  /*3b7a0*/  STL.64 [R1+0x7f8], R42 ;  /* 0x0007f82a01007387 */ /* 0x000fe40000100a00 */
[----:B------:R-:W-:Y:S02]  /*3b7b0*/  STL.64 [R1+0x3330], R34 ;  /* 0x0033302201007387 */ /* 0x000fe40000100a00 */
[----:B------:R-:W-:Y:S03]  /*3b7c0*/  STL.64 [R1+0x3328], R32 ;  /* 0x0033282001007387 */ /* 0x000fe60000100a00 */
[----:B------:R-:W-:Y:S01]  /*3b7d0*/  STL.64 [R1+0x7e0], R36 ;  /* 0x0007e02401007387 */ /* 0x000fe20000100a00 */
[----:B------:R0:W-:Y:S02]  /*3b7e0*/  STL.64 [R1+0x7e8], R38 ;  /* 0x0007e82601007387 */ /* 0x0001e40000100a00 */
[----:B0-----:R-:W-:Y:S01]  /*3b7f0*/  HMMA.16816.F32.BF16 R36, R52, R28, R56 ;  /* 0x0000001c3424723c */ /* 0x001fe20000041838 */
[----:B------:R-:W-:-:S02]  /*3b800*/  IMAD.MOV.U32 R32, RZ, RZ, R19 ;  /* 0x000000ffff207224 */ /* 0x000fc400078e0013 */
[----:B------:R-:W-:Y:S02]  /*3b810*/  IMAD.MOV.U32 R33, RZ, RZ, R18 ;  /* 0x000000ffff217224 */ /* 0x000fe400078e0012 */
[----:B------:R-:W-:Y:S02]  /*3b820*/  IMAD.MOV.U32 R44, RZ, RZ, R11 ;  /* 0x000000ffff2c7224 */ /* 0x000fe400078e000b */
[----:B------:R-:W-:Y:S01]  /*3b830*/  IMAD.MOV.U32 R45, RZ, RZ, R10 ;  /* 0x000000ffff2d7224 */ /* 0x000fe200078e000a */
[----:B------:R0:W-:Y:S02]  /*3b840*/  STL.64 [R1+0x3368], R32 ;  /* 0x0033682001007387 */ /* 0x0001e40000100a00 */
[----:B0-----:R-:W-:Y:S11]  /*3b850*/  IMAD.MOV.U32 R32, RZ, RZ, R15 ;  /* 0x000000ffff207224 */ /* 0x001ff600078e000f */
[----:B------:R-:W-:Y:S02]  /*3b860*/  @!UPT UIADD3 URZ, URZ, URZ, URZ ;  /* 0x0000003f3f3ff290 */ /* 0x000fe4000fffe03f */
[----:B------:R0:W-:Y:S01]  /*3b870*/  STL.64 [R1+0x7d0], R36 ;  /* 0x0007d02401007387 */ /* 0x0001e20000100a00 */
[----:B------:R1:W-:Y:S02]  /*3b880*/  STL.64 [R1+0x7d8], R38 ;  /* 0x0007d82601007387 */ /* 0x0003e40000100a00 */
[----:B------:R-:W-:Y:S02]  /*3b890*/  STL.64 [R1+0x3390], R44 ;  /* 0x0033902c01007387 */ /* 0x000fe40000100a00 */
[----:B------:R-:W2:Y:S02]  /*3b8a0*/  LDL.LU.64 R56, [R1+0x7b0] ;  /* 0x0007b00001387983 */ /* 0x000ea40000300a00 */
[----:B------:R-:W-:Y:S01]  /*3b8b0*/  IMAD.MOV.U32 R33, RZ, RZ, R14 ;  /* 0x000000ffff217224 */ /* 0x000fe200078e000e */
[----:B------:R-:W2:Y:S01]  /*3b8c0*/  LDL.LU.64 R58, [R1+0x7b8] ;  /* 0x0007b800013a7983 */ /* 0x000ea20000300a00 */
[----:B------:R-:W3:Y:S02]  /*3b8d0*/  LDL.LU.64 R40, [R1+0x7a0] ;  /* 0x0007a00001287983 */ /* 0x000ee40000300a00 */
[----:B------:R-:W3:Y:S01]  /*3b8e0*/  LDL.LU.64 R42, [R1+0x7a8] ;  /* 0x0007a800012a7983 */ /* 0x000ee20000300a00 */
[----:B0-----:R-:W4:Y:S01]  /*3b8f0*/  LDL.LU.64 R36, [R1+0x790] ;  /* 0x0007900001247983 */ /* 0x001f220000300a00 */
[----:B-1----:R-:W4:Y:S02]  /*3b900*/  LDL.LU.64 R38, [R1+0x798] ;  /* 0x0007980001267983 */ /* 0x002f240000300a00 */
[----:B------:R0:W-:Y:S02]  /*3b910*/  STL.64 [R1+0x3378], R32 ;  /* 0x0033782001007387 */ /* 0x0001e40000100a00 */
[----:B0-----:R-:W2:Y:S04]  /*3b920*/  LDL.64 R32, [R1+0x110] ;  /* 0x0001100001207983 */ /* 0x001ea80000100a00 */
[----:B--2---:R0:W-:Y:S04]  /*3b930*/  STL.64 [R1+0x3388], R32 ;  /* 0x0033882001007387 */ /* 0x0041e80000100a00 */
[----:B0-----:R-:W2:Y:S01]  /*3b940*/  LDL.LU.64 R32, [R1+0x7c0] ;  /* 0x0007c00001207983 */ /* 0x001ea20000300a00 */
[----:B------:R-:W2:Y:S02]  /*3b950*/  LDL.LU.64 R34, [R1+0x7c8] ;  /* 0x0007c80001227983 */ /* 0x000ea40000300a00 */
[----:B------:R-:W-:Y:S02]  /*3b960*/  STL.64 [R1+0x3340], R30 ;  /* 0x0033401e01007387 */ /* 0x000fe40000100a00 */
[----:B------:R0:W-:Y:S02]  /*3b970*/  STL.64 [R1+0x3338], R28 ;  /* 0x0033381c01007387 */ /* 0x0001e40000100a00 */
[----:B0-----:R-:W2:Y:S04]  /*3b980*/  LDL.64 R28, [R1+0xe0] ;  /* 0x0000e000011c7983 */ /* 0x001ea80000100a00 */
[----:B--2---:R0:W-:Y:S02]  /*3b990*/  STL.64 [R1+0x3360], R28 ;  /* 0x0033601c01007387 */ /* 0x0041e40000100a00 */
[C---:B0-----:R-:W-:Y:S02]  /*3b9a0*/  HMMA.16816.F32.BF16 R28, R52.reuse, R24, R32 ;  /* 0x00000018341c723c */ /* 0x041fe40000041820 */
[----:B------:R-:W-:Y:S01]  /*3b9b0*/  STL.64 [R1+0x3350], R26 ;  /* 0x0033501a01007387 */ /* 0x000fe20000100a00 */
[----:B------:R0:W-:Y:S11]  /*3b9c0*/  STL.64 [R1+0x3348], R24 ;  /* 0x0033481801007387 */ /* 0x0001f60000100a00 */
[----:B------:R-:W-:Y:S09]  /*3b9d0*/  @!UPT UIADD3 URZ, URZ, URZ, URZ ;  /* 0x0000003f3f3ff290 */ /* 0x000ff2000fffe03f */
[----:B------:R-:W-:Y:S01]  /*3b9e0*/  STL.64 [R1+0x7c0], R28 ;  /* 0x0007c01c01007387 */ /* 0x000fe20000100a00 */
[----:B------:R-:W-:Y:S02]  /*3b9f0*/  STL.64 [R1+0x7c8], R30 ;  /* 0x0007c81e01007387 */ /* 0x000fe40000100a00 */
[----:B0-----:R-:W2:Y:S02]  /*3ba00*/  LDL.64 R24, [R1+0xd0] ;  /* 0x0000d00001187983 */ /* 0x001ea40000100a00 */
[----:B--2---:R0:W-:Y:S02]  /*3ba10*/  STL.64 [R1+0x3370], R24 ;  /* 0x0033701801007387 */ /* 0x0041e40000100a00 */
[C---:B0-----:R-:W-:Y:S02]  /*3ba20*/  HMMA.16816.F32.BF16 R24, R52.reuse, R20, R56 ;  /* 0x000000143418723c */ /* 0x041fe40000041838 */
[----:B------:R3:W-:Y:S06]  /*3ba30*/  STL.64 [R1+0x3380], R20 ;  /* 0x0033801401007387 */ /* 0x0007ec0000100a00 */
[C---:B---3--:R-:W-:Y:S11]  /*3ba40*/  HMMA.16816.F32.BF16 R20, R52.reuse, R16, R40 ;  /* 0x000000103414723c */ /* 0x048ff60000041828 */
[----:B------:R-:W-:Y:S04]  /*3ba50*/  @!UPT UIADD3 URZ, URZ, URZ, URZ ;  /* 0x0000003f3f3ff290 */ /* 0x000fe8000fffe03f */
[----:B------:R-:W-:Y:S01]  /*3ba60*/  STL.64 [R1+0x7b0], R24 ;  /* 0x0007b01801007387 */ /* 0x000fe20000100a00 */
[----:B------:R-:W-:Y:S02]  /*3ba70*/  STL.64 [R1+0x7b8], R26 ;  /* 0x0007b81a01007387 */ /* 0x000fe40000100a00 */
[----:B------:R4:W-:Y:S02]  /*3ba80*/  STL.64 [R1+0x3398], R16 ;  /* 0x0033981001007387 */ /* 0x0009e40000100a00 */
[----:B----4-:R-:W-:Y:S03]  /*3ba90*/  HMMA.16816.F32.BF16 R16, R52, R12, R36 ;  /* 0x0000000c3410723c */ /* 0x010fe60000041824 */
[----:B------:R-:W-:Y:S01]  /*3baa0*/  STL.64 [R1+0x7a0], R20 ;  /* 0x0007a01401007387 */ /* 0x000fe20000100a00 */
[----:B------:R-:W-:Y:S02]  /*3bab0*/  STL.64 [R1+0x7a8], R22 ;  /* 0x0007a81601007387 */ /* 0x000fe40000100a00 */
[----:B------:R-:W2:Y:S02]  /*3bac0*/  LDL.LU.64 R56, [R1+0x780] ;  /* 0x0007800001387983 */ /* 0x000ea40000300a00 */
[----:B------:R-:W2:Y:S11]  /*3bad0*/  LDL.LU.64 R58, [R1+0x788] ;  /* 0x00078800013a7983 */ /* 0x000eb60000300a00 */
[----:B------:R-:W-:Y:S04]  /*3bae0*/  @!UPT UIADD3 URZ, URZ, URZ, URZ ;  /* 0x0000003f3f3ff290 */ /* 0x000fe8000fffe03f */
[----:B------:R0:W-:Y:S01]  /*3baf0*/  STL.64 [R1+0x790], R16 ;  /* 0x0007901001007387 */ /* 0x0001e20000100a00 */
[----:B------:R1:W-:Y:S03]  /*3bb00*/  STL.64 [R1+0x798], R18 ;  /* 0x0007981201007387 */ /* 0x0003e60000100a00 */
[----:B0-----:R-:W3:Y:S01]  /*3bb10*/  LDL.LU.64 R16, [R1+0x10b0] ;  /* 0x0010b00001107983 */ /* 0x001ee20000300a00 */
[----:B-1----:R-:W3:Y:S02]  /*3bb20*/  LDL.LU.64 R18, [R1+0x10b8] ;  /* 0x0010b80001127983 */ /* 0x002ee40000300a00 */
[----:B------:R-:W4:Y:S02]  /*3bb30*/  LDL.LU.64 R32, [R1+0x10a0] ;  /* 0x0010a00001207983 */ /* 0x000f240000300a00 */
[----:B------:R-:W4:Y:S01]  /*3bb40*/  LDL.LU.64 R34, [R1+0x10a8] ;  /* 0x0010a80001227983 */ /* 0x000f220000300a00 */
[----:B------:R-:W4:Y:S01]  /*3bb50*/  LDL.LU.64 R20, [R1+0x1090] ;  /* 0x0010900001147983 */ /* 0x000f220000300a00 */
[----:B------:R-:W4:Y:S02]  /*3bb60*/  LDL.LU.64 R22, [R1+0x1098] ;  /* 0x0010980001167983 */ /* 0x000f240000300a00 */
[----:B------:R-:W4:Y:S02]  /*3bb70*/  LDL.LU.64 R24, [R1+0x1080] ;  /* 0x0010800001187983 */ /* 0x000f240000300a00 */
[----:B------:R-:W4:Y:S01]  /*3bb80*/  LDL.LU.64 R26, [R1+0x1088] ;  /* 0x00108800011a7983 */ /* 0x000f220000300a00 */
[----:B------:R-:W4:Y:S01]  /*3bb90*/  LDL.LU.64 R28, [R1+0x440] ;  /* 0x00044000011c7983 */ /* 0x000f220000300a00 */
[----:B------:R-:W4:Y:S02]  /*3bba0*/  LDL.LU.64 R30, [R1+0x448] ;  /* 0x00044800011e7983 */ /* 0x000f240000300a00 */
[----:B------:R-:W4:Y:S02]  /*3bbb0*/  LDL.64 R36, [R1+0xb0] ;  /* 0x0000b00001247983 */ /* 0x000f240000100a00 */
[----:B------:R0:W-:Y:S02]  /*3bbc0*/  STL.64 [R1+0x32e0], R12 ;  /* 0x0032e00c01007387 */ /* 0x0001e40000100a00 */
[----:B0-----:R-:W4:Y:S01]  /*3bbd0*/  LDL.LU.64 R12, [R1+0x290] ;  /* 0x00029000010c7983 */ /* 0x001f220000300a00 */
[----:B------:R-:W4:Y:S02]  /*3bbe0*/  LDL.LU.64 R14, [R1+0x298] ;  /* 0x00029800010e7983 */ /* 0x000f240000300a00 */
[----:B------:R-:W-:-:S02]  /*3bbf0*/  IMAD.MOV.U32 R44, RZ, RZ, R7 ;  /* 0x000000ffff2c7224 */ /* 0x000fc400078e0007 */
[----:B------:R-:W-:Y:S01]  /*3bc00*/  IMAD.MOV.U32 R45, RZ, RZ, R3 ;  /* 0x000000ffff2d7224 */ /* 0x000fe200078e0003 */
[----:B--2---:R-:W-:Y:S08]  /*3bc10*/  HMMA.16816.F32.BF16 R56, R52, R8, R56 ;  /* 0x000000083438723c */ /* 0x004ff00000041838 */
[----:B---3--:R-:W-:Y:S11]  /*3bc20*/  HMMA.16816.F32.BF16 R44, R48, R44, R16 ;  /* 0x0000002c302c723c */ /* 0x008ff60000041810 */
[----:B------:R-:W-:Y:S04]  /*3bc30*/  @!UPT UIADD3 URZ, URZ, URZ, URZ ;  /* 0x0000003f3f3ff290 */ /* 0x000fe8000fffe03f */
[----:B------:R0:W-:Y:S01]  /*3bc40*/  STL.64 [R1+0x780], R56 ;  /* 0x0007803801007387 */ /* 0x0001e20000100a00 */
[----:B------:R-:W-:Y:S03]  /*3bc50*/  STL.64 [R1+0x788], R58 ;  /* 0x0007883a01007387 */ /* 0x000fe60000100a00 */
[----:B0-----:R-:W2:Y:S01]  /*3bc60*/  LDL.64 R56, [R1+0xa0] ;  /* 0x0000a00001387983 */ /* 0x001ea20000100a00 */
[----:B----4-:R-:W-:Y:S03]  /*3bc70*/  HMMA.16816.F32.BF16 R12, R52, R4, R12 ;  /* 0x00000004340c723c */ /* 0x010fe6000004180c */
[----:B------:R-:W3:Y:S01]  /*3bc80*/  LDL.LU.64 R52, [R1+0x430] ;  /* 0x0004300001347983 */ /* 0x000ee20000300a00 */
[----:B------:R-:W3:Y:S11]  /*3bc90*/  LDL.LU.64 R54, [R1+0x438] ;  /* 0x0004380001367983 */ /* 0x000ef60000300a00 */
[----:B------:R-:W-:Y:S08]  /*3bca0*/  @!UPT UIADD3 URZ, URZ, URZ, URZ ;  /* 0x0000003f3f3ff290 */ /* 0x000ff0000fffe03f */
[----:B------:R0:W-:Y:S01]  /*3bcb0*/  STL.64 [R1+0x290], R12 ;  /* 0x0002900c01007387 */ /* 0x0001e20000100a00 */
[----:B------:R1:W-:Y:S03]  /*3bcc0*/  STL.64 [R1+0x298], R14 ;  /* 0x0002980e01007387 */ /* 0x0003e60000100a00 */
[----:B0-----:R-:W4:Y:S01]  /*3bcd0*/  LDL.LU.64 R12, [R1+0x420] ;  /* 0x00042000010c7983 */ /* 0x001f220000300a00 */
[----:B-1----:R-:W4:Y:S02]  /*3bce0*/  LDL.LU.64 R14, [R1+0x428] ;  /* 0x00042800010e7983 */ /* 0x002f240000300a00 */
[----:B------:R-:W-:Y:S02]  /*3bcf0*/  STL.64 [R1+0x3358], R4 ;  /* 0x0033580401007387 */ /* 0x000fe40000100a00 */
[----:B------:R-:W2:Y:S01]  /*3bd00*/  LDL.LU.64 R16, [R1+0x3398] ;  /* 0x0033980001107983 */ /* 0x000ea20000300a00 */
[----:B------:R0:W-:Y:S01]  /*3bd10*/  STL.64 [R1+0x10b0], R44 ;  /* 0x0010b02c01007387 */ /* 0x0001e20000100a00 */
[----:B------:R1:W-:Y:S03]  /*3bd20*/  STL.64 [R1+0x10b8], R46 ;  /* 0x0010b82e01007387 */ /* 0x0003e60000100a00 */
[----:B0-----:R-:W1:Y:S02]  /*3bd30*/  LDL.LU.64 R44, [R1+0x3390] ;  /* 0x00339000012c7983 */ /* 0x001e640000300a00 */
[----:B-1----:R-:W-:Y:S02]  /*3bd40*/  HMMA.16816.F32.BF16 R44, R48, R44, R32 ;  /* 0x0000002c302c723c */ /* 0x002fe40000041820 */
[----:B------:R-:W2:Y:S01]  /*3bd50*/  LDL.LU.64 R32, [R1+0x3388] ;  /* 0x0033880001207983 */ /* 0x000ea20000300a00 */
[----:B------:R-:W-:-:S02]  /*3bd60*/  IMAD.MOV.U32 R40, RZ, RZ, R2 ;  /* 0x000000ffff287224 */ /* 0x000fc400078e0002 */
[----:B------:R-:W-:Y:S11]  /*3bd70*/  IMAD.MOV.U32 R41, RZ, RZ, R0 ;  /* 0x000000ffff297224 */ /* 0x000ff600078e0000 */
[----:B------:R-:W-:Y:S07]  /*3bd80*/  @!UPT UIADD3 URZ, URZ, URZ, URZ ;  /* 0x0000003f3f3ff290 */ /* 0x000fee000fffe03f */
[----:B------:R0:W-:Y:S01]  /*3bd90*/  STL.64 [R1+0x10a0], R44 ;  /* 0x0010a02c01007387 */ /* 0x0001e20000100a00 */
[----:B------:R-:W-:Y:S03]  /*3bda0*/  STL.64 [R1+0x10a8], R46 ;  /* 0x0010a82e01007387 */ /* 0x000fe60000100a00 */
[----:B0-----:R-:W3:Y:S01]  /*3bdb0*/  LDL.64 R44, [R1+0x90] ;  /* 0x00009000012c7983 */ /* 0x001ee20000100a00 */
[C---:B--2---:R-:W-:Y:S01]  /*3bdc0*/  HMMA.16816.F32.BF16 R20, R48.reuse, R32, R20 ;  /* 0x000000203014723c */ /* 0x044fe20000041814 */
[----:B------:R-:W-:Y:S02]  /*3bdd0*/  IMAD.MOV.U32 R2, RZ, RZ, R32 ;  /* 0x000000ffff027224 */ /* 0x000fe400078e0020 */
[----:B------:R-:W-:Y:S11]  /*3bde0*/  IMAD.MOV.U32 R0, RZ, RZ, R33 ;  /* 0x000000ffff007224 */ /* 0x000ff600078e0021 */
[----:B------:R-:W-:Y:S09]  /*3bdf0*/  @!UPT UIADD3 URZ, URZ, URZ, URZ ;  /* 0x0000003f3f3ff290 */ /* 0x000ff2000fffe03f */
[----:B------:R0:W-:Y:S01]  /*3be00*/  STL.64 [R1+0x1090], R20 ;  /* 0x0010901401007387 */ /* 0x0001e20000100a00 */
[----:B------:R-:W-:Y:S03]  /*3be10*/  STL.64 [R1+0x1098], R22 ;  /* 0x0010981601007387 */ /* 0x000fe60000100a00 */
[----:B0-----:R-:W2:Y:S01]  /*3be20*/  LDL.LU.64 R20, [R1+0x3380] ;  /* 0x0033800001147983 */ /* 0x001ea20000300a00 */
[----:B------:R-:W2:Y:S02]  /*3be30*/  LDL.LU.64 R32, [R1+0x3378] ;  /* 0x0033780001207983 */ /* 0x000ea40000300a00 */
[C---:B--2---:R-:W-:Y:S01]  /*3be40*/  HMMA.16816.F32.BF16 R32, R48.reuse, R32, R24 ;  /* 0x000000203020723c */ /* 0x044fe20000041818 */
[----:B------:R-:W4:Y:S11]  /*3be50*/  LDL.LU.64 R24, [R1+0x3370] ;  /* 0x0033700001187983 */ /* 0x000f360000300a00 */
[----:B------:R-:W-:Y:S11]  /*3be60*/  @!UPT UIADD3 URZ, URZ, URZ, URZ ;  /* 0x0000003f3f3ff290 */ /* 0x000ff6000fffe03f */
[----:B------:R0:W-:Y:S01]  /*3be70*/  STL.64 [R1+0x1080], R32 ;  /* 0x0010802001007387 */ /* 0x0001e20000100a00 */
[----:B------:R1:W-:Y:S03]  /*3be80*/  STL.64 [R1+0x1088], R34 ;  /* 0x0010882201007387 */ /* 0x0003e60000100a00 */
[----:B0-----:R-:W1:Y:S02]  /*3be90*/  LDL.LU.64 R32, [R1+0x3368] ;  /* 0x0033680001207983 */ /* 0x001e640000300a00 */
[C---:B-1----:R-:W-:Y:S02]  /*3bea0*/  HMMA.16816.F32.BF16 R32, R48.reuse, R32, R28 ;  /* 0x000000203020723c */ /* 0x042fe4000004181c */
[----:B------:R-:W3:Y:S06]  /*3beb0*/  LDL.LU.64 R28, [R1+0x3360] ;  /* 0x00336000011c7983 */ /* 0x000eec0000300a00 */
[C---:B----4-:R-:W-:Y:S01]  /*3bec0*/  HMMA.16816.F32.BF16 R12, R48.reuse, R24, R12 ;  /* 0x00000018300c723c */ /* 0x050fe2000004180c */
[----:B------:R-:W-:Y:S11]  /*3bed0*/  IMAD.MOV.U32 R19, RZ, RZ, R24 ;  /* 0x000000ffff137224 */ /* 0x000ff600078e0018 */
[----:B------:R-:W-:Y:S03]  /*3bee0*/  @!UPT UIADD3 URZ, URZ, URZ, URZ ;  /* 0x0000003f3f3ff290 */ /* 0x000fe6000fffe03f */
[----:B------:R0:W-:Y:S01]  /*3bef0*/  STL.64 [R1+0x440], R32 ;  /* 0x0004402001007387 */ /* 0x0001e20000100a00 */
[----:B------:R1:W-:Y:S03]  /*3bf00*/  STL.64 [R1+0x448], R34 ;  /* 0x0004482201007387 */ /* 0x0003e60000100a00 */
[----:B0-----:R-:W2:Y:S01]  /*3bf10*/  LDL.LU.64 R32, [R1+0xd70] ;  /* 0x000d700001207983 */ /* 0x001ea20000300a00 */
[----:B-1----:R-:W2:Y:S01]  /*3bf20*/  LDL.LU.64 R34, [R1+0xd78] ;  /* 0x000d780001227983 */ /* 0x002ea20000300a00 */
[----:B---3--:R-:W-:Y:S01]  /*3bf30*/  HMMA.16816.F32.BF16 R52, R48, R28, R52 ;  /* 0x0000001c3034723c */ /* 0x008fe20000041834 */
[----:B------:R-:W-:Y:S02]  /*3bf40*/  IMAD.MOV.U32 R3, RZ, RZ, R29 ;  /* 0x000000ffff037224 */ /* 0x000fe400078e001d */
[----:B------:R-:W3:Y:S11]  /*3bf50*/  LDL.LU.64 R28, [R1+0xd60] ;  /* 0x000d6000011c7983 */ /* 0x000ef60000300a00 */
[----:B------:R-:W-:Y:S09]  /*3bf60*/  @!UPT UIADD3 URZ, URZ, URZ, URZ ;  /* 0x0000003f3f3ff290 */ /* 0x000ff2000fffe03f */
[----:B------:R-:W-:Y:S01]  /*3bf70*/  STL.64 [R1+0x430], R52 ;  /* 0x0004303401007387 */ /* 0x000fe20000100a00 */
[----:B------:R-:W-:Y:S02]  /*3bf80*/  STL.64 [R1+0x438], R54 ;  /* 0x0004383601007387 */ /* 0x000fe40000100a00 */
[----:B------:R-:W3:Y:S02]  /*3bf90*/  LDL.LU.64 R30, [R1+0xd68] ;  /* 0x000d6800011e7983 */ /* 0x000ee40000300a00 */
[----:B------:R-:W-:Y:S01]  /*3bfa0*/  STL [R1+0x3288], R3 ;  /* 0x0032880301007387 */ /* 0x000fe20000100800 */
[----:B------:R-:W4:Y:S01]  /*3bfb0*/  LDL.LU.64 R24, [R1+0xd50] ;  /* 0x000d500001187983 */ /* 0x000f220000300a00 */
[----:B------:R0:W-:Y:S02]  /*3bfc0*/  STL.64 [R1+0x420], R12 ;  /* 0x0004200c01007387 */ /* 0x0001e40000100a00 */
[----:B------:R-:W-:Y:S02]  /*3bfd0*/  STL.64 [R1+0x428], R14 ;  /* 0x0004280e01007387 */ /* 0x000fe40000100a00 */
[----:B------:R-:W4:Y:S01]  /*3bfe0*/  LDL.LU.64 R26, [R1+0xd58] ;  /* 0x000d5800011a7983 */ /* 0x000f220000300a00 */
[----:B------:R1:W2:Y:S04]  /*3bff0*/  LDSM.16.MT88.4 R52, [R6+0x4080] ;  /* 0x004080000634783b */ /* 0x0002a80000004200 */
[----:B0-----:R-:W4:Y:S01]  /*3c000*/  LDL.64 R12, [R1+0x80] ;  /* 0x00008000010c7983 */ /* 0x001f220000100a00 */
[----:B------:R-:W-:Y:S02]  /*3c010*/  STL [R1+0x3290], R19 ;  /* 0x0032901301007387 */ /* 0x000fe40000100800 */
[----:B------:R-:W4:Y:S02]  /*3c020*/  LDL.LU.64 R4, [R1+0xd40] ;  /* 0x000d400001047983 */ /* 0x000f240000300a00 */
[----:B-1----:R-:W4:Y:S02]  /*3c030*/  LDL.LU.64 R6, [R1+0xd48] ;  /* 0x000d480001067983 */ /* 0x002f240000300a00 */
[----:B------:R-:W-:-:S02]  /*3c040*/  IMAD.MOV.U32 R22, RZ, RZ, R37 ;  /* 0x000000ffff167224 */ /* 0x000fc400078e0025 */
[----:B------:R-:W-:Y:S01]  /*3c050*/  IMAD.MOV.U32 R23, RZ, RZ, R36 ;  /* 0x000000ffff177224 */ /* 0x000fe200078e0024 */
[----:B--2---:R-:W-:Y:S01]  /*3c060*/  STL.64 [R1+0x32b8], R54 ;  /* 0x0032b83601007387 */ /* 0x004fe20000100a00 */
[----:B------:R0:W-:Y:S02]  /*3c070*/  STL.64 [R1+0x32b0], R52 ;  /* 0x0032b03401007387 */ /* 0x0001e40000100a00 */
[----:B0-----:R-:W-:Y:S01]  /*3c080*/  HMMA.16816.F32.BF16 R52, R48, R40, R32 ;  /* 0x000000283034723c */ /* 0x001fe20000041820 */
[----:B------:R-:W2:Y:S04]  /*3c090*/  LDL.64 R32, [R1+0x70] ;  /* 0x0000700001207983 */ /* 0x000ea80000100a00 */
[----:B------:R-:W2:Y:S01]  /*3c0a0*/  LDL.64 R40, [R1+0x60] ;  /* 0x0000600001287983 */ /* 0x000ea20000100a00 */
[----:B------:R-:W-:-:S02]  /*3c0b0*/  IMAD.MOV.U32 R10, RZ, RZ, R57 ;  /* 0x000000ffff0a7224 */ /* 0x000fc400078e0039 */
[----:B------:R-:W-:Y:S11]  /*3c0c0*/  IMAD.MOV.U32 R11, RZ, RZ, R56 ;  /* 0x000000ffff0b7224 */ /* 0x000ff600078e0038 */
[----:B------:R-:W-:Y:S04]  /*3c0d0*/  @!UPT UIADD3 URZ, URZ, URZ, URZ ;  /* 0x0000003f3f3ff290 */ /* 0x000fe8000fffe03f */
[----:B------:R0:W-:Y:S01]  /*3c0e0*/  STL.64 [R1+0xd70], R52 ;  /* 0x000d703401007387 */ /* 0x0001e20000100a00 */
[----:B------:R1:W-:Y:S01]  /*3c0f0*/  STL.64 [R1+0xd78], R54 ;  /* 0x000d783601007387 */ /* 0x0003e20000100a00 */
[C---:B---3--:R-:W-:Y:S08]  /*3c100*/  HMMA.16816.F32.BF16 R28, R48.reuse, R36, R28 ;  /* 0x00000024301c723c */ /* 0x048ff0000004181c */
[C---:B----4-:R-:W-:Y:S08]  /*3c110*/  HMMA.16816.F32.BF16 R24, R48.reuse, R56, R24 ;  /* 0x000000383018723c */ /* 0x050ff00000041818 */
[----:B------:R-:W-:Y:S07]  /*3c120*/  HMMA.16816.F32.BF16 R4, R48, R44, R4 ;  /* 0x0000002c3004723c */ /* 0x000fee0000041804 */
[----:B------:R-:W-:Y:S01]  /*3c130*/  STL.64 [R1+0xd60], R28 ;  /* 0x000d601c01007387 */ /* 0x000fe20000100a00 */
[----:B------:R-:W-:Y:S02]  /*3c140*/  STL.64 [R1+0xd68], R30 ;  /* 0x000d681e01007387 */ /* 0x000fe40000100a00 */
[----:B------:R-:W-:Y:S02]  /*3c150*/  STL [R1+0x326c], R22 ;  /* 0x00326c1601007387 */ /* 0x000fe40000100800 */
[----:B------:R-:W-:Y:S03]  /*3c160*/  STL [R1+0x3268], R23 ;  /* 0x0032681701007387 */ /* 0x000fe60000100800 */
[----:B------:R-:W-:Y:S01]  /*3c170*/  STL.64 [R1+0xd50], R24 ;  /* 0x000d501801007387 */ /* 0x000fe20000100a00 */
[----:B------:R-:W-:Y:S02]  /*3c180*/  STL.64 [R1+0xd58], R26 ;  /* 0x000d581a01007387 */ /* 0x000fe40000100a00 */
[----:B0-----:R-:W3:Y:S02]  /*3c190*/  LDL.LU.64 R52, [R1+0xd30] ;  /* 0x000d300001347983 */ /* 0x001ee40000300a00 */
[----:B-1----:R-:W3:Y:S01]  /*3c1a0*/  LDL.LU.64 R54, [R1+0xd38] ;  /* 0x000d380001367983 */ /* 0x002ee20000300a00 */
[----:B------:R-:W4:Y:S01]  /*3c1b0*/  LDL.64 R56, [R1+0x50] ;  /* 0x0000500001387983 */ /* 0x000f220000100a00 */
[----:B------:R-:W-:Y:S02]  /*3c1c0*/  STL [R1+0x3274], R10 ;  /* 0x0032740a01007387 */ /* 0x000fe40000100800 */
[----:B------:R-:W-:Y:S01]  /*3c1d0*/  STL [R1+0x3270], R11 ;  /* 0x0032700b01007387 */ /* 0x000fe20000100800 */
[----:B------:R0:W-:Y:S01]  /*3c1e0*/  STL.64 [R1+0xd40], R4 ;  /* 0x000d400401007387 */ /* 0x0001e20000100a00 */
[----:B------:R1:W-:Y:S03]  /*3c1f0*/  STL.64 [R1+0xd48], R6 ;  /* 0x000d480601007387 */ /* 0x0003e60000100a00 */
[----:B0-----:R-:W4:Y:S01]  /*3c200*/  LDL.LU.64 R4, [R1+0xd20] ;  /* 0x000d200001047983 */ /* 0x001f220000300a00 */
[----:B-1----:R-:W4:Y:S02]  /*3c210*/  LDL.LU.64 R6, [R1+0xd28] ;  /* 0x000d280001067983 */ /* 0x002f240000300a00 */
[----:B------:R-:W4:Y:S02]  /*3c220*/  LDL.LU.64 R24, [R1+0xd10] ;  /* 0x000d100001187983 */ /* 0x000f240000300a00 */
[----:B------:R-:W4:Y:S02]  /*3c230*/  LDL.LU.64 R26, [R1+0xd18] ;  /* 0x000d1800011a7983 */ /* 0x000f240000300a00 */
[----:B------:R-:W-:-:S02]  /*3c240*/  IMAD.MOV.U32 R60, RZ, RZ, R45 ;  /* 0x000000ffff3c7224 */ /* 0x000fc400078e002d */
[----:B------:R-:W-:Y:S01]  /*3c250*/  IMAD.MOV.U32 R61, RZ, RZ, R44 ;  /* 0x000000ffff3d7224 */ /* 0x000fe200078e002c */
[----:B------:R-:W4:Y:S04]  /*3c260*/  LDL.64 R28, [R1+0x40] ;  /* 0x00004000011c7983 */ /* 0x000f280000100a00 */
[----:B------:R-:W4:Y:S04]  /*3c270*/  LDL.64 R36, [R1+0x30] ;  /* 0x0000300001247983 */ /* 0x000f280000100a00 */
[----:B------:R-:W4:Y:S01]  /*3c280*/  LDL.64 R44, [R1+0x20] ;  /* 0x00002000012c7983 */ /* 0x000f220000100a00 */
[----:B------:R2:W-:Y:S02]  /*3c290*/  STL [R1+0x327c], R60 ;  /* 0x00327c3c01007387 */ /* 0x0005e40000100800 */
[----:B------:R0:W-:Y:S02]  /*3c2a0*/  STL [R1+0x3278], R61 ;  /* 0x0032783d01007387 */ /* 0x0001e40000100800 */
[----:B------:R-:W-:-:S02]  /*3c2b0*/  IMAD.MOV.U32 R23, RZ, RZ, R13 ;  /* 0x000000ffff177224 */ /* 0x000fc400078e000d */
[----:B------:R-:W-:Y:S02]  /*3c2c0*/  IMAD.MOV.U32 R22, RZ, RZ, R12 ;  /* 0x000000ffff167224 */ /* 0x000fe400078e000c */
[----:B--2---:R-:W-:Y:S02]  /*3c2d0*/  IMAD.MOV.U32 R60, RZ, RZ, R32 ;  /* 0x000000ffff3c7224 */ /* 0x004fe400078e0020 */
[----:B0-----:R-:W-:Y:S02]  /*3c2e0*/  IMAD.MOV.U32 R61, RZ, RZ, R33 ;  /* 0x000000ffff3d7224 */ /* 0x001fe400078e0021 */
[----:B------:R-:W-:Y:S02]  /*3c2f0*/  IMAD.MOV.U32 R10, RZ, RZ, R40 ;  /* 0x000000ffff0a7224 */ /* 0x000fe400078e0028 */
[----:B------:R-:W-:Y:S01]  /*3c300*/  IMAD.MOV.U32 R11, RZ, RZ, R41 ;  /* 0x000000ffff0b7224 */ /* 0x000fe200078e0029 */
[C---:B---3--:R-:W-:Y:S08]  /*3c310*/  HMMA.16816.F32.BF16 R52, R48.reuse, R12, R52 ;  /* 0x0000000c3034723c */ /* 0x048ff00000041834 */
[C---:B----4-:R-:W-:Y:S08]  /*3c320*/  HMMA.16816.F32.BF16 R4, R48.reuse, R32, R4 ;  /* 0x000000203004723c */ /* 0x050ff00000041804 */
[----:B------:R-:W-:Y:S07]  /*3c330*/  HMMA.16816.F32.BF16 R24, R48, R40, R24 ;  /* 0x000000283018723c */ /* 0x000fee0000041818 */
[----:B------:R0:W-:Y:S01]  /*3c340*/  STL.64 [R1+0xd30], R52 ;  /* 0x000d303401007387 */ /* 0x0001e20000100a00 */
[----:B------:R1:W-:Y:S03]  /*3c350*/  STL.64 [R1+0xd38], R54 ;  /* 0x000d383601007387 */ /* 0x0003e60000100a00 */
[----:B0-----:R-:W2:Y:S01]  /*3c360*/  LDL.LU.64 R52, [R1+0xd00] ;  /* 0x000d000001347983 */ /* 0x001ea20000300a00 */
[----:B-1----:R-:W2:Y:S02]  /*3c370*/  LDL.LU.64 R54, [R1+0xd08] ;  /* 0x000d080001367983 */ /* 0x002ea40000300a00 */
[----:B------:R-:W3:Y:S02]  /*3c380*/  LDL.64 R12, [R1] ;  /* 0x00000000010c7983 */ /* 0x000ee40000100a00 */
[----:B------:R-:W-:Y:S01]  /*3c390*/  STL [R1+0x3294], R23 ;  /* 0x0032941701007387 */ /* 0x000fe20000100800 */
[----:B------:R-:W-:Y:S04]  /*3c3a0*/  STL [R1+0x328c], R22 ;  /* 0x00328c1601007387 */ /* 0x000fe80000100800 */
[----:B------:R0:W-:Y:S01]  /*3c3b0*/  STL.64 [R1+0xd20], R4 ;  /* 0x000d200401007387 */ /* 0x0001e20000100a00 */
[----:B------:R-:W-:Y:S03]  /*3c3c0*/  STL.64 [R1+0xd28], R6 ;  /* 0x000d280601007387 */ /* 0x000fe60000100a00 */
[----:B0-----:R-:W4:Y:S01]  /*3c3d0*/  LDL.LU.64 R4, [R1+0x3358] ;  /* 0x0033580001047983 */ /* 0x001f220000300a00 */
[----:B------:R-:W-:Y:S02]  /*3c3e0*/  STL [R1+0x329c], R61 ;  /* 0x00329c3d01007387 */ /* 0x000fe40000100800 */
[----:B------:R-:W-:Y:S02]  /*3c3f0*/  STL [R1+0x3298], R60 ;  /* 0x0032983c01007387 */ /* 0x000fe40000100800 */
[----:B------:R0:W-:Y:S01]  /*3c400*/  STL.64 [R1+0xd10], R24 ;  /* 0x000d101801007387 */ /* 0x0001e20000100a00 */
[----:B------:R1:W-:Y:S04]  /*3c410*/  STL.64 [R1+0xd18], R26 ;  /* 0x000d181a01007387 */ /* 0x0003e80000100a00 */
[----:B0-----:R-:W3:Y:S01]  /*3c420*/  LDL.LU.64 R24, [R1+0xcf0] ;  /* 0x000cf00001187983 */ /* 0x001ee20000300a00 */
[----:B-1----:R-:W3:Y:S02]  /*3c430*/  LDL.LU.64 R26, [R1+0xcf8] ;  /* 0x000cf800011a7983 */ /* 0x002ee40000300a00 */
[----:B------:R-:W4:Y:S02]  /*3c440*/  LDL.LU.64 R32, [R1+0xce0] ;  /* 0x000ce00001207983 */ /* 0x000f240000300a00 */
[----:B------:R-:W4:Y:S01]  /*3c450*/  LDL.LU.64 R34, [R1+0xce8] ;  /* 0x000ce80001227983 */ /* 0x000f220000300a00 */
[----:B------:R-:W4:Y:S01]  /*3c460*/  LDL.LU.64 R40, [R1+0xcd0] ;  /* 0x000cd00001287983 */ /* 0x000f220000300a00 */
[----:B------:R-:W4:Y:S02]  /*3c470*/  LDL.LU.64 R42, [R1+0xcd8] ;  /* 0x000cd800012a7983 */ /* 0x000f240000300a00 */
[----:B------:R-:W-:Y:S02]  /*3c480*/  STL [R1+0x32a4], R11 ;  /* 0x0032a40b01007387 */ /* 0x000fe40000100800 */
[----:B------:R-:W-:Y:S02]  /*3c490*/  STL [R1+0x32a0], R10 ;  /* 0x0032a00a01007387 */ /* 0x000fe40000100800 */
[----:B------:R-:W-:-:S02]  /*3c4a0*/  IMAD.MOV.U32 R3, RZ, RZ, R56 ;  /* 0x000000ffff037224 */ /* 0x000fc400078e0038 */
[----:B------:R-:W-:Y:S02]  /*3c4b0*/  IMAD.MOV.U32 R18, RZ, RZ, R57 ;  /* 0x000000ffff127224 */ /* 0x000fe400078e0039 */
[----:B------:R-:W-:Y:S02]  /*3c4c0*/  IMAD.MOV.U32 R60, RZ, RZ, R28 ;  /* 0x000000ffff3c7224 */ /* 0x000fe400078e001c */
[----:B------:R-:W-:Y:S02]  /*3c4d0*/  IMAD.MOV.U32 R23, RZ, RZ, R29 ;  /* 0x000000ffff177224 */ /* 0x000fe400078e001d */
[----:B------:R-:W-:Y:S02]  /*3c4e0*/  IMAD.MOV.U32 R19, RZ, RZ, R36 ;  /* 0x000000ffff137224 */ /* 0x000fe400078e0024 */
[----:B------:R-:W-:Y:S02]  /*3c4f0*/  IMAD.MOV.U32 R22, RZ, RZ, R37 ;  /* 0x000000ffff167224 */ /* 0x000fe400078e0025 */
[----:B------:R-:W-:-:S02]  /*3c500*/  IMAD.MOV.U32 R7, RZ, RZ, R44 ;  /* 0x000000ffff077224 */ /* 0x000fc400078e002c */
[----:B------:R-:W-:Y:S01]  /*3c510*/  IMAD.MOV.U32 R6, RZ, RZ, R45 ;  /* 0x000000ffff067224 */ /* 0x000fe200078e002d */
[C---:B--2---:R-:W-:Y:S08]  /*3c520*/  HMMA.16816.F32.BF16 R52, R48.reuse, R56, R52 ;  /* 0x000000383034723c */ /* 0x044ff00000041834 */
[C---:B---3--:R-:W-:Y:S08]  /*3c530*/  HMMA.16816.F32.BF16 R24, R48.reuse, R28, R24 ;  /* 0x0000001c3018723c */ /* 0x048ff00000041818 */
[C---:B----4-:R-:W-:Y:S08]  /*3c540*/  HMMA.16816.F32.BF16 R32, R48.reuse, R36, R32 ;  /* 0x000000243020723c */ /* 0x050ff00000041820 */
[----:B------:R-:W-:Y:S01]  /*3c550*/  HMMA.16816.F32.BF16 R40, R48, R44, R40 ;  /* 0x0000002c3028723c */ /* 0x000fe20000041828 */
[----:B------:R0:W-:Y:S01]  /*3c560*/  STL.64 [R1+0xd00], R52 ;  /* 0x000d003401007387 */ /* 0x0001e20000100a00 */
[----:B------:R1:W-:Y:S02]  /*3c570*/  STL.64 [R1+0xd08], R54 ;  /* 0x000d083601007387 */ /* 0x0003e40000100a00 */
[----:B------:R-:W2:Y:S02]  /*3c580*/  LDL.LU.64 R56, [R1+0xcc0] ;  /* 0x000cc00001387983 */ /* 0x000ea40000300a00 */
[----:B------:R-:W2:Y:S01]  /*3c590*/  LDL.LU.64 R58, [R1+0xcc8] ;  /* 0x000cc800013a7983 */ /* 0x000ea20000300a00 */
[----:B0-----:R-:W3:Y:S01]  /*3c5a0*/  LDL.LU.64 R52, [R1+0xcb0] ;  /* 0x000cb00001347983 */ /* 0x001ee20000300a00 */
[----:B-1----:R-:W3:Y:S02]  /*3c5b0*/  LDL.LU.64 R54, [R1+0xcb8] ;  /* 0x000cb80001367983 */ /* 0x002ee40000300a00 */
[----:B------:R-:W-:Y:S01]  /*3c5c0*/  STL [R1+0x32a8], R3 ;  /* 0x0032a80301007387 */ /* 0x000fe20000100800 */
        /* <DEDUP_REMOVED lines=20> */
[----:B0-----:R-:W2:Y:S01]  /*3c710*/  LDL.64 R4, [R1+0x10] ;  /* 0x0000100001047983 */ /* 0x001ea20000100a00 */
[----:B------:R-:W-:-:S02]  /*3c720*/  IMAD.MOV.U32 R11, RZ, RZ, R13 ;  /* 0x000000ffff0b7224 */ /* 0x000fc400078e000d */
[----:B------:R-:W-:Y:S01]  /*3c730*/  IMAD.MOV.U32 R3, RZ, RZ, R12 ;  /* 0x000000ffff037224 */ /* 0x000fe200078e000c */
[C---:B---3--:R-:W-:Y:S08]  /*3c740*/  HMMA.16816.F32.BF16 R52, R48.reuse, R12, R52 ;  /* 0x0000000c3034723c */ /* 0x048ff00000041834 */
[----:B--2---:R-:W-:Y:S01]  /*3c750*/  HMMA.16816.F32.BF16 R56, R48, R4, R56 ;  /* 0x000000043038723c */ /* 0x004fe20000041838 */
[----:B------:R-:W-:-:S02]  /*3c760*/  IMAD.MOV.U32 R10, RZ, RZ, R4 ;  /* 0x000000ffff0a7224 */ /* 0x000fc400078e0004 */
[----:B------:R-:W-:Y:S11]  /*3c770*/  IMAD.MOV.U32 R61, RZ, RZ, R5 ;  /* 0x000000ffff3d7224 */ /* 0x000ff600078e0005 */
[----:B------:R-:W-:Y:S09]  /*3c780*/  @!UPT UIADD3 URZ, URZ, URZ, URZ ;  /* 0x0000003f3f3ff290 */ /* 0x000ff2000fffe03f */
[----:B------:R-:W-:Y:S01]  /*3c790*/  STL.64 [R1+0xcc0], R56 ;  /* 0x000cc03801007387 */ /* 0x000fe20000100a00 */
[----:B------:R0:W-:Y:S03]  /*3c7a0*/  STL.64 [R1+0xcc8], R58 ;  /* 0x000cc83a01007387 */ /* 0x0001e60000100a00 */
[----:B0-----:R-:W2:Y:S01]  /*3c7b0*/  LDL.LU.64 R58, [R1+0x32f0] ;  /* 0x0032f000013a7983 */ /* 0x001ea20000300a00 */
[----:B------:R-:W3:Y:S02]  /*3c7c0*/  LDL.LU.64 R56, [R1+0x32e8] ;  /* 0x0032e80001387983 */ /* 0x000ee40000300a00 */
        /* <DEDUP_REMOVED lines=10> */
[----:B0-----:R-:W3:Y:S01]  /*3c870*/  LDL.LU.64 R8, [R1+0xca0] ;  /* 0x000ca00001087983 */ /* 0x001ee20000300a00 */
[----:B------:R-:W3:Y:S02]  /*3c880*/  LDL.LU.64 R10, [R1+0xca8] ;  /* 0x000ca800010a7983 */ /* 0x000ee40000300a00 */
[C---:B---3--:R-:W-:Y:S11]  /*3c890*/  HMMA.16816.F32.BF16 R8, R48.reuse, R56, R8 ;  /* 0x000000383008723c */ /* 0x048ff60000041808 */
[----:B------:R-:W-:Y:S11]  /*3c8a0*/  @!UPT UIADD3 URZ, URZ, URZ, URZ ;  /* 0x0000003f3f3ff290 */ /* 0x000ff6000fffe03f */
[----:B------:R-:W-:Y:S01]  /*3c8b0*/  @!UPT UIADD3 URZ, URZ, URZ, URZ ;  /* 0x0000003f3f3ff290 */ /* 0x000fe2000fffe03f */
[----:B------:R0:W-:Y:S01]  /*3c8c0*/  STL.64 [R1+0xca0], R8 ;  /* 0x000ca00801007387 */ /* 0x0001e20000100a00 */
[----:B------:R1:W-:Y:S03]  /*3c8d0*/  STL.64 [R1+0xca8], R10 ;  /* 0x000ca80a01007387 */ /* 0x0003e60000100a00 */
[----:B0-----:R-:W3:Y:S01]  /*3c8e0*/  LDL.LU.64 R8, [R1+0xc60] ;  /* 0x000c600001087983 */ /* 0x001ee20000300a00 */
[----:B-1----:R-:W3:Y:S02]  /*3c8f0*/  LDL.LU.64 R10, [R1+0xc68] ;  /* 0x000c6800010a7983 */ /* 0x002ee40000300a00 */
[----:B--2---:R-:W-:Y:S02]  /*3c900*/  STL.64 [R1+0x3170], R58 ;  /* 0x0031703a01007387 */ /* 0x004fe40000100a00 */
[----:B------:R0:W-:Y:S02]  /*3c910*/  STL.64 [R1+0x3168], R56 ;  /* 0x0031683801007387 */ /* 0x0001e40000100a00 */
[C---:B0-----:R-:W-:Y:S01]  /*3c920*/  HMMA.16816.F32.BF16 R56, R48.reuse, R44, R4 ;  /* 0x0000002c3038723c */ /* 0x041fe20000041804 */
[----:B------:R-:W2:Y:S01]  /*3c930*/  LDL.LU.64 R4, [R1+0xc50] ;  /* 0x000c500001047983 */ /* 0x000ea20000300a00 */
[----:B------:R-:W2:Y:S06]  /*3c940*/  LDL.LU.64 R6, [R1+0xc58] ;  /* 0x000c580001067983 */ /* 0x000eac0000300a00 */
[C---:B------:R-:W-:Y:S11]  /*3c950*/  HMMA.16816.F32.BF16 R12, R48.reuse, R36, R12 ;  /* 0x00000024300c723c */ /* 0x040ff6000004180c */
[----:B------:R-:W-:Y:S04]  /*3c960*/  @!UPT UIADD3 URZ, URZ, URZ, URZ ;  /* 0x0000003f3f3ff290 */ /* 0x000fe8000fffe03f */
[----:B------:R-:W-:Y:S01]  /*3c970*/  STL.64 [R1+0xc90], R56 ;  /* 0x000c903801007387 */ /* 0x000fe20000100a00 */
[----:B------:R-:W-:Y:S02]  /*3c980*/  STL.64 [R1+0xc98], R58 ;  /* 0x000c983a01007387 */ /* 0x000fe40000100a00 */
[----:B------:R-:W-:Y:S02]  /*3c990*/  STL.64 [R1+0x3180], R46 ;  /* 0x0031802e01007387 */ /* 0x000fe40000100a00 */
[----:B------:R0:W-:Y:S02]  /*3c9a0*/  STL.64 [R1+0x3178], R44 ;  /* 0x0031782c01007387 */ /* 0x0001e40000100a00 */
[C---:B0-----:R-:W-:Y:S11]  /*3c9b0*/  HMMA.16816.F32.BF16 R44, R48.reuse, R40, R52 ;  /* 0x00000028302c723c */ /* 0x041ff60000041834 */
[----:B------:R-:W-:Y:S11]  /*3c9c0*/  @!UPT UIADD3 URZ, URZ, URZ, URZ ;  /* 0x0000003f3f3ff290 */ /* 0x000ff6000fffe03f */
[----:B------:R-:W-:Y:S01]  /*3c9d0*/  @!UPT UIADD3 URZ, URZ, URZ, URZ ;  /* 0x0000003f3f3ff290 */ /* 0x000fe2000fffe03f */
[----:B------:R-:W-:Y:S01]  /*3c9e0*/  STL.64 [R1+0xc80], R44 ;  /* 0x000c802c01007387 */ /* 0x000fe20000100a00 */
[----:B------:R-:W-:Y:S02]  /*3c9f0*/  STL.64 [R1+0xc88], R46 ;  /* 0x000c882e01007387 */ /* 0x000fe40000100a00 */
[----:B------:R-:W-:Y:S02]  /*3ca00*/  STL.64 [R1+0x3160], R42 ;  /* 0x0031602a01007387 */ /* 0x000fe40000100a00 */
[----:B------:R0:W-:Y:S02]  /*3ca10*/  STL.64 [R1+0x3158], R40 ;  /* 0x0031582801007387 */ /* 0x0001e40000100a00 */
[----:B0-----:R-:W4:Y:S01]  /*3ca20*/  LDL.64 R40, [R1+0x120] ;  /* 0x0001200001287983 */ /* 0x001f220000100a00 */
[----:B------:R-:W-:Y:S02]  /*3ca30*/  STL.64 [R1+0x3150], R38 ;  /* 0x0031502601007387 */ /* 0x000fe40000100a00 */
[----:B------:R0:W-:Y:S02]  /*3ca40*/  STL.64 [R1+0x3148], R36 ;  /* 0x0031482401007387 */ /* 0x0001e40000100a00 */
[----:B------:R-:W-:Y:S01]  /*3ca50*/  STL.64 [R1+0xc70], R12 ;  /* 0x000c700c01007387 */ /* 0x000fe20000100a00 */
[----:B------:R-:W-:Y:S04]  /*3ca60*/  STL.64 [R1+0xc78], R14 ;  /* 0x000c780e01007387 */ /* 0x000fe80000100a00 */
[----:B0-----:R-:W4:Y:S01]  /*3ca70*/  LDL.64 R36, [R1+0x130] ;  /* 0x0001300001247983 */ /* 0x001f220000100a00 */
[----:B------:R-:W-:Y:S02]  /*3ca80*/  STL.64 [R1+0x3190], R34 ;  /* 0x0031902201007387 */ /* 0x000fe40000100a00 */
[----:B------:R0:W-:Y:S01]  /*3ca90*/  STL.64 [R1+0x3188], R32 ;  /* 0x0031882001007387 */ /* 0x0001e20000100a00 */
[C---:B---3--:R-:W-:Y:S11]  /*3caa0*/  HMMA.16816.F32.BF16 R8, R48.reuse, R32, R8 ;  /* 0x000000203008723c */ /* 0x048ff60000041808 */
[----:B------:R-:W-:Y:S11]  /*3cab0*/  @!UPT UIADD3 URZ, URZ, URZ, URZ ;  /* 0x0000003f3f3ff290 */ /* 0x000ff6000fffe03f */
[----:B------:R-:W-:Y:S01]  /*3cac0*/  @!UPT UIADD3 URZ, URZ, URZ, URZ ;  /* 0x0000003f3f3ff290 */ /* 0x000fe2000fffe03f */
[----:B------:R1:W-:Y:S01]  /*3cad0*/  STL.64 [R1+0xc60], R8 ;  /* 0x000c600801007387 */ /* 0x0003e20000100a00 */
[----:B------:R3:W-:Y:S02]  /*3cae0*/  STL.64 [R1+0xc68], R10 ;  /* 0x000c680a01007387 */ /* 0x0007e40000100a00 */
[----:B0-----:R-:W4:Y:S02]  /*3caf0*/  LDL.LU.64 R32, [R1+0xc40] ;  /* 0x000c400001207983 */ /* 0x001f240000300a00 */
[----:B------:R-:W4:Y:S01]  /*3cb00*/  LDL.LU.64 R34, [R1+0xc48] ;  /* 0x000c480001227983 */ /* 0x000f220000300a00 */
[C---:B--2---:R-:W-:Y:S01]  /*3cb10*/  HMMA.16816.F32.BF16 R4, R48.reuse, R28, R4 ;  /* 0x0000001c3004723c */ /* 0x044fe20000041804 */
[----:B------:R-:W2:Y:S01]  /*3cb20*/  LDL.LU.64 R12, [R1+0xc20] ;  /* 0x000c2000010c7983 */ /* 0x000ea20000300a00 */
[----:B------:R-:W2:Y:S11]  /*3cb30*/  LDL.LU.64 R14, [R1+0xc28] ;  /* 0x000c2800010e7983 */ /* 0x000eb60000300a00 */
[----:B------:R-:W-:Y:S10]  /*3cb40*/  @!UPT UIADD3 URZ, URZ, URZ, URZ ;  /* 0x0000003f3f3ff290 */ /* 0x000ff4000fffe03f */
[----:B------:R0:W-:Y:S01]  /*3cb50*/  STL.64 [R1+0xc50], R4 ;  /* 0x000c500401007387 */ /* 0x0001e20000100a00 */
[----:B------:R0:W-:Y:S02]  /*3cb60*/  STL.64 [R1+0xc58], R6 ;  /* 0x000c580601007387 */ /* 0x0001e40000100a00 */
[----:B-1----:R-:W2:Y:S02]  /*3cb70*/  LDL.LU.64 R8, [R1+0xc10] ;  /* 0x000c100001087983 */ /* 0x002ea40000300a00 */
[----:B---3--:R-:W3:Y:S01]  /*3cb80*/  LDL.LU.64 R10, [R1+0xc18] ;  /* 0x000c1800010a7983 */ /* 0x008ee20000300a00 */
[----:B0-----:R-:W2:Y:S01]  /*3cb90*/  LDL.LU.64 R4, [R1+0xc00] ;  /* 0x000c000001047983 */ /* 0x001ea20000300a00 */
[----:B------:R-:W2:Y:S02]  /*3cba0*/  LDL.LU.64 R6, [R1+0xc08] ;  /* 0x000c080001067983 */ /* 0x000ea40000300a00 */
[----:B------:R-:W2:Y:S02]  /*3cbb0*/  LDL.LU.64 R52, [R1+0x410] ;  /* 0x0004100001347983 */ /* 0x000ea40000300a00 */
[----:B------:R-:W2:Y:S01]  /*3cbc0*/  LDL.LU.64 R54, [R1+0x418] ;  /* 0x0004180001367983 */ /* 0x000ea20000300a00 */
[----:B------:R-:W2:Y:S01]  /*3cbd0*/  LDL.64 R44, [R1+0x100] ;  /* 0x00010000012c7983 */ /* 0x000ea20000100a00 */
[----:B------:R-:W-:Y:S02]  /*3cbe0*/  STL.64 [R1+0x31a0], R30 ;  /* 0x0031a01e01007387 */ /* 0x000fe40000100a00 */
[----:B------:R0:W-:Y:S02]  /*3cbf0*/  STL.64 [R1+0x3198], R28 ;  /* 0x0031981c01007387 */ /* 0x0001e40000100a00 */
[----:B0-----:R-:W3:Y:S01]  /*3cc00*/  LDL.LU.64 R28, [R1+0x280] ;  /* 0x00028000011c7983 */ /* 0x001ee20000300a00 */
[----:B------:R-:W3:Y:S01]  /*3cc10*/  LDL.LU.64 R30, [R1+0x288] ;  /* 0x00028800011e7983 */ /* 0x000ee20000300a00 */
[C---:B----4-:R-:W-:Y:S11]  /*3cc20*/  HMMA.16816.F32.BF16 R32, R48.reuse, R24, R32 ;  /* 0x000000183020723c */ /* 0x050ff60000041820 */
[----:B------:R-:W-:Y:S11]  /*3cc30*/  @!UPT UIADD3 URZ, URZ, URZ, URZ ;  /* 0x0000003f3f3ff290 */ /* 0x000ff6000fffe03f */
[----:B------:R-:W-:Y:S01]  /*3cc40*/  @!UPT UIADD3 URZ, URZ, URZ, URZ ;  /* 0x0000003f3f3ff290 */ /* 0x000fe2000fffe03f */
[----:B------:R0:W-:Y:S01]  /*3cc50*/  STL.64 [R1+0xc40], R32 ;  /* 0x000c402001007387 */ /* 0x0001e20000100a00 */
[----:B------:R1:W-:Y:S03]  /*3cc60*/  STL.64 [R1+0xc48], R34 ;  /* 0x000c482201007387 */ /* 0x0003e60000100a00 */
[----:B0-----:R-:W4:Y:S01]  /*3cc70*/  LDL.LU.64 R32, [R1+0x270] ;  /* 0x0002700001207983 */ /* 0x001f220000300a00 */
[----:B-1----:R-:W4:Y:S02]  /*3cc80*/  LDL.LU.64 R34, [R1+0x278] ;  /* 0x0002780001227983 */ /* 0x002f240000300a00 */
[----:B------:R-:W-:Y:S02]  /*3cc90*/  STL.64 [R1+0x31b0], R26 ;  /* 0x0031b01a01007387 */ /* 0x000fe40000100a00 */
[----:B------:R0:W-:Y:S02]  /*3cca0*/  STL.64 [R1+0x31a8], R24 ;  /* 0x0031a81801007387 */ /* 0x0001e40000100a00 */
[----:B0-----:R-:W3:Y:S01]  /*3ccb0*/  LDL.LU.64 R24, [R1+0xc30] ;  /* 0x000c300001187983 */ /* 0x001ee20000300a00 */
[----:B------:R-:W3:Y:S01]  /*3ccc0*/  LDL.LU.64 R26, [R1+0xc38] ;  /* 0x000c3800011a7983 */ /* 0x000ee20000300a00 */
[C---:B--2---:R-:W-:Y:S08]  /*3ccd0*/  HMMA.16816.F32.BF16 R12, R48.reuse, R16, R12 ;  /* 0x00000010300c723c */ /* 0x044ff0000004180c */
[C---:B---3--:R-:W-:Y:S11]  /*3cce0*/  HMMA.16816.F32.BF16 R24, R48.reuse, R20, R24 ;  /* 0x000000143018723c */ /* 0x048ff60000041818 */
[----:B------:R-:W-:Y:S11]  /*3ccf0*/  @!UPT UIADD3 URZ, URZ, URZ, URZ ;  /* 0x0000003f3f3ff290 */ /* 0x000ff6000fffe03f */
[----:B------:R-:W-:Y:S01]  /*3cd00*/  @!UPT UIADD3 URZ, URZ, URZ, URZ ;  /* 0x0000003f3f3ff290 */ /* 0x000fe2000fffe03f */
[----:B------:R0:W-:Y:S01]  /*3cd10*/  STL.64 [R1+0xc30], R24 ;  /* 0x000c301801007387 */ /* 0x0001e20000100a00 */
[----:B------:R1:W-:Y:S03]  /*3cd20*/  STL.64 [R1+0xc38], R26 ;  /* 0x000c381a01007387 */ /* 0x0003e60000100a00 */
[----:B0-----:R-:W2:Y:S01]  /*3cd30*/  LDL.LU.64 R24, [R1+0x260] ;  /* 0x0002600001187983 */ /* 0x001ea20000300a00 */
[----:B-1----:R-:W2:Y:S02]  /*3cd40*/  LDL.LU.64 R26, [R1+0x268] ;  /* 0x00026800011a7983 */ /* 0x002ea40000300a00 */
[----:B------:R-:W-:Y:S02]  /*3cd50*/  STL.64 [R1+0x31b8], R20 ;  /* 0x0031b81401007387 */ /* 0x000fe40000100a00 */
[----:B------:R0:W-:Y:S01]  /*3cd60*/  STL.64 [R1+0xc20], R12 ;  /* 0x000c200c01007387 */ /* 0x0001e20000100a00 */
[----:B------:R-:W-:Y:S04]  /*3cd70*/  STL.64 [R1+0xc28], R14 ;  /* 0x000c280e01007387 */ /* 0x000fe80000100a00 */
[----:B0-----:R-:W3:Y:S01]  /*3cd80*/  LDL.LU.64 R12, [R1+0x32e0] ;  /* 0x0032e000010c7983 */ /* 0x001ee20000300a00 */
[----:B------:R-:W-:Y:S01]  /*3cd90*/  STL.64 [R1+0x3140], R16 ;  /* 0x0031401001007387 */ /* 0x000fe20000100a00 */
[C---:B---3--:R-:W-:Y:S11]  /*3cda0*/  HMMA.16816.F32.BF16 R8, R48.reuse, R12, R8 ;  /* 0x0000000c3008723c */ /* 0x048ff60000041808 */
[----:B------:R-:W-:Y:S11]  /*3cdb0*/  @!UPT UIADD3 URZ, URZ, URZ, URZ ;  /* 0x0000003f3f3ff290 */ /* 0x000ff6000fffe03f */
[----:B------:R-:W-:Y:S01]  /*3cdc0*/  @!UPT UIADD3 URZ, URZ, URZ, URZ ;  /* 0x0000003f3f3ff290 */ /* 0x000fe2000fffe03f */
[----:B------:R-:W-:Y:S01]  /*3cdd0*/  STL.64 [R1+0xc10], R8 ;  /* 0x000c100801007387 */ /* 0x000fe20000100a00 */
[----:B------:R0:W-:Y:S03]  /*3cde0*/  STL.64 [R1+0xc18], R10 ;  /* 0x000c180a01007387 */ /* 0x0001e60000100a00 */
[----:B0-----:R-:W3:Y:S01]  /*3cdf0*/  LDL.LU.64 R10, [R1+0x32d8] ;  /* 0x0032d800010a7983 */ /* 0x001ee20000300a00 */
        /* <DEDUP_REMOVED lines=8> */
[----:B--2---:R-:W-:Y:S01]  /*3ce80*/  HMMA.16816.F32.BF16 R48, R48, R4, R52 ;  /* 0x000000043030723c */ /* 0x004fe20000041834 */
[----:B------:R-:W2:Y:S01]  /*3ce90*/  LDL.LU.64 R54, [R1+0x32b8] ;  /* 0x0032b80001367983 */ /* 0x000ea20000300a00 */
[----:B------:R-:W2:Y:S11]  /*3cea0*/  LDL.LU.64 R52, [R1+0x32b0] ;  /* 0x0032b00001347983 */ /* 0x000eb60000300a00 */
[----:B------:R-:W-:Y:S10]  /*3ceb0*/  @!UPT UIADD3 URZ, URZ, URZ, URZ ;  /* 0x0000003f3f3ff290 */ /* 0x000ff4000fffe03f */
[----:B------:R-:W-:Y:S01]  /*3cec0*/  STL.64 [R1+0x410], R48 ;  /* 0x0004103001007387 */ /* 0x000fe20000100a00 */
[----:B------:R-:W-:Y:S01]  /*3ced0*/  STL.64 [R1+0x418], R50 ;  /* 0x0004183201007387 */ /* 0x000fe20000100a00 */
[C---:B--2---:R-:W-:Y:S11]  /*3cee0*/  HMMA.16816.F32.BF16 R28, R52.reuse, R36, R28 ;  /* 0x00000024341c723c */ /* 0x044ff6000004181c */
[----:B------:R-:W-:Y:S11]  /*3cef0*/  @!UPT UIADD3 URZ, URZ, URZ, URZ ;  /* 0x0000003f3f3ff290 */ /* 0x000ff6000fffe03f */
[----:B------:R-:W-:Y:S01]  /*3cf00*/  @!UPT UIADD3 URZ, URZ, URZ, URZ ;  /* 0x0000003f3f3ff290 */ /* 0x000fe2000fffe03f */
[----:B------:R0:W-:Y:S01]  /*3cf10*/  STL.64 [R1+0x280], R28 ;  /* 0x0002801c01007387 */ /* 0x0001e20000100a00 */
[----:B------:R1:W-:Y:S03]  /*3cf20*/  STL.64 [R1+0x288], R30 ;  /* 0x0002881e01007387 */ /* 0x0003e60000100a00 */
[----:B0-----:R-:W2:Y:S01]  /*3cf30*/  LDL.LU.64 R28, [R1+0x250] ;  /* 0x00025000011c7983 */ /* 0x001ea20000300a00 */
[----:B-1----:R-:W2:Y:S01]  /*3cf40*/  LDL.LU.64 R30, [R1+0x258] ;  /* 0x00025800011e7983 */ /* 0x002ea20000300a00 */
[----:B----4-:R-:W-:Y:S01]  /*3cf50*/  HMMA.16816.F32.BF16 R32, R52, R40, R32 ;  /* 0x000000283420723c */ /* 0x010fe20000041820 */
[----:B------:R-:W-:Y:S02]  /*3cf60*/  IMAD.MOV.U32 R56, RZ, RZ, R2 ;  /* 0x000000ffff387224 */ /* 0x000fe400078e0002 */
[----:B------:R-:W-:Y:S02]  /*3cf70*/  IMAD.MOV.U32 R57, RZ, RZ, R0 ;  /* 0x000000ffff397224 */ /* 0x000fe400078e0000 */
[----:B------:R-:W-:-:S02]  /*3cf80*/  IMAD.MOV.U32 R15, RZ, RZ, R40 ;  /* 0x000000ffff0f7224 */ /* 0x000fc400078e0028 */
[----:B------:R-:W-:Y:S11]  /*3cf90*/  IMAD.MOV.U32 R14, RZ, RZ, R41 ;  /* 0x000000ffff0e7224 */ /* 0x000ff600078e0029 */
[----:B------:R-:W-:Y:S05]  /*3cfa0*/  @!UPT UIADD3 URZ, URZ, URZ, URZ ;  /* 0x0000003f3f3ff290 */ /* 0x000fea000fffe03f */
[----:B------:R-:W-:Y:S01]  /*3cfb0*/  STL.64 [R1+0x270], R32 ;  /* 0x0002702001007387 */ /* 0x000fe20000100a00 */
[----:B------:R-:W-:Y:S02]  /*3cfc0*/  STL.64 [R1+0x278], R34 ;  /* 0x0002782201007387 */ /* 0x000fe40000100a00 */
[----:B------:R-:W-:Y:S02]  /*3cfd0*/  STL.64 [R1+0x31c8], R14 ;  /* 0x0031c80e01007387 */ /* 0x000fe40000100a00 */
[----:B------:R0:W-:Y:S02]  /*3cfe0*/  STL.64 [R1+0x31c0], R12 ;  /* 0x0031c00c01007387 */ /* 0x0001e40000100a00 */
[----:B0-----:R-:W-:Y:S07]  /*3cff0*/  HMMA.16816.F32.BF16 R12, R52, R56, R24 ;  /* 0x00000038340c723c */ /* 0x001fee0000041818 */
[----:B------:R-:W-:-:S02]  /*3d000*/  IMAD.MOV.U32 R56, RZ, RZ, R3 ;  /* 0x000000ffff387224 */ /* 0x000fc400078e0003 */
[----:B------:R-:W4:Y:S11]  /*3d010*/  LDL.LU R3, [R1+0x32a8] ;  /* 0x0032a80001037983 */ /* 0x000f360000300800 */
[----:B------:R-:W-:Y:S03]  /*3d020*/  @!UPT UIADD3 URZ, URZ, URZ, URZ ;  /* 0x0000003f3f3ff290 */ /* 0x000fe6000fffe03f */
[----:B------:R-:W-:Y:S01]  /*3d030*/  STL.64 [R1+0x260], R12 ;  /* 0x0002600c01007387 */ /* 0x000fe20000100a00 */
[----:B------:R2:W-:Y:S02]  /*3d040*/  STL.64 [R1+0x268], R14 ;  /* 0x0002680e01007387 */ /* 0x0005e40000100a00 */
[----:B---3--:R-:W-:Y:S02]  /*3d050*/  IMAD.MOV.U32 R57, RZ, RZ, R11 ;  /* 0x000000ffff397224 */ /* 0x008fe400078e000b */
[----:B------:R-:W-:Y:S02]  /*3d060*/  IMAD.MOV.U32 R32, RZ, RZ, R10 ;  /* 0x000000ffff207224 */ /* 0x000fe400078e000a */
[----:B------:R-:W-:Y:S01]  /*3d070*/  IMAD.MOV.U32 R33, RZ, RZ, R61 ;  /* 0x000000ffff217224 */ /* 0x000fe200078e003d */
[----:B------:R-:W3:Y:S01]  /*3d080*/  LDL.LU R11, [R1+0x32a4] ;  /* 0x0032a400010b7983 */ /* 0x000ee20000300800 */
[----:B------:R-:W-:Y:S02]  /*3d090*/  IMAD.MOV.U32 R24, RZ, RZ, R7 ;  /* 0x000000ffff187224 */ /* 0x000fe400078e0007 */
[----:B------:R-:W-:-:S02]  /*3d0a0*/  IMAD.MOV.U32 R25, RZ, RZ, R6 ;  /* 0x000000ffff197224 */ /* 0x000fc400078e0006 */
[----:B------:R-:W-:Y:S01]  /*3d0b0*/  STL.64 [R1+0x31d0], R56 ;  /* 0x0031d03801007387 */ /* 0x000fe20000100a00 */
[----:B------:R-:W3:Y:S01]  /*3d0c0*/  LDL.LU R10, [R1+0x32a0] ;  /* 0x0032a000010a7983 */ /* 0x000ee20000300800 */
[----:B------:R-:W3:Y:S02]  /*3d0d0*/  LDL.LU R61, [R1+0x329c] ;  /* 0x00329c00013d7983 */ /* 0x000ee40000300800 */
[----:B------:R-:W-:Y:S02]  /*3d0e0*/  IMAD.MOV.U32 R7, RZ, RZ, R44 ;  /* 0x000000ffff077224 */ /* 0x000fe400078e002c */
[----:B------:R-:W-:Y:S01]  /*3d0f0*/  IMAD.MOV.U32 R6, RZ, RZ, R45 ;  /* 0x000000ffff067224 */ /* 0x000fe200078e002d */
[----:B------:R-:W-:Y:S01]  /*3d100*/  STL.64 [R1+0x31d8], R32 ;  /* 0x0031d82001007387 */ /* 0x000fe20000100a00 */
[----:B------:R-:W-:Y:S02]  /*3d110*/  STL.64 [R1+0x31e0], R24 ;  /* 0x0031e01801007387 */ /* 0x000fe40000100a00 */
[----:B------:R-:W-:-:S02]  /*3d120*/  IMAD.MOV.U32 R2, RZ, RZ, R36 ;  /* 0x000000ffff027224 */ /* 0x000fc400078e0024 */
[----:B------:R-:W-:Y:S02]  /*3d130*/  IMAD.MOV.U32 R0, RZ, RZ, R37 ;  /* 0x000000ffff007224 */ /* 0x000fe400078e0025 */
[----:B------:R-:W-:Y:S02]  /*3d140*/  IMAD.MOV.U32 R36, RZ, RZ, R60 ;  /* 0x000000ffff247224 */ /* 0x000fe400078e003c */
[----:B------:R-:W-:Y:S01]  /*3d150*/  IMAD.MOV.U32 R37, RZ, RZ, R23 ;  /* 0x000000ffff257224 */ /* 0x000fe200078e0017 */
[----:B--2---:R-:W-:Y:S11]  /*3d160*/  HMMA.16816.F32.BF16 R12, R52, R44, R28 ;  /* 0x0000002c340c723c */ /* 0x004ff6000004181c */
[----:B------:R-:W-:Y:S11]  /*3d170*/  @!UPT UIADD3 URZ, URZ, URZ, URZ ;  /* 0x0000003f3f3ff290 */ /* 0x000ff6000fffe03f */
[----:B------:R-:W-:Y:S01]  /*3d180*/  @!UPT UIADD3 URZ, URZ, URZ, URZ ;  /* 0x0000003f3f3ff290 */ /* 0x000fe2000fffe03f */
[----:B------:R0:W-:Y:S01]  /*3d190*/  STL.64 [R1+0x250], R12 ;  /* 0x0002500c01007387 */ /* 0x0001e20000100a00 */
[----:B------:R-:W-:Y:S02]  /*3d1a0*/  STL.64 [R1+0x258], R14 ;  /* 0x0002580e01007387 */ /* 0x000fe40000100a00 */
[----:B------:R-:W-:Y:S02]  /*3d1b0*/  STL.64 [R1+0x31f0], R6 ;  /* 0x0031f00601007387 */ /* 0x000fe40000100a00 */
[----:B------:R-:W-:Y:S01]  /*3d1c0*/  STL.64 [R1+0x31e8], R4 ;  /* 0x0031e80401007387 */ /* 0x000fe20000100a00 */
[----:B------:R-:W2:Y:S01]  /*3d1d0*/  LDL.LU R60, [R1+0x3298] ;  /* 0x00329800013c7983 */ /* 0x000ea20000300800 */
[----:B------:R-:W2:Y:S02]  /*3d1e0*/  LDL.LU R23, [R1+0x3294] ;  /* 0x0032940001177983 */ /* 0x000ea40000300800 */
[----:B------:R1:W-:Y:S02]  /*3d1f0*/  STL.64 [R1+0x31f8], R36 ;  /* 0x0031f82401007387 */ /* 0x0003e40000100a00 */
[----:B0-----:R-:W-:-:S02]  /*3d200*/  IMAD.MOV.U32 R12, RZ, RZ, R19 ;  /* 0x000000ffff0c7224 */ /* 0x001fc400078e0013 */
[----:B------:R-:W2:Y:S01]  /*3d210*/  LDL.LU R19, [R1+0x3290] ;  /* 0x0032900001137983 */ /* 0x000ea20000300800 */
[----:B------:R-:W-:Y:S02]  /*3d220*/  IMAD.MOV.U32 R13, RZ, RZ, R22 ;  /* 0x000000ffff0d7224 */ /* 0x000fe400078e0016 */
[----:B------:R-:W3:Y:S02]  /*3d230*/  LDL.LU R22, [R1+0x328c] ;  /* 0x00328c0001167983 */ /* 0x000ee40000300800 */
[----:B------:R-:W-:Y:S01]  /*3d240*/  IMAD.MOV.U32 R25, RZ, RZ, R18 ;  /* 0x000000ffff197224 */ /* 0x000fe200078e0012 */
[----:B------:R0:W-:Y:S01]  /*3d250*/  STL.64 [R1+0x3200], R12 ;  /* 0x0032000c01007387 */ /* 0x0001e20000100a00 */
[----:B----4-:R-:W-:-:S03]  /*3d260*/  IMAD.MOV.U32 R24, RZ, RZ, R3 ;  /* 0x000000ffff187224 */ /* 0x010fc600078e0003 */
[----:B------:R-:W4:Y:S01]  /*3d270*/  LDL.LU R3, [R1+0x3288] ;  /* 0x0032880001037983 */ /* 0x000f220000300800 */
[----:B------:R-:W3:Y:S02]  /*3d280*/  LDL.LU R18, [R1+0x3284] ;  /* 0x0032840001127983 */ /* 0x000ee40000300800 */
[----:B------:R-:W3:Y:S02]  /*3d290*/  LDL.LU.64 R32, [R1+0x240] ;  /* 0x0002400001207983 */ /* 0x000ee40000300a00 */
[----:B------:R-:W3:Y:S01]  /*3d2a0*/  LDL.LU.64 R34, [R1+0x248] ;  /* 0x0002480001227983 */ /* 0x000ee20000300a00 */
[----:B------:R-:W3:Y:S01]  /*3d2b0*/  LDL.64 R48, [R1+0xf0] ;  /* 0x0000f00001307983 */ /* 0x000ee20000100a00 */
[----:B--2---:R-:W-:-:S03]  /*3d2c0*/  IMAD.MOV.U32 R28, RZ, RZ, R19 ;  /* 0x000000ffff1c7224 */ /* 0x004fc600078e0013 */
[----:B------:R-:W2:Y:S01]  /*3d2d0*/  LDL.LU R19, [R1+0x3280] ;  /* 0x0032800001137983 */ /* 0x000ea20000300800 */
[----:B------:R-:W2:Y:S02]  /*3d2e0*/  LDL R29, [R1+0xd4] ;  /* 0x0000d400011d7983 */ /* 0x000ea40000100800 */
[----:B------:R-:W2:Y:S02]  /*3d2f0*/  LDL R44, [R1+0xc0] ;  /* 0x0000c000012c7983 */ /* 0x000ea40000100800 */
[----:B------:R-:W2:Y:S01]  /*3d300*/  LDL R45, [R1+0xc4] ;  /* 0x0000c400012d7983 */ /* 0x000ea20000100800 */
[----:B------:R-:W2:Y:S01]  /*3d310*/  LDL R20, [R1+0xe0] ;  /* 0x0000e00001147983 */ /* 0x000ea20000100800 */
[----:B------:R0:W-:Y:S02]  /*3d320*/  STL.64 [R1+0x3208], R24 ;  /* 0x0032081801007387 */ /* 0x0001e40000100a00 */
[----:B------:R-:W2:Y:S02]  /*3d330*/  LDL.LU.64 R16, [R1+0x230] ;  /* 0x0002300001107983 */ /* 0x000ea40000300a00 */
[----:B------:R-:W-:-:S02]  /*3d340*/  IMAD.MOV.U32 R40, RZ, RZ, R60 ;  /* 0x000000ffff287224 */ /* 0x000fc400078e003c */
[----:B----4-:R-:W-:Y:S02]  /*3d350*/  IMAD.MOV.U32 R21, RZ, RZ, R3 ;  /* 0x000000ffff157224 */ /* 0x010fe400078e0003 */
[----:B---3--:R-:W-:Y:S02]  /*3d360*/  IMAD.MOV.U32 R41, RZ, RZ, R61 ;  /* 0x000000ffff297224 */ /* 0x008fe400078e003d */
[----:B-1----:R-:W-:Y:S02]  /*3d370*/  IMAD.MOV.U32 R36, RZ, RZ, R10 ;  /* 0x000000ffff247224 */ /* 0x002fe400078e000a */
[----:B------:R-:W-:Y:S01]  /*3d380*/  IMAD.MOV.U32 R37, RZ, RZ, R11 ;  /* 0x000000ffff257224 */ /* 0x000fe200078e000b */
[----:B------:R-:W1:Y:S01]  /*3d390*/  S2R R59, SR_TID.X ;  /* 0x00000000003b7919 */ /* 0x000e620000002100 */
[----:B--2---:R-:W-:-:S03]  /*3d3a0*/  LOP3.LUT R3, R18, 0x10, R19, 0x78, !PT ;  /* 0x0000001012037812 */ /* 0x004fc600078e7813 */
[----:B------:R-:W2:Y:S01]  /*3d3b0*/  LDL.LU.64 R18, [R1+0x238] ;  /* 0x0002380001127983 */ /* 0x000ea20000300a00 */
[----:B0-----:R-:W3:Y:S02]  /*3d3c0*/  LDL.LU.64 R12, [R1+0x220] ;  /* 0x00022000010c7983 */ /* 0x001ee40000300a00 */
[----:B------:R-:W3:Y:S02]  /*3d3d0*/  LDL.LU.64 R14, [R1+0x228] ;  /* 0x00022800010e7983 */ /* 0x000ee40000300a00 */
[----:B------:R-:W4:Y:S01]  /*3d3e0*/  LDL.LU R60, [R1+0x327c] ;  /* 0x00327c00013c7983 */ /* 0x000f220000300800 */
[----:B------:R-:W2:Y:S01]  /*3d3f0*/  LDL.LU R61, [R1+0x3278] ;  /* 0x00327800013d7983 */ /* 0x000ea20000300800 */
[----:B------:R0:W-:Y:S02]  /*3d400*/  STL.64 [R1+0x3210], R40 ;  /* 0x0032102801007387 */ /* 0x0001e40000100a00 */
[----:B------:R-:W3:Y:S02]  /*3d410*/  LDL.LU R10, [R1+0x3274] ;  /* 0x00327400010a7983 */ /* 0x000ee40000300800 */
[----:B------:R-:W3:Y:S02]  /*3d420*/  LDL.LU R11, [R1+0x3270] ;  /* 0x00327000010b7983 */ /* 0x000ee40000300800 */
[----:B-1----:R-:W-:Y:S01]  /*3d430*/  IMAD.SHL.U32 R59, R59, 0x80, RZ ;  /* 0x000000803b3b7824 */ /* 0x002fe200078e00ff */
[----:B------:R-:W-:Y:S01]  /*3d440*/  STL.64 [R1+0x3218], R36 ;  /* 0x0032182401007387 */ /* 0x000fe20000100a00 */
[----:B------:R-:W-:Y:S01]  /*3d450*/  HMMA.16816.F32.BF16 R24, R52, R48, R32 ;  /* 0x000000303418723c */ /* 0x000fe20000041820 */
[----:B0-----:R-:W-:-:S02]  /*3d460*/  IMAD.MOV.U32 R40, RZ, RZ, R22 ;  /* 0x000000ffff287224 */ /* 0x001fc400078e0016 */
[----:B------:R-:W-:Y:S01]  /*3d470*/  IMAD.MOV.U32 R41, RZ, RZ, R23 ;  /* 0x000000ffff297224 */ /* 0x000fe200078e0017 */
[----:B------:R-:W3:Y:S01]  /*3d480*/  LDL.LU R22, [R1+0x326c] ;  /* 0x00326c0001167983 */ /* 0x000ee20000300800 */
[----:B------:R-:W3:Y:S01]  /*3d490*/  LDL.LU R23, [R1+0x3268] ;  /* 0x0032680001177983 */ /* 0x000ee20000300800 */
[----:B------:R-:W-:Y:S02]  /*3d4a0*/  LOP3.LUT R3, R3, 0x800, R59, 0xf8, !PT ;  /* 0x0000080003037812 */ /* 0x000fe400078ef83b */
[----:B------:R4:W-:Y:S01]  /*3d4b0*/  STL.64 [R1+0x3220], R40 ;  /* 0x0032202801007387 */ /* 0x0009e20000100a00 */
[----:B------:R-:W3:Y:S01]  /*3d4c0*/  LDL.LU.64 R4, [R1+0x770] ;  /* 0x0007700001047983 */ /* 0x000ee20000300a00 */
[----:B------:R-:W-:Y:S01]  /*3d4d0*/  LOP3.LUT R3, R3, 0x60, RZ, 0x3c, !PT ;  /* 0x0000006003037812 */ /* 0x000fe200078e3cff */
[----:B------:R-:W3:Y:S02]  /*3d4e0*/  LDL.LU.64 R6, [R1+0x778] ;  /* 0x0007780001067983 */ /* 0x000ee40000300a00 */
[----:B----4-:R-:W-:-:S02]  /*3d4f0*/  IMAD.MOV.U32 R41, RZ, RZ, R60 ;  /* 0x000000ffff297224 */ /* 0x010fc400078e003c */
[----:B--2---:R-:W-:-:S05]  /*3d500*/  IMAD.MOV.U32 R40, RZ, RZ, R61 ;  /* 0x000000ffff287224 */ /* 0x004fca00078e003d */
[----:B------:R3:W-:Y:S02]  /*3d510*/  STL.64 [R1+0x3238], R40 ;  /* 0x0032382801007387 */ /* 0x0007e40000100a00 */
[----:B---3--:R-:W-:Y:S02]  /*3d520*/  IMAD.MOV.U32 R40, RZ, RZ, R11 ;  /* 0x000000ffff287224 */ /* 0x008fe400078e000b */
[----:B------:R-:W-:Y:S02]  /*3d530*/  IMAD.MOV.U32 R41, RZ, RZ, R10 ;  /* 0x000000ffff297224 */ /* 0x000fe400078e000a */
[----:B------:R-:W-:Y:S02]  /*3d540*/  IMAD.MOV.U32 R11, RZ, RZ, R48 ;  /* 0x000000ffff0b7224 */ /* 0x000fe400078e0030 */
[----:B------:R-:W-:Y:S02]  /*3d550*/  IMAD.MOV.U32 R10, RZ, RZ, R49 ;  /* 0x000000ffff0a7224 */ /* 0x000fe400078e0031 */
[----:B------:R-:W0:Y:S04]  /*3d560*/  LDSM.16.MT88.4 R48, [R3+0x4000] ;  /* 0x004000000330783b */ /* 0x000e280000004200 */
[----:B------:R-:W-:Y:S01]  /*3d570*/  STL.64 [R1+0x3250], R40 ;  /* 0x0032502801007387 */ /* 0x000fe20000100a00 */
[----:B------:R-:W-:Y:S02]  /*3d580*/  STL.64 [R1+0x240], R24 ;  /* 0x0002401801007387 */ /* 0x000fe40000100a00 */
[----:B------:R-:W-:Y:S01]  /*3d590*/  STL.64 [R1+0x248], R26 ;  /* 0x0002481a01007387 */ /* 0x000fe20000100a00 */
[C---:B------:R-:W-:Y:S01]  /*3d5a0*/  HMMA.16816.F32.BF16 R16, R52.reuse, R20, R16 ;  /* 0x000000143410723c */ /* 0x040fe20000041810 */
[----:B------:R-:W-:Y:S01]  /*3d5b0*/  STL.64 [R1+0x3230], R10 ;  /* 0x0032300a01007387 */ /* 0x000fe20000100a00 */
[----:B------:R1:W-:Y:S06]  /*3d5c0*/  STL.64 [R1+0x3228], R8 ;  /* 0x0032280801007387 */ /* 0x0003ec0000100a00 */
[C---:B-1----:R-:W-:Y:S11]  /*3d5d0*/  HMMA.16816.F32.BF16 R8, R52.reuse, R28, R12 ;  /* 0x0000001c3408723c */ /* 0x042ff6000004180c */
[----:B------:R-:W-:Y:S04]  /*3d5e0*/  @!UPT UIADD3 URZ, URZ, URZ, URZ ;  /* 0x0000003f3f3ff290 */ /* 0x000fe8000fffe03f */
[----:B------:R-:W-:Y:S01]  /*3d5f0*/  STL.64 [R1+0x230], R16 ;  /* 0x0002301001007387 */ /* 0x000fe20000100a00 */
[----:B------:R-:W-:Y:S03]  /*3d600*/  STL.64 [R1+0x238], R18 ;  /* 0x0002381201007387 */ /* 0x000fe60000100a00 */
[----:B0-----:R-:W-:Y:S04]  /*3d610*/  STL.64 [R1+0x3248], R50 ;  /* 0x0032483201007387 */ /* 0x001fe80000100a00 */
[----:B------:R-:W-:Y:S02]  /*3d620*/  STL.64 [R1+0x220], R8 ;  /* 0x0002200801007387 */ /* 0x000fe40000100a00 */
[----:B------:R-:W-:Y:S02]  /*3d630*/  STL.64 [R1+0x228], R10 ;  /* 0x0002280a01007387 */ /* 0x000fe40000100a00 */
[----:B------:R0:W-:Y:S02]  /*3d640*/  STL.64 [R1+0x3240], R48 ;  /* 0x0032403001007387 */ /* 0x0001e40000100a00 */
[----:B0-----:R-:W2:Y:S01]  /*3d650*/  LDL.LU.64 R48, [R1+0x750] ;  /* 0x0007500001307983 */ /* 0x001ea20000300a00 */
[----:B------:R-:W3:Y:S01]  /*3d660*/  LDL.LU.64 R50, [R1+0x758] ;  /* 0x0007580001327983 */ /* 0x000ee20000300a00 */
[----:B------:R-:W-:Y:S11]  /*3d670*/  HMMA.16816.F32.BF16 R4, R52, R44, R4 ;  /* 0x0000002c3404723c */ /* 0x000ff60000041804 */
[----:B------:R-:W-:Y:S11]  /*3d680*/  @!UPT UIADD3 URZ, URZ, URZ, URZ ;  /* 0x0000003f3f3ff290 */ /* 0x000ff6000fffe03f */
[----:B------:R-:W-:Y:S01]  /*3d690*/  @!UPT UIADD3 URZ, URZ, URZ, URZ ;  /* 0x0000003f3f3ff290 */ /* 0x000fe2000fffe03f */
[----:B------:R-:W-:Y:S01]  /*3d6a0*/  STL.64 [R1+0x770], R4 ;  /* 0x0007700401007387 */ /* 0x000fe20000100a00 */
[----:B------:R-:W-:Y:S03]  /*3d6b0*/  STL.64 [R1+0x778], R6 ;  /* 0x0007780601007387 */ /* 0x000fe60000100a00 */
[----:B---3--:R-:W-:Y:S01]  /*3d6c0*/  STL.64 [R1+0x3260], R50 ;  /* 0x0032603201007387 */ /* 0x008fe20000100a00 */
[----:B--2---:R0:W-:Y:S03]  /*3d6d0*/  STL.64 [R1+0x3258], R48 ;  /* 0x0032583001007387 */ /* 0x0041e60000100a00 */
[----:B0-----:R-:W2:Y:S01]  /*3d6e0*/  LDL.LU.64 R48, [R1+0x760] ;  /* 0x0007600001307983 */ /* 0x001ea20000300a00 */
[----:B------:R-:W2:Y:S02]  /*3d6f0*/  LDL.LU.64 R50, [R1+0x768] ;  /* 0x0007680001327983 */ /* 0x000ea40000300a00 */
[----:B------:R-:W-:-:S02]  /*3d700*/  IMAD.MOV.U32 R40, RZ, RZ, R23 ;  /* 0x000000ffff287224 */ /* 0x000fc400078e0017 */
[----:B------:R-:W-:Y:S01]  /*3d710*/  IMAD.MOV.U32 R41, RZ, RZ, R22 ;  /* 0x000000ffff297224 */ /* 0x000fe200078e0016 */
[----:B------:R-:W3:Y:S01]  /*3d720*/  LDL.LU.64 R8, [R1+0x740] ;  /* 0x0007400001087983 */ /* 0x000ee20000300a00 */
[----:B------:R-:W3:Y:S02]  /*3d730*/  LDL.LU.64 R10, [R1+0x748] ;  /* 0x00074800010a7983 */ /* 0x000ee40000300a00 */
        /* <DEDUP_REMOVED lines=46> */
[----:B0-----:R-:W1:Y:S01]  /*3da20*/  LDL.LU.64 R40, [R1+0x3210] ;  /* 0x0032100001287983 */ /* 0x001e620000300a00 */
[C---:B----4-:R-:W-:Y:S08]  /*3da30*/  HMMA.16816.F32.BF16 R36, R52.reuse, R36, R12 ;  /* 0x000000243424723c */ /* 0x050ff0000004180c */
[C---:B-1----:R-:W-:Y:S01]  /*3da40*/  HMMA.16816.F32.BF16 R40, R52.reuse, R40, R24 ;  /* 0x000000283428723c */ /* 0x042fe20000041818 */
[----:B------:R-:W4:Y:S11]  /*3da50*/  LDL.LU.64 R24, [R1+0x3208] ;  /* 0x0032080001187983 */ /* 0x000f360000300a00 */
[----:B------:R-:W-:Y:S11]  /*3da60*/  @!UPT UIADD3 URZ, URZ, URZ, URZ ;  /* 0x0000003f3f3ff290 */ /* 0x000ff6000fffe03f */
[----:B------:R0:W-:Y:S01]  /*3da70*/  STL.64 [R1+0x720], R40 ;  /* 0x0007202801007387 */ /* 0x0001e20000100a00 */
[----:B------:R1:W-:Y:S03]  /*3da80*/  STL.64 [R1+0x728], R42 ;  /* 0x0007282a01007387 */ /* 0x0003e60000100a00 */
[----:B0-----:R-:W2:Y:S01]  /*3da90*/  LDL.LU.64 R40, [R1+0x690] ;  /* 0x0006900001287983 */ /* 0x001ea20000300a00 */
[----:B-1----:R-:W2:Y:S02]  /*3daa0*/  LDL.LU.64 R42, [R1+0x698] ;  /* 0x00069800012a7983 */ /* 0x002ea40000300a00 */
[----:B------:R-:W2:Y:S02]  /*3dab0*/  LDL.LU.64 R12, [R1+0x3200] ;  /* 0x00320000010c7983 */ /* 0x000ea40000300a00 */
[----:B------:R0:W-:Y:S01]  /*3dac0*/  STL.64 [R1+0x710], R36 ;  /* 0x0007102401007387 */ /* 0x0001e20000100a00 */
[----:B------:R-:W-:Y:S04]  /*3dad0*/  STL.64 [R1+0x718], R38 ;  /* 0x0007182601007387 */ /* 0x000fe80000100a00 */
[----:B0-----:R-:W2:Y:S01]  /*3dae0*/  LDL.LU.64 R36, [R1+0x31f8] ;  /* 0x0031f80001247983 */ /* 0x001ea20000300a00 */
[C---:B----4-:R-:W-:Y:S03]  /*3daf0*/  HMMA.16816.F32.BF16 R24, R52.reuse, R24, R4 ;  /* 0x000000183418723c */ /* 0x050fe60000041804 */
[----:B------:R-:W4:Y:S01]  /*3db00*/  LDL.LU.64 R6, [R1+0x31f0] ;  /* 0x0031f00001067983 */ /* 0x000f220000300a00 */
[----:B------:R-:W3:Y:S11]  /*3db10*/  LDL.LU.64 R4, [R1+0x31e8] ;  /* 0x0031e80001047983 */ /* 0x000ef60000300a00 */
[----:B------:R-:W-:Y:S08]  /*3db20*/  @!UPT UIADD3 URZ, URZ, URZ, URZ ;  /* 0x0000003f3f3ff290 */ /* 0x000ff0000fffe03f */
[----:B------:R0:W-:Y:S01]  /*3db30*/  STL.64 [R1+0x700], R24 ;  /* 0x0007001801007387 */ /* 0x0001e20000100a00 */
[----:B------:R-:W-:Y:S03]  /*3db40*/  STL.64 [R1+0x708], R26 ;  /* 0x0007081a01007387 */ /* 0x000fe60000100a00 */
[----:B0-----:R-:W3:Y:S01]  /*3db50*/  LDL.LU.64 R24, [R1+0x31e0] ;  /* 0x0031e00001187983 */ /* 0x001ee20000300a00 */
[C---:B--2---:R-:W-:Y:S03]  /*3db60*/  HMMA.16816.F32.BF16 R36, R52.reuse, R36, R32 ;  /* 0x000000243424723c */ /* 0x044fe60000041820 */
[----:B------:R-:W2:Y:S05]  /*3db70*/  LDL.LU.64 R32, [R1+0x31d8] ;  /* 0x0031d80001207983 */ /* 0x000eaa0000300a00 */
[C---:B------:R-:W-:Y:S11]  /*3db80*/  HMMA.16816.F32.BF16 R12, R52.reuse, R12, R56 ;  /* 0x0000000c340c723c */ /* 0x040ff60000041838 */
[----:B------:R-:W-:Y:S04]  /*3db90*/  @!UPT UIADD3 URZ, URZ, URZ, URZ ;  /* 0x0000003f3f3ff290 */ /* 0x000fe8000fffe03f */
[----:B------:R0:W-:Y:S01]  /*3dba0*/  STL.64 [R1+0x6f0], R36 ;  /* 0x0006f02401007387 */ /* 0x0001e20000100a00 */
[----:B------:R1:W-:Y:S03]  /*3dbb0*/  STL.64 [R1+0x6f8], R38 ;  /* 0x0006f82601007387 */ /* 0x0003e60000100a00 */
[----:B0-----:R-:W4:Y:S01]  /*3dbc0*/  LDL.LU.64 R36, [R1+0x680] ;  /* 0x0006800001247983 */ /* 0x001f220000300a00 */
[----:B-1----:R-:W4:Y:S02]  /*3dbd0*/  LDL.LU.64 R38, [R1+0x688] ;  /* 0x0006880001267983 */ /* 0x002f240000300a00 */
[----:B------:R-:W4:Y:S02]  /*3dbe0*/  LDL.LU.64 R56, [R1+0x31d0] ;  /* 0x0031d00001387983 */ /* 0x000f240000300a00 */
[----:B------:R-:W-:Y:S01]  /*3dbf0*/  STL.64 [R1+0x6e0], R12 ;  /* 0x0006e00c01007387 */ /* 0x000fe20000100a00 */
[----:B------:R0:W-:Y:S04]  /*3dc00*/  STL.64 [R1+0x6e8], R14 ;  /* 0x0006e80e01007387 */ /* 0x0001e80000100a00 */
[----:B0-----:R-:W4:Y:S01]  /*3dc10*/  LDL.LU.64 R14, [R1+0x31c8] ;  /* 0x0031c800010e7983 */ /* 0x001f220000300a00 */
[----:B------:R-:W4:Y:S01]  /*3dc20*/  LDL.LU.64 R12, [R1+0x31c0] ;  /* 0x0031c000010c7983 */ /* 0x000f220000300a00 */
[C---:B---3--:R-:W-:Y:S02]  /*3dc30*/  HMMA.16816.F32.BF16 R24, R52.reuse, R24, R20 ;  /* 0x000000183418723c */ /* 0x048fe40000041814 */
[----:B------:R-:W3:Y:S06]  /*3dc40*/  LDL.LU.64 R20, [R1+0x31b8] ;  /* 0x0031b80001147983 */ /* 0x000eec0000300a00 */
[C---:B--2---:R-:W-:Y:S11]  /*3dc50*/  HMMA.16816.F32.BF16 R32, R52.reuse, R32, R28 ;  /* 0x000000203420723c */ /* 0x044ff6000004181c */
[----:B------:R-:W-:Y:S04]  /*3dc60*/  @!UPT UIADD3 URZ, URZ, URZ, URZ ;  /* 0x0000003f3f3ff290 */ /* 0x000fe8000fffe03f */
[----:B------:R-:W-:Y:S01]  /*3dc70*/  STL.64 [R1+0x6d0], R24 ;  /* 0x0006d01801007387 */ /* 0x000fe20000100a00 */
[----:B------:R0:W-:Y:S03]  /*3dc80*/  STL.64 [R1+0x6d8], R26 ;  /* 0x0006d81a01007387 */ /* 0x0001e60000100a00 */
[----:B0-----:R-:W2:Y:S01]  /*3dc90*/  LDL.LU.64 R26, [R1+0x31b0] ;  /* 0x0031b000011a7983 */ /* 0x001ea20000300a00 */
[----:B------:R-:W2:Y:S02]  /*3dca0*/  LDL.LU.64 R24, [R1+0x31a8] ;  /* 0x0031a80001187983 */ /* 0x000ea40000300a00 */
[----:B------:R-:W2:Y:S02]  /*3dcb0*/  LDL.LU.64 R30, [R1+0x31a0] ;  /* 0x0031a000011e7983 */ /* 0x000ea40000300a00 */
[----:B------:R-:W2:Y:S01]  /*3dcc0*/  LDL.LU.64 R28, [R1+0x3198] ;  /* 0x00319800011c7983 */ /* 0x000ea20000300a00 */
[C---:B----4-:R-:W-:Y:S01]  /*3dcd0*/  HMMA.16816.F32.BF16 R56, R52.reuse, R56, R44 ;  /* 0x000000383438723c */ /* 0x050fe2000004182c */
[----:B------:R-:W-:Y:S01]  /*3dce0*/  STL.64 [R1+0x6c0], R32 ;  /* 0x0006c02001007387 */ /* 0x000fe20000100a00 */
[----:B------:R0:W-:Y:S03]  /*3dcf0*/  STL.64 [R1+0x6c8], R34 ;  /* 0x0006c82201007387 */ /* 0x0001e60000100a00 */
[----:B0-----:R-:W4:Y:S01]  /*3dd00*/  LDL.LU.64 R34, [R1+0x3190] ;  /* 0x0031900001227983 */ /* 0x001f220000300a00 */
[----:B------:R-:W2:Y:S02]  /*3dd10*/  LDL.LU.64 R32, [R1+0x3188] ;  /* 0x0031880001207983 */ /* 0x000ea40000300a00 */
[----:B------:R-:W2:Y:S02]  /*3dd20*/  LDL.LU.64 R46, [R1+0x3180] ;  /* 0x00318000012e7983 */ /* 0x000ea40000300a00 */
[----:B------:R-:W2:Y:S11]  /*3dd30*/  LDL.LU.64 R44, [R1+0x3178] ;  /* 0x00317800012c7983 */ /* 0x000eb60000300a00 */
[----:B------:R-:W-:Y:S02]  /*3dd40*/  @!UPT UIADD3 URZ, URZ, URZ, URZ ;  /* 0x0000003f3f3ff290 */ /* 0x000fe4000fffe03f */
[----:B------:R-:W-:Y:S01]  /*3dd50*/  STL.64 [R1+0x6b0], R56 ;  /* 0x0006b03801007387 */ /* 0x000fe20000100a00 */
[----:B------:R0:W-:Y:S03]  /*3dd60*/  STL.64 [R1+0x6b8], R58 ;  /* 0x0006b83a01007387 */ /* 0x0001e60000100a00 */
        /* <DEDUP_REMOVED lines=12> */
[----:B0-----:R-:W3:Y:S01]  /*3de30*/  LDL.LU.64 R56, [R1+0x660] ;  /* 0x0006600001387983 */ /* 0x001ee20000300a00 */
[----:B------:R-:W3:Y:S02]  /*3de40*/  LDL.LU.64 R58, [R1+0x668] ;  /* 0x00066800013a7983 */ /* 0x000ee40000300a00 */
        /* <DEDUP_REMOVED lines=16> */
[----:B------:R0:W-:Y:S01]  /*3df50*/  STL.64 [R1+0x30a8], R40 ;  /* 0x0030a82801007387 */ /* 0x0001e20000100a00 */
[C---:B------:R-:W-:Y:S01]  /*3df60*/  HMMA.16816.F32.BF16 R16, R52.reuse, R28, R16 ;  /* 0x0000001c3410723c */ /* 0x040fe20000041810 */
[----:B0-----:R-:W2:Y:S01]  /*3df70*/  LDL.LU.64 R40, [R1+0x640] ;  /* 0x0006400001287983 */ /* 0x001ea20000300a00 */
[----:B------:R-:W2:Y:S06]  /*3df80*/  LDL.LU.64 R42, [R1+0x648] ;  /* 0x00064800012a7983 */ /* 0x000eac0000300a00 */
[C---:B---3--:R-:W-:Y:S11]  /*3df90*/  HMMA.16816.F32.BF16 R44, R52.reuse, R36, R44 ;  /* 0x00000024342c723c */ /* 0x048ff6000004182c */
[----:B------:R-:W-:Y:S11]  /*3dfa0*/  @!UPT UIADD3 URZ, URZ, URZ, URZ ;  /* 0x0000003f3f3ff290 */ /* 0x000ff6000fffe03f */
[----:B------:R-:W-:Y:S01]  /*3dfb0*/  @!UPT UIADD3 URZ, URZ, URZ, URZ ;  /* 0x0000003f3f3ff290 */ /* 0x000fe2000fffe03f */
[----:B------:R-:W-:Y:S01]  /*3dfc0*/  STL.64 [R1+0x670], R44 ;  /* 0x0006702c01007387 */ /* 0x000fe20000100a00 */
[----:B------:R-:W-:Y:S02]  /*3dfd0*/  STL.64 [R1+0x678], R46 ;  /* 0x0006782e01007387 */ /* 0x000fe40000100a00 */
[----:B--2---:R-:W-:Y:S02]  /*3dfe0*/  STL.64 [R1+0x30e0], R38 ;  /* 0x0030e02601007387 */ /* 0x004fe40000100a00 */
[----:B------:R0:W-:Y:S02]  /*3dff0*/  STL.64 [R1+0x30d8], R36 ;  /* 0x0030d82401007387 */ /* 0x0001e40000100a00 */
[----:B0-----:R-:W-:Y:S01]  /*3e000*/  HMMA.16816.F32.BF16 R36, R52, R32, R56 ;  /* 0x000000203424723c */ /* 0x001fe20000041838 */
[----:B----4-:R-:W-:Y:S01]  /*3e010*/  STL.64 [R1+0x30a0], R34 ;  /* 0x0030a02201007387 */ /* 0x010fe20000100a00 */
[----:B------:R-:W-:Y:S11]  /*3e020*/  STL.64 [R1+0x3098], R32 ;  /* 0x0030982001007387 */ /* 0x000ff60000100a00 */
[----:B------:R-:W-:Y:S10]  /*3e030*/  @!UPT UIADD3 URZ, URZ, URZ, URZ ;  /* 0x0000003f3f3ff290 */ /* 0x000ff4000fffe03f */
[----:B------:R-:W-:Y:S01]  /*3e040*/  STL.64 [R1+0x660], R36 ;  /* 0x0006602401007387 */ /* 0x000fe20000100a00 */
[----:B------:R-:W-:Y:S02]  /*3e050*/  STL.64 [R1+0x668], R38 ;  /* 0x0006682601007387 */ /* 0x000fe40000100a00 */
[----:B------:R0:W-:Y:S02]  /*3e060*/  STL.64 [R1+0x650], R16 ;  /* 0x0006501001007387 */ /* 0x0001e40000100a00 */
[----:B------:R1:W-:Y:S01]  /*3e070*/  STL.64 [R1+0x658], R18 ;  /* 0x0006581201007387 */ /* 0x0003e20000100a00 */
[----:B0-----:R-:W2:Y:S01]  /*3e080*/  LDL.LU.64 R16, [R1+0x630] ;  /* 0x0006300001107983 */ /* 0x001ea20000300a00 */
[----:B-1----:R-:W2:Y:S02]  /*3e090*/  LDL.LU.64 R18, [R1+0x638] ;  /* 0x0006380001127983 */ /* 0x002ea40000300a00 */
[----:B------:R-:W-:Y:S02]  /*3e0a0*/  IMAD.MOV.U32 R56, RZ, RZ, R15 ;  /* 0x000000ffff387224 */ /* 0x000fe400078e000f */
[----:B------:R-:W-:-:S05]  /*3e0b0*/  IMAD.MOV.U32 R57, RZ, RZ, R14 ;  /* 0x000000ffff397224 */ /* 0x000fca00078e000e */
[----:B------:R0:W-:Y:S04]  /*3e0c0*/  STL.64 [R1+0x3138], R56 ;  /* 0x0031383801007387 */ /* 0x0001e80000100a00 */
[----:B0-----:R-:W3:Y:S01]  /*3e0d0*/  LDL.LU.64 R56, [R1+0x620] ;  /* 0x0006200001387983 */ /* 0x001ee20000300a00 */
[----:B------:R-:W3:Y:S02]  /*3e0e0*/  LDL.LU.64 R58, [R1+0x628] ;  /* 0x00062800013a7983 */ /* 0x000ee40000300a00 */
[----:B------:R-:W4:Y:S02]  /*3e0f0*/  LDL.LU.64 R36, [R1+0xe0] ;  /* 0x0000e00001247983 */ /* 0x000f240000300a00 */
[----:B------:R-:W-:Y:S01]  /*3e100*/  STL.64 [R1+0x30f0], R30 ;  /* 0x0030f01e01007387 */ /* 0x000fe20000100a00 */
[----:B------:R0:W-:Y:S02]  /*3e110*/  STL.64 [R1+0x30e8], R28 ;  /* 0x0030e81c01007387 */ /* 0x0001e40000100a00 */
[C---:B0-----:R-:W-:Y:S02]  /*3e120*/  HMMA.16816.F32.BF16 R28, R52.reuse, R24, R40 ;  /* 0x00000018341c723c */ /* 0x041fe40000041828 */
[----:B------:R-:W3:Y:S01]  /*3e130*/  LDL.LU.64 R40, [R1+0x610] ;  /* 0x0006100001287983 */ /* 0x000ee20000300a00 */
[----:B------:R-:W3:Y:S11]  /*3e140*/  LDL.LU.64 R42, [R1+0x618] ;  /* 0x00061800012a7983 */ /* 0x000ef60000300a00 */
[----:B------:R-:W-:Y:S09]  /*3e150*/  @!UPT UIADD3 URZ, URZ, URZ, URZ ;  /* 0x0000003f3f3ff290 */ /* 0x000ff2000fffe03f */
[----:B------:R-:W-:Y:S01]  /*3e160*/  STL.64 [R1+0x640], R28 ;  /* 0x0006401c01007387 */ /* 0x000fe20000100a00 */
[----:B------:R-:W-:Y:S02]  /*3e170*/  STL.64 [R1+0x648], R30 ;  /* 0x0006481e01007387 */ /* 0x000fe40000100a00 */
[----:B------:R-:W3:Y:S02]  /*3e180*/  LDL.LU.64 R44, [R1+0x110] ;  /* 0x00011000012c7983 */ /* 0x000ee40000300a00 */
[----:B------:R-:W3:Y:S01]  /*3e190*/  LDL.LU.64 R32, [R1+0xd0] ;  /* 0x0000d00001207983 */ /* 0x000ee20000300a00 */
[----:B------:R-:W-:Y:S01]  /*3e1a0*/  STL.64 [R1+0x3100], R26 ;  /* 0x0031001a01007387 */ /* 0x000fe20000100a00 */
[----:B------:R-:W-:Y:S01]  /*3e1b0*/  STL.64 [R1+0x30f8], R24 ;  /* 0x0030f81801007387 */ /* 0x000fe20000100a00 */
[C---:B--2---:R-:W-:Y:S11]  /*3e1c0*/  HMMA.16816.F32.BF16 R16, R52.reuse, R20, R16 ;  /* 0x000000143410723c */ /* 0x044ff60000041810 */
[----:B------:R-:W-:Y:S11]  /*3e1d0*/  @!UPT UIADD3 URZ, URZ, URZ, URZ ;  /* 0x0000003f3f3ff290 */ /* 0x000ff6000fffe03f */
[----:B------:R-:W-:Y:S01]  /*3e1e0*/  @!UPT UIADD3 URZ, URZ, URZ, URZ ;  /* 0x0000003f3f3ff290 */ /* 0x000fe2000fffe03f */
[----:B------:R0:W-:Y:S01]  /*3e1f0*/  STL.64 [R1+0x630], R16 ;  /* 0x0006301001007387 */ /* 0x0001e20000100a00 */
[----:B------:R-:W-:Y:S03]  /*3e200*/  STL.64 [R1+0x638], R18 ;  /* 0x0006381201007387 */ /* 0x000fe60000100a00 */
[----:B0-----:R-:W3:Y:S01]  /*3e210*/  LDL.LU.64 R16, [R1+0x3140] ;  /* 0x0031400001107983 */ /* 0x001ee20000300a00 */
[----:B------:R0:W-:Y:S03]  /*3e220*/  STL.64 [R1+0x3108], R20 ;  /* 0x0031081401007387 */ /* 0x0001e60000100a00 */
[----:B0-----:R-:W2:Y:S01]  /*3e230*/  LDL.LU.64 R20, [R1+0x210] ;  /* 0x0002100001147983 */ /* 0x001ea20000300a00 */
[----:B------:R-:W2:Y:S01]  /*3e240*/  LDL.LU.64 R22, [R1+0x218] ;  /* 0x0002180001167983 */ /* 0x000ea20000300a00 */
[C---:B---3--:R-:W-:Y:S02]  /*3e250*/  HMMA.16816.F32.BF16 R56, R52.reuse, R16, R56 ;  /* 0x000000103438723c */ /* 0x048fe40000041838 */
[----:B------:R0:W-:Y:S04]  /*3e260*/  STL.64 [R1+0x3110], R16 ;  /* 0x0031101001007387 */ /* 0x0001e80000100a00 */
[----:B0-----:R-:W3:Y:S11]  /*3e270*/  LDL.LU.64 R16, [R1+0x600] ;  /* 0x0006000001107983 */ /* 0x001ef60000300a00 */
[----:B------:R-:W-:Y:S06]  /*3e280*/  @!UPT UIADD3 URZ, URZ, URZ, URZ ;  /* 0x0000003f3f3ff290 */ /* 0x000fec000fffe03f */
[----:B------:R0:W-:Y:S01]  /*3e290*/  STL.64 [R1+0x620], R56 ;  /* 0x0006203801007387 */ /* 0x0001e20000100a00 */
[----:B------:R1:W-:Y:S02]  /*3e2a0*/  STL.64 [R1+0x628], R58 ;  /* 0x0006283a01007387 */ /* 0x0003e40000100a00 */
[----:B------:R-:W3:Y:S01]  /*3e2b0*/  LDL.LU.64 R18, [R1+0x608] ;  /* 0x0006080001127983 */ /* 0x000ee20000300a00 */
[----:B0-----:R-:W2:Y:S01]  /*3e2c0*/  LDL.LU.64 R56, [R1+0x400] ;  /* 0x0004000001387983 */ /* 0x001ea20000300a00 */
[----:B-1----:R-:W2:Y:S01]  /*3e2d0*/  LDL.LU.64 R58, [R1+0x408] ;  /* 0x00040800013a7983 */ /* 0x002ea20000300a00 */
[----:B------:R-:W-:Y:S11]  /*3e2e0*/  HMMA.16816.F32.BF16 R40, R52, R12, R40 ;  /* 0x0000000c3428723c */ /* 0x000ff60000041828 */
[----:B------:R-:W-:Y:S11]  /*3e2f0*/  @!UPT UIADD3 URZ, URZ, URZ, URZ ;  /* 0x0000003f3f3ff290 */ /* 0x000ff6000fffe03f */
[----:B------:R-:W-:Y:S01]  /*3e300*/  @!UPT UIADD3 URZ, URZ, URZ, URZ ;  /* 0x0000003f3f3ff290 */ /* 0x000fe2000fffe03f */
[----:B------:R0:W-:Y:S01]  /*3e310*/  STL.64 [R1+0x610], R40 ;  /* 0x0006102801007387 */ /* 0x0001e20000100a00 */
[----:B------:R1:W-:Y:S03]  /*3e320*/  STL.64 [R1+0x618], R42 ;  /* 0x0006182a01007387 */ /* 0x0003e60000100a00 */
[----:B0-----:R-:W4:Y:S01]  /*3e330*/  LDL.LU.64 R40, [R1+0x3e0] ;  /* 0x0003e00001287983 */ /* 0x001f220000300a00 */
[----:B-1----:R-:W4:Y:S02]  /*3e340*/  LDL.LU.64 R42, [R1+0x3e8] ;  /* 0x0003e800012a7983 */ /* 0x002f240000300a00 */
[----:B------:R-:W-:Y:S02]  /*3e350*/  STL [R1+0x3080], R13 ;  /* 0x0030800d01007387 */ /* 0x000fe40000100800 */
[----:B------:R0:W-:Y:S02]  /*3e360*/  STL [R1+0x3118], R12 ;  /* 0x0031180c01007387 */ /* 0x0001e40000100800 */
[----:B0-----:R-:W4:Y:S01]  /*3e370*/  LDL.LU.64 R12, [R1+0x3f0] ;  /* 0x0003f000010c7983 */ /* 0x001f220000300a00 */
[----:B------:R-:W4:Y:S02]  /*3e380*/  LDL.LU.64 R14, [R1+0x3f8] ;  /* 0x0003f800010e7983 */ /* 0x000f240000300a00 */
[----:B------:R-:W-:Y:S02]  /*3e390*/  STL [R1+0x3074], R9 ;  /* 0x0030740901007387 */ /* 0x000fe40000100800 */
[----:B------:R-:W-:-:S02]  /*3e3a0*/  IMAD.MOV.U32 R24, RZ, RZ, R7 ;  /* 0x000000ffff187224 */ /* 0x000fc400078e0007 */
[----:B------:R-:W-:Y:S01]  /*3e3b0*/  IMAD.MOV.U32 R25, RZ, RZ, R6 ;  /* 0x000000ffff197224 */ /* 0x000fe200078e0006 */
[C---:B---3--:R-:W-:Y:S11]  /*3e3c0*/  HMMA.16816.F32.BF16 R16, R52.reuse, R8, R16 ;  /* 0x000000083410723c */ /* 0x048ff60000041810 */
[----:B------:R-:W-:Y:S11]  /*3e3d0*/  @!UPT UIADD3 URZ, URZ, URZ, URZ ;  /* 0x0000003f3f3ff290 */ /* 0x000ff6000fffe03f */
[----:B------:R-:W-:Y:S01]  /*3e3e0*/  @!UPT UIADD3 URZ, URZ, URZ, URZ ;  /* 0x0000003f3f3ff290 */ /* 0x000fe2000fffe03f */
[----:B------:R-:W-:Y:S01]  /*3e3f0*/  STL.64 [R1+0x600], R16 ;  /* 0x0006001001007387 */ /* 0x000fe20000100a00 */
[----:B------:R2:W-:Y:S02]  /*3e400*/  STL.64 [R1+0x608], R18 ;  /* 0x0006081201007387 */ /* 0x0005e40000100a00 */
[----:B--2---:R-:W-:Y:S01]  /*3e410*/  HMMA.16816.F32.BF16 R16, R52, R4, R20 ;  /* 0x000000043410723c */ /* 0x004fe20000041814 */
[----:B------:R-:W2:Y:S01]  /*3e420*/  LDL.LU.64 R52, [R1+0x3d0] ;  /* 0x0003d00001347983 */ /* 0x000ea20000300a00 */
[----:B------:R-:W2:Y:S11]  /*3e430*/  LDL.LU.64 R54, [R1+0x3d8] ;  /* 0x0003d80001367983 */ /* 0x000eb60000300a00 */
[----:B------:R-:W-:Y:S10]  /*3e440*/  @!UPT UIADD3 URZ, URZ, URZ, URZ ;  /* 0x0000003f3f3ff290 */ /* 0x000ff4000fffe03f */
[----:B------:R0:W-:Y:S01]  /*3e450*/  STL.64 [R1+0x210], R16 ;  /* 0x0002101001007387 */ /* 0x0001e20000100a00 */
[----:B------:R1:W-:Y:S02]  /*3e460*/  STL.64 [R1+0x218], R18 ;  /* 0x0002181201007387 */ /* 0x0003e40000100a00 */
[----:B------:R-:W3:Y:S02]  /*3e470*/  LDL.LU.64 R20, [R1+0x3c0] ;  /* 0x0003c00001147983 */ /* 0x000ee40000300a00 */
[----:B------:R-:W3:Y:S01]  /*3e480*/  LDL.LU.64 R22, [R1+0x3c8] ;  /* 0x0003c80001167983 */ /* 0x000ee20000300a00 */
[----:B0-----:R-:W2:Y:S01]  /*3e490*/  LDL.LU.64 R16, [R1+0x3b0] ;  /* 0x0003b00001107983 */ /* 0x001ea20000300a00 */
[----:B-1----:R-:W2:Y:S02]  /*3e4a0*/  LDL.LU.64 R18, [R1+0x3b8] ;  /* 0x0003b80001127983 */ /* 0x002ea40000300a00 */
[----:B------:R0:W-:Y:S02]  /*3e4b0*/  STL [R1+0x305c], R4 ;  /* 0x00305c0401007387 */ /* 0x0001e40000100800 */
[----:B------:R1:W-:Y:S02]  /*3e4c0*/  STL [R1+0x3058], R5 ;  /* 0x0030580501007387 */ /* 0x0003e40000100800 */
[----:B0-----:R-:W-:-:S02]  /*3e4d0*/  IMAD.MOV.U32 R4, RZ, RZ, R2 ;  /* 0x000000ffff047224 */ /* 0x001fc400078e0002 */
[----:B-1----:R-:W-:-:S07]  /*3e4e0*/  IMAD.MOV.U32 R5, RZ, RZ, R0 ;  /* 0x000000ffff057224 */ /* 0x002fce00078e0000 */
[C---:B------:R-:W-:Y:S01]  /*3e4f0*/  HMMA.16816.F32.BF16 R4, R48.reuse, R4, R56 ;  /* 0x000000043004723c */ /* 0x040fe20000041838 */
[----:B------:R-:W4:Y:S11]  /*3e500*/  LDL.LU.64 R56, [R1+0x3138] ;  /* 0x0031380001387983 */ /* 0x000f360000300a00 */
[----:B------:R-:W-:Y:S11]  /*3e510*/  @!UPT UIADD3 URZ, URZ, URZ, URZ ;  /* 0x0000003f3f3ff290 */ /* 0x000ff6000fffe03f */
[----:B------:R-:W-:Y:S01]  /*3e520*/  STL.64 [R1+0x400], R4 ;  /* 0x0004000401007387 */ /* 0x000fe20000100a00 */
[----:B------:R4:W-:Y:S02]  /*3e530*/  STL.64 [R1+0x408], R6 ;  /* 0x0004080601007387 */ /* 0x0009e40000100a00 */
[C---:B----4-:R-:W-:Y:S01]  /*3e540*/  HMMA.16816.F32.BF16 R4, R48.reuse, R56, R12 ;  /* 0x000000383004723c */ /* 0x050fe2000004180c */
[----:B------:R-:W4:Y:S01]  /*3e550*/  LDL.LU.64 R12, [R1+0x3a0] ;  /* 0x0003a000010c7983 */ /* 0x000f220000300a00 */
[----:B------:R-:W4:Y:S11]  /*3e560*/  LDL.LU.64 R14, [R1+0x3a8] ;  /* 0x0003a800010e7983 */ /* 0x000f360000300a00 */
[----:B------:R-:W-:Y:S10]  /*3e570*/  @!UPT UIADD3 URZ, URZ, URZ, URZ ;  /* 0x0000003f3f3ff290 */ /* 0x000ff4000fffe03f */
[----:B------:R-:W-:Y:S01]  /*3e580*/  STL.64 [R1+0x3f0], R4 ;  /* 0x0003f00401007387 */ /* 0x000fe20000100a00 */
[----:B------:R0:W-:Y:S02]  /*3e590*/  STL.64 [R1+0x3f8], R6 ;  /* 0x0003f80601007387 */ /* 0x0001e40000100a00 */
[----:B------:R-:W-:Y:S02]  /*3e5a0*/  IMAD.MOV.U32 R28, RZ, RZ, R11 ;  /* 0x000000ffff1c7224 */ /* 0x000fe400078e000b */
[----:B------:R-:W-:Y:S01]  /*3e5b0*/  IMAD.MOV.U32 R29, RZ, RZ, R10 ;  /* 0x000000ffff1d7224 */ /* 0x000fe200078e000a */
[----:B------:R-:W4:Y:S01]  /*3e5c0*/  LDL.64 R56, [R1+0xc0] ;  /* 0x0000c00001387983 */ /* 0x000f220000100a00 */
[C---:B0-----:R-:W-:Y:S08]  /*3e5d0*/  HMMA.16816.F32.BF16 R4, R48.reuse, R44, R40 ;  /* 0x0000002c3004723c */ /* 0x041ff00000041828 */
[C---:B---3--:R-:W-:Y:S08]  /*3e5e0*/  HMMA.16816.F32.BF16 R20, R48.reuse, R28, R20 ;  /* 0x0000001c3014723c */ /* 0x048ff00000041814 */
[----:B--2---:R-:W-:Y:S01]  /*3e5f0*/  HMMA.16816.F32.BF16 R16, R48, R36, R16 ;  /* 0x000000243010723c */ /* 0x004fe20000041810 */
[----:B------:R-:W-:-:S02]  /*3e600*/  IMAD.MOV.U32 R2, RZ, RZ, R45 ;  /* 0x000000ffff027224 */ /* 0x000fc400078e002d */
[----:B------:R-:W-:-:S04]  /*3e610*/  IMAD.MOV.U32 R0, RZ, RZ, R44 ;  /* 0x000000ffff007224 */ /* 0x000fc800078e002c */
[----:B------:R-:W-:Y:S01]  /*3e620*/  STL.64 [R1+0x3e0], R4 ;  /* 0x0003e00401007387 */ /* 0x000fe20000100a00 */
[----:B------:R0:W-:Y:S02]  /*3e630*/  STL.64 [R1+0x3e8], R6 ;  /* 0x0003e80601007387 */ /* 0x0001e40000100a00 */
[----:B------:R-:W2:Y:S02]  /*3e640*/  LDL.LU.64 R40, [R1+0xb0] ;  /* 0x0000b00001287983 */ /* 0x000ea40000300a00 */
[----:B------:R-:W3:Y:S01]  /*3e650*/  LDL.LU.64 R44, [R1+0xa0] ;  /* 0x0000a000012c7983 */ /* 0x000ee20000300a00 */
[----:B0-----:R-:W-:Y:S01]  /*3e660*/  HMMA.16816.F32.BF16 R4, R48, R24, R52 ;  /* 0x000000183004723c */ /* 0x001fe20000041834 */
[----:B------:R-:W-:Y:S01]  /*3e670*/  STL [R1+0x3034], R2 ;  /* 0x0030340201007387 */ /* 0x000fe20000100800 */
[----:B------:R-:W-:Y:S03]  /*3e680*/  STL [R1+0x3030], R0 ;  /* 0x0030300001007387 */ /* 0x000fe60000100800 */
[----:B------:R-:W0:Y:S11]  /*3e690*/  LDSM.16.MT88.4 R52, [R3+0x4080] ;  /* 0x004080000334783b */ /* 0x000e360000004200 */
[----:B------:R-:W-:Y:S07]  /*3e6a0*/  @!UPT UIADD3 URZ, URZ, URZ, URZ ;  /* 0x0000003f3f3ff290 */ /* 0x000fee000fffe03f */
[----:B------:R-:W-:Y:S01]  /*3e6b0*/  STL.64 [R1+0x3d0], R4 ;  /* 0x0003d00401007387 */ /* 0x000fe20000100a00 */
[----:B------:R1:W-:Y:S02]  /*3e6c0*/  STL.64 [R1+0x3d8], R6 ;  /* 0x0003d80601007387 */ /* 0x0003e40000100a00 */
[----:B------:R-:W-:Y:S02]  /*3e6d0*/  STL.64 [R1+0x3c0], R20 ;  /* 0x0003c01401007387 */ /* 0x000fe40000100a00 */
[----:B------:R-:W-:Y:S01]  /*3e6e0*/  STL.64 [R1+0x3c8], R22 ;  /* 0x0003c81601007387 */ /* 0x000fe20000100a00 */
[----:B------:R0:W-:Y:S01]  /*3e6f0*/  STL.64 [R1+0x3b0], R16 ;  /* 0x0003b01001007387 */ /* 0x0001e20000100a00 */
[----:B------:R0:W-:Y:S02]  /*3e700*/  STL.64 [R1+0x3b8], R18 ;  /* 0x0003b81201007387 */ /* 0x0001e40000100a00 */
[----:B-1----:R-:W-:Y:S02]  /*3e710*/  IMAD.MOV.U32 R6, RZ, RZ, R37 ;  /* 0x000000ffff067224 */ /* 0x002fe400078e0025 */
[----:B------:R-:W-:-:S02]  /*3e720*/  IMAD.MOV.U32 R7, RZ, RZ, R36 ;  /* 0x000000ffff077224 */ /* 0x000fc400078e0024 */
[----:B------:R-:W2:Y:S01]  /*3e730*/  LDL.64 R36, [R1+0x90] ;  /* 0x0000900001247983 */ /* 0x000ea20000100a00 */
[----:B------:R-:W-:Y:S02]  /*3e740*/  STL [R1+0x306c], R6 ;  /* 0x00306c0601007387 */ /* 0x000fe40000100800 */
[----:B------:R-:W-:Y:S02]  /*3e750*/  STL [R1+0x3068], R7 ;  /* 0x0030680701007387 */ /* 0x000fe40000100800 */
[----:B------:R-:W-:Y:S01]  /*3e760*/  IMAD.MOV.U32 R4, RZ, RZ, R32 ;  /* 0x000000ffff047224 */ /* 0x000fe200078e0020 */
[C---:B----4-:R-:W-:Y:S11]  /*3e770*/  HMMA.16816.F32.BF16 R12, R48.reuse, R32, R12 ;  /* 0x00000020300c723c */ /* 0x050ff6000004180c */
[----:B------:R-:W-:Y:S11]  /*3e780*/  @!UPT UIADD3 URZ, URZ, URZ, URZ ;  /* 0x0000003f3f3ff290 */ /* 0x000ff6000fffe03f */
[----:B------:R-:W-:Y:S01]  /*3e790*/  @!UPT UIADD3 URZ, URZ, URZ, URZ ;  /* 0x0000003f3f3ff290 */ /* 0x000fe2000fffe03f */
[----:B------:R1:W-:Y:S01]  /*3e7a0*/  STL.64 [R1+0x3a0], R12 ;  /* 0x0003a00c01007387 */ /* 0x0003e20000100a00 */
[----:B------:R-:W-:Y:S02]  /*3e7b0*/  STL.64 [R1+0x3a8], R14 ;  /* 0x0003a80e01007387 */ /* 0x000fe40000100a00 */
[----:B0-----:R-:W4:Y:S02]  /*3e7c0*/  LDL.LU.64 R16, [R1+0xbf0] ;  /* 0x000bf00001107983 */ /* 0x001f240000300a00 */
[----:B------:R-:W4:Y:S01]  /*3e7d0*/  LDL.LU.64 R18, [R1+0xbf8] ;  /* 0x000bf80001127983 */ /* 0x000f220000300a00 */
[----:B------:R-:W2:Y:S01]  /*3e7e0*/  LDL.LU.64 R24, [R1+0xbe0] ;  /* 0x000be00001187983 */ /* 0x000ea20000300a00 */
[----:B------:R-:W2:Y:S02]  /*3e7f0*/  LDL.LU.64 R26, [R1+0xbe8] ;  /* 0x000be800011a7983 */ /* 0x000ea40000300a00 */
[----:B------:R-:W-:Y:S02]  /*3e800*/  STL [R1+0x3070], R4 ;  /* 0x0030700401007387 */ /* 0x000fe40000100800 */
[----:B------:R-:W3:Y:S01]  /*3e810*/  LDL.LU.64 R20, [R1+0xbd0] ;  /* 0x000bd00001147983 */ /* 0x000ee20000300a00 */
[----:B------:R-:W3:Y:S04]  /*3e820*/  LDL.LU.64 R22, [R1+0xbd8] ;  /* 0x000bd80001167983 */ /* 0x000ee80000300a00 */
[----:B-1----:R-:W2:Y:S04]  /*3e830*/  LDL.LU.64 R12, [R1+0x70] ;  /* 0x00007000010c7983 */ /* 0x002ea80000300a00 */
[----:B--2---:R0:W-:Y:S04]  /*3e840*/  STL.64 [R1+0x3128], R12 ;  /* 0x0031280c01007387 */ /* 0x0041e80000100a00 */
[----:B0-----:R-:W2:Y:S01]  /*3e850*/  LDL.LU.64 R12, [R1+0x80] ;  /* 0x00008000010c7983 */ /* 0x001ea20000300a00 */
[----:B------:R-:W2:Y:S01]  /*3e860*/  LDL.LU.64 R28, [R1+0x60] ;  /* 0x00006000011c7983 */ /* 0x000ea20000300a00 */
[C---:B------:R-:W-:Y:S08]  /*3e870*/  HMMA.16816.F32.BF16 R24, R48.reuse, R40, R24 ;  /* 0x000000283018723c */ /* 0x040ff00000041818 */
[C---:B---3--:R-:W-:Y:S01]  /*3e880*/  HMMA.16816.F32.BF16 R20, R48.reuse, R44, R20 ;  /* 0x0000002c3014723c */ /* 0x048fe20000041814 */
[----:B------:R-:W-:Y:S01]  /*3e890*/  IMAD.MOV.U32 R11, RZ, RZ, R56 ;  /* 0x000000ffff0b7224 */ /* 0x000fe200078e0038 */
[----:B--2---:R4:W-:Y:S06]  /*3e8a0*/  STL.64 [R1+0x3120], R28 ;  /* 0x0031201c01007387 */ /* 0x0049ec0000100a00 */
[----:B----4-:R-:W-:Y:S01]  /*3e8b0*/  HMMA.16816.F32.BF16 R28, R48, R56, R16 ;  /* 0x00000038301c723c */ /* 0x010fe20000041810 */
[----:B------:R-:W-:Y:S01]  /*3e8c0*/  STL [R1+0x304c], R54 ;  /* 0x00304c3601007387 */ /* 0x000fe20000100800 */
[----:B------:R-:W-:Y:S02]  /*3e8d0*/  STL [R1+0x3048], R55 ;  /* 0x0030483701007387 */ /* 0x000fe40000100800 */
[----:B------:R0:W-:Y:S02]  /*3e8e0*/  STL.64 [R1+0x3130], R52 ;  /* 0x0031303401007387 */ /* 0x0001e40000100a00 */
[----:B------:R-:W2:Y:S11]  /*3e8f0*/  LDL.LU.64 R16, [R1+0xbc0] ;  /* 0x000bc00001107983 */ /* 0x000eb60000300a00 */
[----:B------:R-:W-:Y:S06]  /*3e900*/  @!UPT UIADD3 URZ, URZ, URZ, URZ ;  /* 0x0000003f3f3ff290 */ /* 0x000fec000fffe03f */
[----:B------:R1:W-:Y:S01]  /*3e910*/  STL.64 [R1+0xbf0], R28 ;  /* 0x000bf01c01007387 */ /* 0x0003e20000100a00 */
[----:B------:R3:W-:Y:S02]  /*3e920*/  STL.64 [R1+0xbf8], R30 ;  /* 0x000bf81e01007387 */ /* 0x0007e40000100a00 */
[----:B------:R-:W2:Y:S02]  /*3e930*/  LDL.LU.64 R18, [R1+0xbc8] ;  /* 0x000bc80001127983 */ /* 0x000ea40000300a00 */
[----:B------:R-:W4:Y:S01]  /*3e940*/  LDL.LU.64 R56, [R1+0x50] ;  /* 0x0000500001387983 */ /* 0x000f220000300a00 */
[----:B------:R-:W-:Y:S01]  /*3e950*/  STL.64 [R1+0xbe0], R24 ;  /* 0x000be01801007387 */ /* 0x000fe20000100a00 */
[----:B------:R-:W-:Y:S02]  /*3e960*/  STL.64 [R1+0xbe8], R26 ;  /* 0x000be81a01007387 */ /* 0x000fe40000100a00 */
[----:B------:R-:W-:Y:S02]  /*3e970*/  STL.64 [R1+0xbd0], R20 ;  /* 0x000bd01401007387 */ /* 0x000fe40000100a00 */
[----:B------:R2:W-:Y:S01]  /*3e980*/  STL.64 [R1+0xbd8], R22 ;  /* 0x000bd81601007387 */ /* 0x0005e20000100a00 */
[----:B0-----:R-:W4:Y:S01]  /*3e990*/  LDL.LU.64 R52, [R1+0xbb0] ;  /* 0x000bb00001347983 */ /* 0x001f220000300a00 */
[----:B------:R-:W4:Y:S02]  /*3e9a0*/  LDL.LU.64 R54, [R1+0xbb8] ;  /* 0x000bb80001367983 */ /* 0x000f240000300a00 */
[----:B------:R-:W-:-:S02]  /*3e9b0*/  IMAD.MOV.U32 R61, RZ, RZ, R45 ;  /* 0x000000ffff3d7224 */ /* 0x000fc400078e002d */
[----:B------:R-:W-:Y:S01]  /*3e9c0*/  IMAD.MOV.U32 R60, RZ, RZ, R44 ;  /* 0x000000ffff3c7224 */ /* 0x000fe200078e002c */
[----:B-1----:R-:W4:Y:S01]  /*3e9d0*/  LDL.LU.64 R28, [R1+0xba0] ;  /* 0x000ba000011c7983 */ /* 0x002f220000300a00 */
[----:B---3--:R-:W3:Y:S02]  /*3e9e0*/  LDL.LU.64 R30, [R1+0xba8] ;  /* 0x000ba800011e7983 */ /* 0x008ee40000300a00 */
[----:B------:R-:W-:Y:S02]  /*3e9f0*/  IMAD.MOV.U32 R7, RZ, RZ, R40 ;  /* 0x000000ffff077224 */ /* 0x000fe400078e0028 */
[----:B------:R-:W-:Y:S01]  /*3ea00*/  IMAD.MOV.U32 R10, RZ, RZ, R41 ;  /* 0x000000ffff0a7224 */ /* 0x000fe200078e0029 */
[----:B------:R-:W3:Y:S01]  /*3ea10*/  LDL.LU.64 R44, [R1+0x40] ;  /* 0x00004000012c7983 */ /* 0x000ee20000300a00 */
[----:B------:R-:W3:Y:S02]  /*3ea20*/  LDL.LU.64 R40, [R1+0x30] ;  /* 0x0000300001287983 */ /* 0x000ee40000300a00 */
[----:B------:R-:W-:Y:S02]  /*3ea30*/  STL [R1+0x303c], R61 ;  /* 0x00303c3d01007387 */ /* 0x000fe40000100800 */
[----:B------:R-:W-:Y:S02]  /*3ea40*/  STL [R1+0x3038], R60 ;  /* 0x0030383c01007387 */ /* 0x000fe40000100800 */
[----:B------:R-:W-:-:S02]  /*3ea50*/  IMAD.MOV.U32 R3, RZ, RZ, R37 ;  /* 0x000000ffff037224 */ /* 0x000fc400078e0025 */
[----:B------:R-:W-:Y:S02]  /*3ea60*/  IMAD.MOV.U32 R5, RZ, RZ, R33 ;  /* 0x000000ffff057224 */ /* 0x000fe400078e0021 */
[----:B------:R-:W-:Y:S02]  /*3ea70*/  IMAD.MOV.U32 R2, RZ, RZ, R12 ;  /* 0x000000ffff027224 */ /* 0x000fe400078e000c */
[----:B------:R-:W-:Y:S01]  /*3ea80*/  IMAD.MOV.U32 R0, RZ, RZ, R13 ;  /* 0x000000ffff007224 */ /* 0x000fe200078e000d */
[C---:B--2---:R-:W-:Y:S08]  /*3ea90*/  HMMA.16816.F32.BF16 R20, R48.reuse, R36, R16 ;  /* 0x000000243014723c */ /* 0x044ff00000041810 */
[C---:B----4-:R-:W-:Y:S01]  /*3eaa0*/  HMMA.16816.F32.BF16 R52, R48.reuse, R12, R52 ;  /* 0x0000000c3034723c */ /* 0x050fe20000041834 */
[----:B------:R-:W2:Y:S11]  /*3eab0*/  LDL.LU.64 R16, [R1+0xb90] ;  /* 0x000b900001107983 */ /* 0x000eb60000300a00 */
[----:B------:R-:W-:Y:S03]  /*3eac0*/  @!UPT UIADD3 URZ, URZ, URZ, URZ ;  /* 0x0000003f3f3ff290 */ /* 0x000fe6000fffe03f */
[----:B------:R0:W-:Y:S01]  /*3ead0*/  STL.64 [R1+0xbc0], R20 ;  /* 0x000bc01401007387 */ /* 0x0001e20000100a00 */
[----:B------:R1:W-:Y:S02]  /*3eae0*/  STL.64 [R1+0xbc8], R22 ;  /* 0x000bc81601007387 */ /* 0x0003e40000100a00 */
[----:B------:R-:W2:Y:S01]  /*3eaf0*/  LDL.LU.64 R18, [R1+0xb98] ;  /* 0x000b980001127983 */ /* 0x000ea20000300a00 */
[----:B0-----:R-:W4:Y:S01]  /*3eb00*/  LDL.LU.64 R20, [R1+0xb80] ;  /* 0x000b800001147983 */ /* 0x001f220000300a00 */
[----:B-1----:R-:W4:Y:S02]  /*3eb10*/  LDL.LU.64 R22, [R1+0xb88] ;  /* 0x000b880001167983 */ /* 0x002f240000300a00 */
[----:B------:R-:W2:Y:S02]  /*3eb20*/  LDL.LU.64 R24, [R1+0x20] ;  /* 0x0000200001187983 */ /* 0x000ea40000300a00 */
[----:B------:R-:W2:Y:S01]  /*3eb30*/  LDL.LU.64 R36, [R1+0x10] ;  /* 0x0000100001247983 */ /* 0x000ea20000300a00 */
[----:B------:R-:W2:Y:S01]  /*3eb40*/  LDL.LU.64 R32, [R1] ;  /* 0x0000000001207983 */ /* 0x000ea20000300a00 */
[----:B------:R-:W-:Y:S02]  /*3eb50*/  STL [R1+0x3040], R3 ;  /* 0x0030400301007387 */ /* 0x000fe40000100800 */
[----:B------:R0:W-:Y:S02]  /*3eb60*/  STL.64 [R1+0xbb0], R52 ;  /* 0x000bb03401007387 */ /* 0x0001e40000100a00 */
[----:B------:R-:W-:Y:S01]  /*3eb70*/  STL.64 [R1+0xbb8], R54 ;  /* 0x000bb83601007387 */ /* 0x000fe20000100a00 */
[----:B0-----:R-:W2:Y:S01]  /*3eb80*/  LDL.LU.64 R52, [R1+0x3130] ;  /* 0x0031300001347983 */ /* 0x001ea20000300a00 */
[----:B------:R-:W3:Y:S02]  /*3eb90*/  LDL.LU.64 R12, [R1+0x3128] ;  /* 0x00312800010c7983 */ /* 0x000ee40000300a00 */
[----:B------:R-:W-:Y:S01]  /*3eba0*/  STL [R1+0x3044], R2 ;  /* 0x0030440201007387 */ /* 0x000fe20000100800 */
[C---:B---3--:R-:W-:Y:S11]  /*3ebb0*/  HMMA.16816.F32.BF16 R28, R48.reuse, R12, R28 ;  /* 0x0000000c301c723c */ /* 0x048ff6000004181c */
[----:B------:R-:W-:Y:S11]  /*3ebc0*/  @!UPT UIADD3 URZ, URZ, URZ, URZ ;  /* 0x0000003f3f3ff290 */ /* 0x000ff6000fffe03f */
[----:B------:R-:W-:Y:S01]  /*3ebd0*/  @!UPT UIADD3 URZ, URZ, URZ, URZ ;  /* 0x0000003f3f3ff290 */ /* 0x000fe2000fffe03f */
[----:B------:R0:W-:Y:S01]  /*3ebe0*/  STL.64 [R1+0xba0], R28 ;  /* 0x000ba01c01007387 */ /* 0x0001e20000100a00 */
[----:B------:R-:W-:Y:S03]  /*3ebf0*/  STL.64 [R1+0xba8], R30 ;  /* 0x000ba81e01007387 */ /* 0x000fe60000100a00 */
[----:B0-----:R-:W2:Y:S01]  /*3ec00*/  LDL.LU.64 R28, [R1+0x3120] ;  /* 0x00312000011c7983 */ /* 0x001ea20000300a00 */
[----:B----4-:R-:W-:Y:S01]  /*3ec10*/  HMMA.16816.F32.BF16 R20, R48, R56, R20 ;  /* 0x000000383014723c */ /* 0x010fe20000041814 */
[----:B------:R-:W-:Y:S02]  /*3ec20*/  IMAD.MOV.U32 R61, RZ, RZ, R12 ;  /* 0x000000ffff3d7224 */ /* 0x000fe400078e000c */
[----:B------:R-:W-:Y:S02]  /*3ec30*/  IMAD.MOV.U32 R60, RZ, RZ, R13 ;  /* 0x000000ffff3c7224 */ /* 0x000fe400078e000d */
[----:B------:R-:W3:Y:S01]  /*3ec40*/  LDL.LU.64 R12, [R1+0xb70] ;  /* 0x000b7000010c7983 */ /* 0x000ee20000300a00 */
[----:B------:R-:W3:Y:S02]  /*3ec50*/  LDL.LU.64 R14, [R1+0xb78] ;  /* 0x000b7800010e7983 */ /* 0x000ee40000300a00 */
[----:B------:R-:W-:-:S02]  /*3ec60*/  IMAD.MOV.U32 R54, RZ, RZ, R56 ;  /* 0x000000ffff367224 */ /* 0x000fc400078e0038 */
[----:B------:R-:W-:Y:S01]  /*3ec70*/  IMAD.MOV.U32 R55, RZ, RZ, R57 ;  /* 0x000000ffff377224 */ /* 0x000fe200078e0039 */
[C---:B--2---:R-:W-:Y:S01]  /*3ec80*/  HMMA.16816.F32.BF16 R16, R48.reuse, R28, R16 ;  /* 0x0000001c3010723c */ /* 0x044fe20000041810 */
[----:B------:R-:W-:Y:S02]  /*3ec90*/  IMAD.MOV.U32 R2, RZ, RZ, R28 ;  /* 0x000000ffff027224 */ /* 0x000fe400078e001c */
[----:B------:R-:W-:Y:S11]  /*3eca0*/  IMAD.MOV.U32 R3, RZ, RZ, R29 ;  /* 0x000000ffff037224 */ /* 0x000ff600078e001d */
[----:B------:R-:W-:Y:S09]  /*3ecb0*/  @!UPT UIADD3 URZ, URZ, URZ, URZ ;  /* 0x0000003f3f3ff290 */ /* 0x000ff2000fffe03f */
[----:B------:R0:W-:Y:S01]  /*3ecc0*/  STL.64 [R1+0xb90], R16 ;  /* 0x000b901001007387 */ /* 0x0001e20000100a00 */
[----:B------:R1:W-:Y:S03]  /*3ecd0*/  STL.64 [R1+0xb98], R18 ;  /* 0x000b981201007387 */ /* 0x0003e60000100a00 */
[----:B0-----:R-:W2:Y:S01]  /*3ece0*/  LDL.LU.64 R16, [R1+0xb60] ;  /* 0x000b600001107983 */ /* 0x001ea20000300a00 */
[----:B-1----:R-:W2:Y:S02]  /*3ecf0*/  LDL.LU.64 R18, [R1+0xb68] ;  /* 0x000b680001127983 */ /* 0x002ea40000300a00 */
[----:B------:R0:W-:Y:S02]  /*3ed00*/  STL.64 [R1+0xb80], R20 ;  /* 0x000b801401007387 */ /* 0x0001e40000100a00 */
[----:B------:R1:W-:Y:S01]  /*3ed10*/  STL.64 [R1+0xb88], R22 ;  /* 0x000b881601007387 */ /* 0x0003e20000100a00 */
[----:B0-----:R-:W4:Y:S01]  /*3ed20*/  LDL.LU.64 R20, [R1+0xb50] ;  /* 0x000b500001147983 */ /* 0x001f220000300a00 */
[----:B-1----:R-:W4:Y:S02]  /*3ed30*/  LDL.LU.64 R22, [R1+0xb58] ;  /* 0x000b580001167983 */ /* 0x002f240000300a00 */
[----:B------:R-:W4:Y:S02]  /*3ed40*/  LDL.LU.64 R28, [R1+0xb40] ;  /* 0x000b4000011c7983 */ /* 0x000f240000300a00 */
[----:B------:R-:W4:Y:S01]  /*3ed50*/  LDL.LU.64 R30, [R1+0xb48] ;  /* 0x000b4800011e7983 */ /* 0x000f220000300a00 */
[----:B------:R-:W4:Y:S01]  /*3ed60*/  LDL.LU.64 R56, [R1+0xb30] ;  /* 0x000b300001387983 */ /* 0x000f220000300a00 */
[----:B------:R-:W4:Y:S01]  /*3ed70*/  LDL.LU.64 R58, [R1+0xb38] ;  /* 0x000b3800013a7983 */ /* 0x000f220000300a00 */
[----:B---3--:R-:W-:Y:S01]  /*3ed80*/  HMMA.16816.F32.BF16 R12, R48, R44, R12 ;  /* 0x0000002c300c723c */ /* 0x008fe2000004180c */
[----:B------:R-:W-:-:S02]  /*3ed90*/  IMAD.MOV.U32 R4, RZ, RZ, R44 ;  /* 0x000000ffff047224 */ /* 0x000fc400078e002c */
[----:B------:R-:W-:Y:S02]  /*3eda0*/  IMAD.MOV.U32 R6, RZ, RZ, R45 ;  /* 0x000000ffff067224 */ /* 0x000fe400078e002d */
[----:B------:R-:W-:Y:S11]  /*3edb0*/  IMAD.MOV.U32 R9, RZ, RZ, R41 ;  /* 0x000000ffff097224 */ /* 0x000ff600078e0029 */
[----:B------:R-:W-:Y:S07]  /*3edc0*/  @!UPT UIADD3 URZ, URZ, URZ, URZ ;  /* 0x0000003f3f3ff290 */ /* 0x000fee000fffe03f */
[----:B------:R0:W-:Y:S01]  /*3edd0*/  STL.64 [R1+0xb70], R12 ;  /* 0x000b700c01007387 */ /* 0x0001e20000100a00 */
[----:B------:R1:W-:Y:S03]  /*3ede0*/  STL.64 [R1+0xb78], R14 ;  /* 0x000b780e01007387 */ /* 0x0003e60000100a00 */
[----:B0-----:R-:W3:Y:S01]  /*3edf0*/  LDL.LU R12, [R1+0x3118] ;  /* 0x00311800010c7983 */ /* 0x001ee20000300800 */
[----:B------:R-:W3:Y:S02]  /*3ee00*/  LDL.LU.64 R44, [R1+0xb20] ;  /* 0x000b2000012c7983 */ /* 0x000ee40000300a00 */
[----:B------:R-:W3:Y:S02]  /*3ee10*/  LDL.LU.64 R46, [R1+0xb28] ;  /* 0x000b2800012e7983 */ /* 0x000ee40000300a00 */
[----:B-1----:R-:W-:Y:S02]  /*3ee20*/  IMAD.MOV.U32 R14, RZ, RZ, R40 ;  /* 0x000000ffff0e7224 */ /* 0x002fe400078e0028 */
[----:B------:R-:W-:-:S02]  /*3ee30*/  IMAD.MOV.U32 R13, RZ, RZ, R24 ;  /* 0x000000ffff0d7224 */ /* 0x000fc400078e0018 */
[----:B------:R-:W-:Y:S01]  /*3ee40*/  IMAD.MOV.U32 R15, RZ, RZ, R25 ;  /* 0x000000ffff0f7224 */ /* 0x000fe200078e0019 */
[C---:B--2---:R-:W-:Y:S08]  /*3ee50*/  HMMA.16816.F32.BF16 R16, R48.reuse, R40, R16 ;  /* 0x000000283010723c */ /* 0x044ff00000041810 */
[C---:B----4-:R-:W-:Y:S08]  /*3ee60*/  HMMA.16816.F32.BF16 R20, R48.reuse, R24, R20 ;  /* 0x000000183014723c */ /* 0x050ff00000041814 */
[C---:B------:R-:W-:Y:S08]  /*3ee70*/  HMMA.16816.F32.BF16 R28, R48.reuse, R36, R28 ;  /* 0x00000024301c723c */ /* 0x040ff0000004181c */
[----:B------:R-:W-:Y:S01]  /*3ee80*/  HMMA.16816.F32.BF16 R56, R48, R32, R56 ;  /* 0x000000203038723c */ /* 0x000fe20000041838 */
[----:B------:R0:W-:Y:S01]  /*3ee90*/  STL.64 [R1+0xb60], R16 ;  /* 0x000b601001007387 */ /* 0x0001e20000100a00 */
[----:B------:R1:W-:Y:S03]  /*3eea0*/  STL.64 [R1+0xb68], R18 ;  /* 0x000b681201007387 */ /* 0x0003e60000100a00 */
[----:B0-----:R-:W2:Y:S01]  /*3eeb0*/  LDL.LU.64 R16, [R1+0x3110] ;  /* 0x0031100001107983 */ /* 0x001ea20000300a00 */
[----:B------:R-:W4:Y:S02]  /*3eec0*/  LDL.LU.64 R40, [R1+0xb10] ;  /* 0x000b100001287983 */ /* 0x000f240000300a00 */
[----:B------:R-:W4:Y:S01]  /*3eed0*/  LDL.LU.64 R42, [R1+0xb18] ;  /* 0x000b1800012a7983 */ /* 0x000f220000300a00 */
[----:B------:R0:W-:Y:S04]  /*3eee0*/  STL.64 [R1+0xb50], R20 ;  /* 0x000b501401007387 */ /* 0x0001e80000100a00 */
[----:B------:R0:W-:Y:S01]  /*3eef0*/  STL.64 [R1+0xb58], R22 ;  /* 0x000b581601007387 */ /* 0x0001e20000100a00 */
[----:B-1----:R-:W-:-:S03]  /*3ef00*/  IMAD.MOV.U32 R19, RZ, RZ, R37 ;  /* 0x000000ffff137224 */ /* 0x002fc600078e0025 */
[----:B0-----:R-:W2:Y:S01]  /*3ef10*/  LDL.LU.64 R20, [R1+0x3108] ;  /* 0x0031080001147983 */ /* 0x001ea20000300a00 */
[----:B------:R-:W2:Y:S02]  /*3ef20*/  LDL.LU.64 R26, [R1+0x3100] ;  /* 0x00310000011a7983 */ /* 0x000ea40000300a00 */
[----:B------:R-:W2:Y:S02]  /*3ef30*/  LDL.LU.64 R24, [R1+0x30f8] ;  /* 0x0030f80001187983 */ /* 0x000ea40000300a00 */
[----:B------:R-:W-:Y:S01]  /*3ef40*/  STL.64 [R1+0xb40], R28 ;  /* 0x000b401c01007387 */ /* 0x000fe20000100a00 */
[----:B------:R0:W-:Y:S01]  /*3ef50*/  STL.64 [R1+0xb48], R30 ;  /* 0x000b481e01007387 */ /* 0x0001e20000100a00 */
[----:B------:R-:W-:-:S03]  /*3ef60*/  IMAD.MOV.U32 R23, RZ, RZ, R36 ;  /* 0x000000ffff177224 */ /* 0x000fc600078e0024 */
[----:B0-----:R-:W2:Y:S01]  /*3ef70*/  LDL.LU.64 R30, [R1+0x30f0] ;  /* 0x0030f000011e7983 */ /* 0x001ea20000300a00 */
[----:B------:R-:W2:Y:S02]  /*3ef80*/  LDL.LU.64 R28, [R1+0x30e8] ;  /* 0x0030e800011c7983 */ /* 0x000ea40000300a00 */
[----:B------:R-:W2:Y:S02]  /*3ef90*/  LDL.LU.64 R38, [R1+0x30e0] ;  /* 0x0030e00001267983 */ /* 0x000ea40000300a00 */
[----:B------:R-:W2:Y:S01]  /*3efa0*/  LDL.LU.64 R36, [R1+0x30d8] ;  /* 0x0030d80001247983 */ /* 0x000ea20000300a00 */
[----:B------:R-:W-:Y:S01]  /*3efb0*/  STL.64 [R1+0xb30], R56 ;  /* 0x000b303801007387 */ /* 0x000fe20000100a00 */
[----:B------:R0:W-:Y:S03]  /*3efc0*/  STL.64 [R1+0xb38], R58 ;  /* 0x000b383a01007387 */ /* 0x0001e60000100a00 */
[----:B0-----:R-:W2:Y:S01]  /*3efd0*/  LDL.LU.64 R58, [R1+0x30d0] ;  /* 0x0030d000013a7983 */ /* 0x001ea20000300a00 */
[----:B------:R-:W3:Y:S02]  /*3efe0*/  LDL.LU.64 R56, [R1+0x30c8] ;  /* 0x0030c80001387983 */ /* 0x000ee40000300a00 */
[----:B------:R-:W-:-:S02]  /*3eff0*/  IMAD.MOV.U32 R18, RZ, RZ, R32 ;  /* 0x000000ffff127224 */ /* 0x000fc400078e0020 */
[----:B------:R-:W-:Y:S02]  /*3f000*/  IMAD.MOV.U32 R22, RZ, RZ, R33 ;  /* 0x000000ffff167224 */ /* 0x000fe400078e0021 */
[----:B------:R-:W2:Y:S01]  /*3f010*/  LDL.LU.64 R32, [R1+0xaf0] ;  /* 0x000af00001207983 */ /* 0x000ea20000300a00 */
[----:B------:R-:W2:Y:S01]  /*3f020*/  LDL.LU.64 R34, [R1+0xaf8] ;  /* 0x000af80001227983 */ /* 0x000ea20000300a00 */
[C---:B---3--:R-:W-:Y:S11]  /*3f030*/  HMMA.16816.F32.BF16 R44, R48.reuse, R56, R44 ;  /* 0x00000038302c723c */ /* 0x048ff6000004182c */
[----:B------:R-:W-:Y:S11]  /*3f040*/  @!UPT UIADD3 URZ, URZ, URZ, URZ ;  /* 0x0000003f3f3ff290 */ /* 0x000ff6000fffe03f */
[----:B------:R-:W-:Y:S01]  /*3f050*/  @!UPT UIADD3 URZ, URZ, URZ, URZ ;  /* 0x0000003f3f3ff290 */ /* 0x000fe2000fffe03f */
[----:B------:R-:W-:Y:S01]  /*3f060*/  STL.64 [R1+0xb20], R44 ;  /* 0x000b202c01007387 */ /* 0x000fe20000100a00 */
[----:B------:R0:W-:Y:S03]  /*3f070*/  STL.64 [R1+0xb28], R46 ;  /* 0x000b282e01007387 */ /* 0x0001e60000100a00 */
[----:B0-----:R-:W3:Y:S01]  /*3f080*/  LDL.LU.64 R46, [R1+0x30c0] ;  /* 0x0030c000012e7983 */ /* 0x001ee20000300a00 */
[----:B------:R-:W4:Y:S02]  /*3f090*/  LDL.LU.64 R44, [R1+0x30b8] ;  /* 0x0030b800012c7983 */ /* 0x000f240000300a00 */
[----:B--2---:R-:W-:Y:S02]  /*3f0a0*/  STL.64 [R1+0x2f30], R58 ;  /* 0x002f303a01007387 */ /* 0x004fe40000100a00 */
[----:B------:R0:W-:Y:S02]  /*3f0b0*/  STL.64 [R1+0x2f28], R56 ;  /* 0x002f283801007387 */ /* 0x0001e40000100a00 */
[----:B0-----:R-:W2:Y:S01]  /*3f0c0*/  LDL.LU.64 R56, [R1+0xb00] ;  /* 0x000b000001387983 */ /* 0x001ea20000300a00 */
[----:B------:R-:W2:Y:S01]  /*3f0d0*/  LDL.LU.64 R58, [R1+0xb08] ;  /* 0x000b0800013a7983 */ /* 0x000ea20000300a00 */
[C---:B----4-:R-:W-:Y:S11]  /*3f0e0*/  HMMA.16816.F32.BF16 R40, R48.reuse, R44, R40 ;  /* 0x0000002c3028723c */ /* 0x050ff60000041828 */
[----:B------:R-:W-:Y:S11]  /*3f0f0*/  @!UPT UIADD3 URZ, URZ, URZ, URZ ;  /* 0x0000003f3f3ff290 */ /* 0x000ff6000fffe03f */
[----:B------:R-:W-:Y:S01]  /*3f100*/  @!UPT UIADD3 URZ, URZ, URZ, URZ ;  /* 0x0000003f3f3ff290 */ /* 0x000fe2000fffe03f */
[----:B------:R-:W-:Y:S01]  /*3f110*/  STL.64 [R1+0xb10], R40 ;  /* 0x000b102801007387 */ /* 0x000fe20000100a00 */
[----:B------:R0:W-:Y:S03]  /*3f120*/  STL.64 [R1+0xb18], R42 ;  /* 0x000b182a01007387 */ /* 0x0001e60000100a00 */
[----:B0-----:R-:W4:Y:S01]  /*3f130*/  LDL.LU.64 R42, [R1+0x30b0] ;  /* 0x0030b000012a7983 */ /* 0x001f220000300a00 */
[----:B------:R-:W2:Y:S01]  /*3f140*/  LDL.LU.64 R40, [R1+0x30a8] ;  /* 0x0030a80001287983 */ /* 0x000ea20000300a00 */
[C---:B------:R-:W-:Y:S01]  /*3f150*/  HMMA.16816.F32.BF16 R32, R48.reuse, R36, R32 ;  /* 0x000000243020723c */ /* 0x040fe20000041820 */
[----:B---3--:R-:W-:Y:S01]  /*3f160*/  STL.64 [R1+0x2f40], R46 ;  /* 0x002f402e01007387 */ /* 0x008fe20000100a00 */
[----:B------:R0:W-:Y:S04]  /*3f170*/  STL.64 [R1+0x2f38], R44 ;  /* 0x002f382c01007387 */ /* 0x0001e80000100a00 */
[----:B0-----:R-:W3:Y:S01]  /*3f180*/  LDL.LU.64 R44, [R1+0xac0] ;  /* 0x000ac000012c7983 */ /* 0x001ee20000300a00 */
        /* <DEDUP_REMOVED lines=8> */
[----:B----4-:R-:W-:Y:S02]  /*3f210*/  STL.64 [R1+0x2f50], R42 ;  /* 0x002f502a01007387 */ /* 0x010fe40000100a00 */
[----:B------:R0:W-:Y:S02]  /*3f220*/  STL.64 [R1+0x2f48], R40 ;  /* 0x002f482801007387 */ /* 0x0001e40000100a00 */
[----:B0-----:R-:W4:Y:S01]  /*3f230*/  LDL.LU.64 R40, [R1+0xad0] ;  /* 0x000ad00001287983 */ /* 0x001f220000300a00 */
[----:B------:R-:W4:Y:S02]  /*3f240*/  LDL.LU.64 R42, [R1+0xad8] ;  /* 0x000ad800012a7983 */ /* 0x000f240000300a00 */
[----:B------:R-:W-:Y:S02]  /*3f250*/  STL.64 [R1+0xaf0], R32 ;  /* 0x000af02001007387 */ /* 0x000fe40000100a00 */
[----:B------:R0:W-:Y:S02]  /*3f260*/  STL.64 [R1+0xaf8], R34 ;  /* 0x000af82201007387 */ /* 0x0001e40000100a00 */
[----:B0-----:R-:W2:Y:S01]  /*3f270*/  LDL.LU.64 R34, [R1+0x30a0] ;  /* 0x0030a00001227983 */ /* 0x001ea20000300a00 */
[----:B------:R-:W2:Y:S02]  /*3f280*/  LDL.LU.64 R32, [R1+0x3098] ;  /* 0x0030980001207983 */ /* 0x000ea40000300a00 */
[----:B------:R-:W-:Y:S02]  /*3f290*/  STL.64 [R1+0x2f20], R38 ;  /* 0x002f202601007387 */ /* 0x000fe40000100a00 */
[----:B------:R0:W-:Y:S02]  /*3f2a0*/  STL.64 [R1+0x2f18], R36 ;  /* 0x002f182401007387 */ /* 0x0001e40000100a00 */
[----:B0-----:R-:W2:Y:S01]  /*3f2b0*/  LDL.LU.64 R36, [R1+0xae0] ;  /* 0x000ae00001247983 */ /* 0x001ea20000300a00 */
[----:B------:R-:W2:Y:S02]  /*3f2c0*/  LDL.LU.64 R38, [R1+0xae8] ;  /* 0x000ae80001267983 */ /* 0x000ea40000300a00 */
[C---:B--2---:R-:W-:Y:S01]  /*3f2d0*/  HMMA.16816.F32.BF16 R36, R48.reuse, R32, R36 ;  /* 0x000000203024723c */ /* 0x044fe20000041824 */
[----:B------:R-:W-:Y:S01]  /*3f2e0*/  STL.64 [R1+0x2f60], R34 ;  /* 0x002f602201007387 */ /* 0x000fe20000100a00 */
[----:B------:R4:W-:Y:S06]  /*3f2f0*/  STL.64 [R1+0x2f58], R32 ;  /* 0x002f582001007387 */ /* 0x0009ec0000100a00 */
[C---:B----4-:R-:W-:Y:S11]  /*3f300*/  HMMA.16816.F32.BF16 R32, R48.reuse, R28, R40 ;  /* 0x0000001c3020723c */ /* 0x050ff60000041828 */
[----:B------:R-:W-:Y:S04]  /*3f310*/  @!UPT UIADD3 URZ, URZ, URZ, URZ ;  /* 0x0000003f3f3ff290 */ /* 0x000fe8000fffe03f */
[----:B------:R-:W-:Y:S01]  /*3f320*/  STL.64 [R1+0xae0], R36 ;  /* 0x000ae02401007387 */ /* 0x000fe20000100a00 */
[----:B------:R-:W-:Y:S02]  /*3f330*/  STL.64 [R1+0xae8], R38 ;  /* 0x000ae82601007387 */ /* 0x000fe40000100a00 */
[----:B------:R-:W-:Y:S02]  /*3f340*/  STL.64 [R1+0x2f10], R30 ;  /* 0x002f101e01007387 */ /* 0x000fe40000100a00 */
[----:B------:R3:W-:Y:S02]  /*3f350*/  STL.64 [R1+0x2f08], R28 ;  /* 0x002f081c01007387 */ /* 0x0007e40000100a00 */
[C---:B---3--:R-:W-:Y:S01]  /*3f360*/  HMMA.16816.F32.BF16 R28, R48.reuse, R24, R44 ;  /* 0x00000018301c723c */ /* 0x048fe2000004182c */
[----:B------:R0:W-:Y:S01]  /*3f370*/  STL.64 [R1+0xad0], R32 ;  /* 0x000ad02001007387 */ /* 0x0001e20000100a00 */
[----:B------:R1:W-:Y:S02]  /*3f380*/  STL.64 [R1+0xad8], R34 ;  /* 0x000ad82201007387 */ /* 0x0003e40000100a00 */
[----:B------:R-:W2:Y:S02]  /*3f390*/  LDL.LU.64 R44, [R1+0xaa0] ;  /* 0x000aa000012c7983 */ /* 0x000ea40000300a00 */
[----:B------:R-:W2:Y:S11]  /*3f3a0*/  LDL.LU.64 R46, [R1+0xaa8] ;  /* 0x000aa800012e7983 */ /* 0x000eb60000300a00 */
[----:B------:R-:W-:Y:S06]  /*3f3b0*/  @!UPT UIADD3 URZ, URZ, URZ, URZ ;  /* 0x0000003f3f3ff290 */ /* 0x000fec000fffe03f */
[----:B------:R-:W-:Y:S01]  /*3f3c0*/  STL.64 [R1+0xac0], R28 ;  /* 0x000ac01c01007387 */ /* 0x000fe20000100a00 */
[----:B------:R-:W-:Y:S02]  /*3f3d0*/  STL.64 [R1+0xac8], R30 ;  /* 0x000ac81e01007387 */ /* 0x000fe40000100a00 */
[----:B------:R-:W-:Y:S02]  /*3f3e0*/  STL.64 [R1+0x2f00], R26 ;  /* 0x002f001a01007387 */ /* 0x000fe40000100a00 */
[----:B------:R3:W-:Y:S01]  /*3f3f0*/  STL.64 [R1+0x2ef8], R24 ;  /* 0x002ef81801007387 */ /* 0x0007e20000100a00 */
[----:B0-----:R-:W4:Y:S01]  /*3f400*/  LDL.LU.64 R32, [R1+0xa90] ;  /* 0x000a900001207983 */ /* 0x001f220000300a00 */
[----:B-1----:R-:W4:Y:S01]  /*3f410*/  LDL.LU.64 R34, [R1+0xa98] ;  /* 0x000a980001227983 */ /* 0x002f220000300a00 */
[----:B---3--:R-:W-:Y:S01]  /*3f420*/  HMMA.16816.F32.BF16 R24, R48, R20, R56 ;  /* 0x000000143018723c */ /* 0x008fe20000041838 */
[----:B------:R-:W-:Y:S02]  /*3f430*/  IMAD.MOV.U32 R28, RZ, RZ, R18 ;  /* 0x000000ffff1c7224 */ /* 0x000fe400078e0012 */
[----:B------:R-:W-:-:S02]  /*3f440*/  IMAD.MOV.U32 R29, RZ, RZ, R22 ;  /* 0x000000ffff1d7224 */ /* 0x000fc400078e0016 */
[----:B------:R-:W-:Y:S11]  /*3f450*/  IMAD.MOV.U32 R36, RZ, RZ, R23 ;  /* 0x000000ffff247224 */ /* 0x000ff600078e0017 */
[----:B------:R-:W-:Y:S07]  /*3f460*/  @!UPT UIADD3 URZ, URZ, URZ, URZ ;  /* 0x0000003f3f3ff290 */ /* 0x000fee000fffe03f */
[----:B------:R0:W-:Y:S01]  /*3f470*/  STL.64 [R1+0xab0], R24 ;  /* 0x000ab01801007387 */ /* 0x0001e20000100a00 */
[----:B------:R1:W-:Y:S02]  /*3f480*/  STL.64 [R1+0xab8], R26 ;  /* 0x000ab81a01007387 */ /* 0x0003e40000100a00 */
[----:B------:R-:W3:Y:S02]  /*3f490*/  LDL.LU R18, [R1+0x3090] ;  /* 0x0030900001127983 */ /* 0x000ee40000300800 */
[----:B------:R-:W2:Y:S01]  /*3f4a0*/  LDL.LU R22, [R1+0x308c] ;  /* 0x00308c0001167983 */ /* 0x000ea20000300800 */
[----:B------:R1:W-:Y:S01]  /*3f4b0*/  STL.64 [R1+0x2f68], R28 ;  /* 0x002f681c01007387 */ /* 0x0003e20000100a00 */
[----:B------:R-:W2:Y:S02]  /*3f4c0*/  LDL.LU R23, [R1+0x3088] ;  /* 0x0030880001177983 */ /* 0x000ea40000300800 */
[----:B------:R-:W-:Y:S02]  /*3f4d0*/  IMAD.MOV.U32 R37, RZ, RZ, R19 ;  /* 0x000000ffff257224 */ /* 0x000fe400078e0013 */
[----:B------:R-:W3:Y:S01]  /*3f4e0*/  LDL.LU R19, [R1+0x3084] ;  /* 0x0030840001137983 */ /* 0x000ee20000300800 */
[----:B------:R-:W-:-:S02]  /*3f4f0*/  IMAD.MOV.U32 R40, RZ, RZ, R13 ;  /* 0x000000ffff287224 */ /* 0x000fc400078e000d */
[----:B------:R-:W-:Y:S01]  /*3f500*/  IMAD.MOV.U32 R41, RZ, RZ, R15 ;  /* 0x000000ffff297224 */ /* 0x000fe200078e000f */
[----:B0-----:R-:W3:Y:S01]  /*3f510*/  LDL.LU.64 R24, [R1+0xa80] ;  /* 0x000a800001187983 */ /* 0x001ee20000300a00 */
[----:B-1----:R-:W3:Y:S03]  /*3f520*/  LDL.LU.64 R26, [R1+0xa88] ;  /* 0x000a8800011a7983 */ /* 0x002ee60000300a00 */
[----:B------:R-:W-:Y:S01]  /*3f530*/  STL.64 [R1+0x2f70], R36 ;  /* 0x002f702401007387 */ /* 0x000fe20000100a00 */
[----:B------:R-:W4:Y:S03]  /*3f540*/  LDL.LU R13, [R1+0x3080] ;  /* 0x00308000010d7983 */ /* 0x000f260000300800 */
[----:B------:R-:W3:Y:S01]  /*3f550*/  LDL.LU R15, [R1+0x307c] ;  /* 0x00307c00010f7983 */ /* 0x000ee20000300800 */
[----:B------:R-:W-:Y:S02]  /*3f560*/  STL.64 [R1+0x2f78], R40 ;  /* 0x002f782801007387 */ /* 0x000fe40000100a00 */
[----:B------:R-:W-:-:S02]  /*3f570*/  IMAD.MOV.U32 R28, RZ, RZ, R14 ;  /* 0x000000ffff1c7224 */ /* 0x000fc400078e000e */
[----:B------:R-:W-:Y:S01]  /*3f580*/  IMAD.MOV.U32 R29, RZ, RZ, R9 ;  /* 0x000000ffff1d7224 */ /* 0x000fe200078e0009 */
[----:B--2---:R-:W-:Y:S01]  /*3f590*/  STL.64 [R1+0x2ef0], R22 ;  /* 0x002ef01601007387 */ /* 0x004fe20000100a00 */
[----:B------:R0:W-:Y:S02]  /*3f5a0*/  STL.64 [R1+0x2ee8], R20 ;  /* 0x002ee81401007387 */ /* 0x0001e40000100a00 */
[C---:B0-----:R-:W-:Y:S01]  /*3f5b0*/  HMMA.16816.F32.BF16 R20, R48.reuse, R16, R44 ;  /* 0x000000103014723c */ /* 0x041fe2000004182c */
[----:B---3--:R-:W-:Y:S01]  /*3f5c0*/  STL.64 [R1+0x2f88], R18 ;  /* 0x002f881201007387 */ /* 0x008fe20000100a00 */
[----:B------:R4:W-:Y:S11]  /*3f5d0*/  STL.64 [R1+0x2f80], R16 ;  /* 0x002f801001007387 */ /* 0x0009f60000100a00 */
[----:B------:R-:W-:Y:S10]  /*3f5e0*/  @!UPT UIADD3 URZ, URZ, URZ, URZ ;  /* 0x0000003f3f3ff290 */ /* 0x000ff4000fffe03f */
[----:B------:R0:W-:Y:S01]  /*3f5f0*/  STL.64 [R1+0xaa0], R20 ;  /* 0x000aa01401007387 */ /* 0x0001e20000100a00 */
[----:B------:R-:W-:Y:S02]  /*3f600*/  STL.64 [R1+0xaa8], R22 ;  /* 0x000aa81601007387 */ /* 0x000fe40000100a00 */
[----:B------:R-:W2:Y:S02]  /*3f610*/  LDL.LU R14, [R1+0x3078] ;  /* 0x00307800010e7983 */ /* 0x000ea40000300800 */
[----:B------:R-:W3:Y:S01]  /*3f620*/  LDL.LU R9, [R1+0x3074] ;  /* 0x0030740001097983 */ /* 0x000ee20000300800 */
[----:B----4-:R-:W-:Y:S01]  /*3f630*/  HMMA.16816.F32.BF16 R16, R48, R12, R32 ;  /* 0x0000000c3010723c */ /* 0x010fe20000041820 */
[----:B------:R-:W-:Y:S04]  /*3f640*/  STL.64 [R1+0x2f90], R28 ;  /* 0x002f901c01007387 */ /* 0x000fe80000100a00 */
[----:B0-----:R-:W4:Y:S11]  /*3f650*/  LDL.LU R20, [R1+0x130] ;  /* 0x0001300001147983 */ /* 0x001f360000300800 */
[----:B------:R-:W-:Y:S07]  /*3f660*/  @!UPT UIADD3 URZ, URZ, URZ, URZ ;  /* 0x0000003f3f3ff290 */ /* 0x000fee000fffe03f */
[----:B------:R-:W-:Y:S01]  /*3f670*/  STL.64 [R1+0xa90], R16 ;  /* 0x000a901001007387 */ /* 0x000fe20000100a00 */
[----:B------:R-:W-:Y:S02]  /*3f680*/  STL.64 [R1+0xa98], R18 ;  /* 0x000a981201007387 */ /* 0x000fe40000100a00 */
[----:B------:R-:W4:Y:S02]  /*3f690*/  LDL.LU R21, [R1+0x134] ;  /* 0x0001340001157983 */ /* 0x000f240000300800 */
[----:B------:R-:W-:Y:S02]  /*3f6a0*/  IMAD.MOV.U32 R40, RZ, RZ, R4 ;  /* 0x000000ffff287224 */ /* 0x000fe400078e0004 */
[----:B------:R-:W-:Y:S02]  /*3f6b0*/  IMAD.MOV.U32 R41, RZ, RZ, R6 ;  /* 0x000000ffff297224 */ /* 0x000fe400078e0006 */
[----:B------:R-:W-:Y:S02]  /*3f6c0*/  IMAD.MOV.U32 R56, RZ, RZ, R7 ;  /* 0x000000ffff387224 */ /* 0x000fe400078e0007 */
[----:B------:R-:W-:-:S02]  /*3f6d0*/  IMAD.MOV.U32 R57, RZ, RZ, R10 ;  /* 0x000000ffff397224 */ /* 0x000fc400078e000a */
[----:B------:R-:W-:Y:S01]  /*3f6e0*/  IMAD.MOV.U32 R44, RZ, RZ, R11 ;  /* 0x000000ffff2c7224 */ /* 0x000fe200078e000b */
[----:B--2---:R-:W-:Y:S01]  /*3f6f0*/  STL.64 [R1+0x2fa0], R14 ;  /* 0x002fa00e01007387 */ /* 0x004fe20000100a00 */
[----:B------:R3:W-:Y:S02]  /*3f700*/  STL.64 [R1+0x2f98], R12 ;  /* 0x002f980c01007387 */ /* 0x0007e40000100a00 */
[----:B------:R-:W2:Y:S02]  /*3f710*/  LDL.LU R4, [R1+0x3070] ;  /* 0x0030700001047983 */ /* 0x000ea40000300800 */
[----:B------:R-:W4:Y:S01]  /*3f720*/  LDL.LU R6, [R1+0x306c] ;  /* 0x00306c0001067983 */ /* 0x000f220000300800 */
[----:B---3--:R-:W-:Y:S01]  /*3f730*/  HMMA.16816.F32.BF16 R12, R48, R8, R24 ;  /* 0x00000008300c723c */ /* 0x008fe20000041818 */
[----:B------:R-:W-:Y:S01]  /*3f740*/  STL.64 [R1+0x2fa8], R40 ;  /* 0x002fa82801007387 */ /* 0x000fe20000100a00 */
[----:B------:R-:W3:Y:S02]  /*3f750*/  LDL.LU.64 R16, [R1+0x390] ;  /* 0x0003900001107983 */ /* 0x000ee40000300a00 */
[----:B------:R-:W3:Y:S11]  /*3f760*/  LDL.LU.64 R18, [R1+0x398] ;  /* 0x0003980001127983 */ /* 0x000ef60000300a00 */
[----:B------:R-:W-:Y:S08]  /*3f770*/  @!UPT UIADD3 URZ, URZ, URZ, URZ ;  /* 0x0000003f3f3ff290 */ /* 0x000ff0000fffe03f */
[----:B------:R0:W-:Y:S01]  /*3f780*/  STL.64 [R1+0xa80], R12 ;  /* 0x000a800c01007387 */ /* 0x0001e20000100a00 */
[----:B------:R1:W-:Y:S02]  /*3f790*/  STL.64 [R1+0xa88], R14 ;  /* 0x000a880e01007387 */ /* 0x0003e40000100a00 */
[----:B------:R-:W3:Y:S02]  /*3f7a0*/  LDL.LU R7, [R1+0x3068] ;  /* 0x0030680001077983 */ /* 0x000ee40000300800 */
[----:B------:R-:W3:Y:S01]  /*3f7b0*/  LDL.LU R10, [R1+0x3064] ;  /* 0x00306400010a7983 */ /* 0x000ee20000300800 */
[----:B0-----:R-:W3:Y:S01]  /*3f7c0*/  LDL.LU.64 R12, [R1+0x200] ;  /* 0x00020000010c7983 */ /* 0x001ee20000300a00 */
[----:B-1----:R-:W3:Y:S02]  /*3f7d0*/  LDL.LU.64 R14, [R1+0x208] ;  /* 0x00020800010e7983 */ /* 0x002ee40000300a00 */
[----:B------:R-:W-:Y:S02]  /*3f7e0*/  STL.64 [R1+0x3010], R56 ;  /* 0x0030103801007387 */ /* 0x000fe40000100a00 */
[----:B------:R-:W3:Y:S01]  /*3f7f0*/  LDL.LU R11, [R1+0x3060] ;  /* 0x00306000010b7983 */ /* 0x000ee20000300800 */
[----:B------:R-:W3:Y:S01]  /*3f800*/  LDL.LU R45, [R1+0xc4] ;  /* 0x0000c400012d7983 */ /* 0x000ee20000300800 */
[----:B------:R-:W-:-:S02]  /*3f810*/  IMAD.MOV.U32 R33, RZ, RZ, R5 ;  /* 0x000000ffff217224 */ /* 0x000fc400078e0005 */
[----:B------:R-:W-:Y:S02]  /*3f820*/  IMAD.MOV.U32 R28, RZ, RZ, R54 ;  /* 0x000000ffff1c7224 */ /* 0x000fe400078e0036 */
[----:B------:R-:W-:Y:S02]  /*3f830*/  IMAD.MOV.U32 R29, RZ, RZ, R55 ;  /* 0x000000ffff1d7224 */ /* 0x000fe400078e0037 */
[----:B--2---:R-:W-:Y:S02]  /*3f840*/  IMAD.MOV.U32 R32, RZ, RZ, R4 ;  /* 0x000000ffff207224 */ /* 0x004fe400078e0004 */
[----:B----4-:R-:W-:Y:S02]  /*3f850*/  IMAD.MOV.U32 R25, RZ, RZ, R6 ;  /* 0x000000ffff197224 */ /* 0x010fe400078e0006 */
[----:B---3--:R-:W-:Y:S01]  /*3f860*/  IMAD.MOV.U32 R24, RZ, RZ, R7 ;  /* 0x000000ffff187224 */ /* 0x008fe200078e0007 */
[----:B------:R-:W-:Y:S01]  /*3f870*/  STL.64 [R1+0x3028], R44 ;  /* 0x0030282c01007387 */ /* 0x000fe20000100a00 */
[----:B------:R-:W2:Y:S02]  /*3f880*/  LDL.LU R4, [R1+0x305c] ;  /* 0x00305c0001047983 */ /* 0x000ea40000300800 */
[----:B------:R-:W2:Y:S02]  /*3f890*/  LDL.LU R5, [R1+0x3058] ;  /* 0x0030580001057983 */ /* 0x000ea40000300800 */
[----:B------:R-:W3:Y:S01]  /*3f8a0*/  LDL.LU R7, [R1+0x3054] ;  /* 0x0030540001077983 */ /* 0x000ee20000300800 */
[----:B------:R-:W3:Y:S01]  /*3f8b0*/  LDL.LU R6, [R1+0x3050] ;  /* 0x0030500001067983 */ /* 0x000ee20000300800 */
[----:B------:R-:W-:Y:S02]  /*3f8c0*/  STL.64 [R1+0x2fb8], R10 ;  /* 0x002fb80a01007387 */ /* 0x000fe40000100a00 */
[----:B------:R-:W-:Y:S02]  /*3f8d0*/  STL.64 [R1+0x2fb0], R8 ;  /* 0x002fb00801007387 */ /* 0x000fe40000100a00 */
[----:B------:R-:W4:Y:S01]  /*3f8e0*/  LDL.LU R54, [R1+0x304c] ;  /* 0x00304c0001367983 */ /* 0x000f220000300800 */
[----:B------:R-:W4:Y:S01]  /*3f8f0*/  LDL.LU R55, [R1+0x3048] ;  /* 0x0030480001377983 */ /* 0x000f220000300800 */
[----:B------:R-:W4:Y:S02]  /*3f900*/  LDL.LU R36, [R1+0xf0] ;  /* 0x0000f00001247983 */ /* 0x000f240000300800 */
[----:B------:R-:W4:Y:S02]  /*3f910*/  LDL.LU R37, [R1+0xf4] ;  /* 0x0000f40001257983 */ /* 0x000f240000300800 */
[----:B------:R0:W-:Y:S02]  /*3f920*/  STL.64 [R1+0x2fc0], R28 ;  /* 0x002fc01c01007387 */ /* 0x0001e40000100a00 */
[----:B------:R-:W-:-:S02]  /*3f930*/  IMAD.MOV.U32 R40, RZ, RZ, R2 ;  /* 0x000000ffff287224 */ /* 0x000fc400078e0002 */
[----:B------:R-:W-:Y:S02]  /*3f940*/  IMAD.MOV.U32 R41, RZ, RZ, R3 ;  /* 0x000000ffff297224 */ /* 0x000fe400078e0003 */
[----:B0-----:R-:W-:Y:S02]  /*3f950*/  IMAD.MOV.U32 R28, RZ, RZ, R61 ;  /* 0x000000ffff1c7224 */ /* 0x001fe400078e003d */
[----:B------:R-:W-:Y:S01]  /*3f960*/  IMAD.MOV.U32 R29, RZ, RZ, R60 ;  /* 0x000000ffff1d7224 */ /* 0x000fe200078e003c */
[----:B--2---:R-:W-:Y:S01]  /*3f970*/  HMMA.16816.F32.BF16 R8, R48, R4, R16 ;  /* 0x000000043008723c */ /* 0x004fe20000041810 */
[----:B---3--:R-:W-:Y:S01]  /*3f980*/  STL.64 [R1+0x2fd0], R6 ;  /* 0x002fd00601007387 */ /* 0x008fe20000100a00 */
[----:B------:R4:W-:Y:S06]  /*3f990*/  STL.64 [R1+0x2fc8], R4 ;  /* 0x002fc80401007387 */ /* 0x0009ec0000100a00 */
[----:B----4-:R-:W-:Y:S11]  /*3f9a0*/  HMMA.16816.F32.BF16 R4, R52, R20, R12 ;  /* 0x000000143404723c */ /* 0x010ff6000004180c */
[----:B------:R-:W-:Y:S04]  /*3f9b0*/  @!UPT UIADD3 URZ, URZ, URZ, URZ ;  /* 0x0000003f3f3ff290 */ /* 0x000fe8000fffe03f */
[----:B------:R-:W-:Y:S01]  /*3f9c0*/  STL.64 [R1+0x390], R8 ;  /* 0x0003900801007387 */ /* 0x000fe20000100a00 */
[----:B------:R-:W-:Y:S02]  /*3f9d0*/  STL.64 [R1+0x398], R10 ;  /* 0x0003980a01007387 */ /* 0x000fe40000100a00 */
[----:B------:R-:W2:Y:S02]  /*3f9e0*/  LDL.LU R2, [R1+0x3044] ;  /* 0x0030440001027983 */ /* 0x000ea40000300800 */
[----:B------:R-:W3:Y:S01]  /*3f9f0*/  LDL.LU R3, [R1+0x3040] ;  /* 0x0030400001037983 */ /* 0x000ee20000300800 */
[----:B------:R0:W-:Y:S04]  /*3fa00*/  STL.64 [R1+0x2fd8], R40 ;  /* 0x002fd82801007387 */ /* 0x0001e80000100a00 */
[----:B0-----:R-:W4:Y:S01]  /*3fa10*/  LDL.LU R40, [R1+0x100] ;  /* 0x0001000001287983 */ /* 0x001f220000300800 */
[----:B------:R-:W4:Y:S02]  /*3fa20*/  LDL.LU R41, [R1+0x104] ;  /* 0x0001040001297983 */ /* 0x000f240000300800 */
[----:B------:R-:W3:Y:S02]  /*3fa30*/  LDL.LU.64 R44, [R1+0x1f0] ;  /* 0x0001f000012c7983 */ /* 0x000ee40000300a00 */
[----:B------:R-:W3:Y:S01]  /*3fa40*/  LDL.LU.64 R46, [R1+0x1f8] ;  /* 0x0001f800012e7983 */ /* 0x000ee20000300a00 */
[----:B------:R0:W-:Y:S01]  /*3fa50*/  STL.64 [R1+0x200], R4 ;  /* 0x0002000401007387 */ /* 0x0001e20000100a00 */
[----:B------:R1:W-:Y:S02]  /*3fa60*/  STL.64 [R1+0x208], R6 ;  /* 0x0002080601007387 */ /* 0x0003e40000100a00 */
[----:B------:R-:W3:Y:S02]  /*3fa70*/  LDL.LU R61, [R1+0x303c] ;  /* 0x00303c00013d7983 */ /* 0x000ee40000300800 */
[----:B------:R-:W3:Y:S01]  /*3fa80*/  LDL.LU R60, [R1+0x3038] ;  /* 0x00303800013c7983 */ /* 0x000ee20000300800 */
        /* <DEDUP_REMOVED lines=10> */
[----:B0-----:R-:W3:Y:S02]  /*3fb30*/  LDL.LU.64 R4, [R1+0x180] ;  /* 0x0001800001047983 */ /* 0x001ee40000300a00 */
[----:B-1----:R-:W3:Y:S01]  /*3fb40*/  LDL.LU.64 R6, [R1+0x188] ;  /* 0x0001880001067983 */ /* 0x002ee20000300a00 */
[----:B------:R0:W-:Y:S04]  /*3fb50*/  STL.64 [R1+0x2fe0], R28 ;  /* 0x002fe01c01007387 */ /* 0x0001e80000100a00 */
[----:B0-----:R-:W3:Y:S01]  /*3fb60*/  LDL.LU R28, [R1+0x120] ;  /* 0x00012000011c7983 */ /* 0x001ee20000300800 */
[----:B------:R-:W3:Y:S02]  /*3fb70*/  LDL.LU R29, [R1+0x124] ;  /* 0x00012400011d7983 */ /* 0x000ee40000300800 */
[----:B------:R-:W-:-:S02]  /*3fb80*/  IMAD.MOV.U32 R49, RZ, RZ, R0 ;  /* 0x000000ffff317224 */ /* 0x000fc400078e0000 */
[----:B--2---:R-:W-:Y:S02]  /*3fb90*/  IMAD.MOV.U32 R48, RZ, RZ, R2 ;  /* 0x000000ffff307224 */ /* 0x004fe400078e0002 */
[----:B------:R-:W2:Y:S01]  /*3fba0*/  LDL.LU R2, [R1+0x3034] ;  /* 0x0030340001027983 */ /* 0x000ea20000300800 */
[----:B------:R-:W2:Y:S02]  /*3fbb0*/  LDL.LU R0, [R1+0x3030] ;  /* 0x0030300001007983 */ /* 0x000ea40000300800 */
[----:B------:R0:W-:Y:S02]  /*3fbc0*/  STL.64 [R1+0x2fe8], R48 ;  /* 0x002fe83001007387 */ /* 0x0001e40000100a00 */
[----:B0-----:R-:W4:Y:S01]  /*3fbd0*/  LDL.LU.64 R48, [R1+0x1d0] ;  /* 0x0001d00001307983 */ /* 0x001f220000300a00 */
[----:B------:R-:W4:Y:S01]  /*3fbe0*/  LDL.LU.64 R50, [R1+0x1d8] ;  /* 0x0001d80001327983 */ /* 0x000f220000300a00 */
[C---:B---3--:R-:W-:Y:S02]  /*3fbf0*/  HMMA.16816.F32.BF16 R28, R52.reuse, R28, R44 ;  /* 0x0000001c341c723c */ /* 0x048fe4000004182c */
[----:B------:R-:W3:Y:S11]  /*3fc00*/  LDL.LU.64 R44, [R1+0x3028] ;  /* 0x00302800012c7983 */ /* 0x000ef60000300a00 */
[----:B------:R-:W-:Y:S10]  /*3fc10*/  @!UPT UIADD3 URZ, URZ, URZ, URZ ;  /* 0x0000003f3f3ff290 */ /* 0x000ff4000fffe03f */
[----:B------:R0:W-:Y:S01]  /*3fc20*/  STL.64 [R1+0x1f0], R28 ;  /* 0x0001f01c01007387 */ /* 0x0001e20000100a00 */
[----:B------:R-:W-:Y:S03]  /*3fc30*/  STL.64 [R1+0x1f8], R30 ;  /* 0x0001f81e01007387 */ /* 0x000fe60000100a00 */
[----:B0-----:R-:W2:Y:S01]  /*3fc40*/  LDL.LU R28, [R1+0x90] ;  /* 0x00009000011c7983 */ /* 0x001ea20000300800 */
[----:B------:R-:W-:Y:S02]  /*3fc50*/  IMAD.MOV.U32 R29, RZ, RZ, R3 ;  /* 0x000000ffff1d7224 */ /* 0x000fe400078e0003 */
[----:B------:R-:W2:Y:S01]  /*3fc60*/  LDL.LU R3, [R1+0x3020] ;  /* 0x0030200001037983 */ /* 0x000ea20000300800 */
[C---:B------:R-:W-:Y:S08]  /*3fc70*/  HMMA.16816.F32.BF16 R20, R52.reuse, R36, R20 ;  /* 0x000000243414723c */ /* 0x040ff00000041814 */
[C---:B------:R-:W-:Y:S08]  /*3fc80*/  HMMA.16816.F32.BF16 R16, R52.reuse, R24, R16 ;  /* 0x000000183410723c */ /* 0x040ff00000041810 */
[C---:B------:R-:W-:Y:S08]  /*3fc90*/  HMMA.16816.F32.BF16 R12, R52.reuse, R32, R12 ;  /* 0x00000020340c723c */ /* 0x040ff0000004180c */
[C---:B----4-:R-:W-:Y:S08]  /*3fca0*/  HMMA.16816.F32.BF16 R40, R52.reuse, R40, R48 ;  /* 0x000000283428723c */ /* 0x050ff00000041830 */
[----:B---3--:R-:W-:Y:S01]  /*3fcb0*/  HMMA.16816.F32.BF16 R8, R52, R44, R8 ;  /* 0x0000002c3408723c */ /* 0x008fe20000041808 */
[----:B--2---:R0:W-:Y:S02]  /*3fcc0*/  STL.64 [R1+0x2ff0], R28 ;  /* 0x002ff01c01007387 */ /* 0x0041e40000100a00 */
[----:B0-----:R-:W-:-:S02]  /*3fcd0*/  IMAD.MOV.U32 R28, RZ, RZ, R0 ;  /* 0x000000ffff1c7224 */ /* 0x001fc400078e0000 */
[----:B------:R-:W-:Y:S01]  /*3fce0*/  IMAD.MOV.U32 R29, RZ, RZ, R2 ;  /* 0x000000ffff1d7224 */ /* 0x000fe200078e0002 */
[----:B------:R-:W2:Y:S01]  /*3fcf0*/  LDL.LU R0, [R1+0x301c] ;  /* 0x00301c0001007983 */ /* 0x000ea20000300800 */
[----:B------:R-:W3:Y:S05]  /*3fd00*/  LDL.LU R2, [R1+0x3018] ;  /* 0x0030180001027983 */ /* 0x000eea0000300800 */
[C---:B------:R-:W-:Y:S01]  /*3fd10*/  HMMA.16816.F32.BF16 R28, R52.reuse, R28, R56 ;  /* 0x0000001c341c723c */ /* 0x040fe20000041838 */
[----:B------:R-:W4:Y:S11]  /*3fd20*/  LDL.LU.64 R56, [R1+0x3010] ;  /* 0x0030100001387983 */ /* 0x000f360000300a00 */
[----:B------:R-:W-:Y:S11]  /*3fd30*/  @!UPT UIADD3 URZ, URZ, URZ, URZ ;  /* 0x0000003f3f3ff290 */ /* 0x000ff6000fffe03f */
[----:B------:R0:W-:Y:S01]  /*3fd40*/  STL.64 [R1+0x1e0], R28 ;  /* 0x0001e01c01007387 */ /* 0x0001e20000100a00 */
[----:B------:R-:W-:Y:S02]  /*3fd50*/  STL.64 [R1+0x1e8], R30 ;  /* 0x0001e81e01007387 */ /* 0x000fe40000100a00 */
[----:B0-----:R-:W-:Y:S02]  /*3fd60*/  IMAD.MOV.U32 R28, RZ, RZ, R60 ;  /* 0x000000ffff1c7224 */ /* 0x001fe400078e003c */
[----:B------:R-:W-:Y:S01]  /*3fd70*/  IMAD.MOV.U32 R29, RZ, RZ, R61 ;  /* 0x000000ffff1d7224 */ /* 0x000fe200078e003d */
[----:B------:R-:W2:Y:S01]  /*3fd80*/  LDL.LU R60, [R1+0x300c] ;  /* 0x00300c00013c7983 */ /* 0x000ea20000300800 */
[----:B------:R-:W2:Y:S02]  /*3fd90*/  LDL.LU R61, [R1+0x3008] ;  /* 0x00300800013d7983 */ /* 0x000ea40000300800 */
[----:B------:R-:W-:Y:S02]  /*3fda0*/  STL.64 [R1+0x1d0], R40 ;  /* 0x0001d02801007387 */ /* 0x000fe40000100a00 */
[----:B------:R-:W-:Y:S01]  /*3fdb0*/  STL.64 [R1+0x1d8], R42 ;  /* 0x0001d82a01007387 */ /* 0x000fe20000100a00 */
[----:B------:R-:W-:Y:S01]  /*3fdc0*/  STL.64 [R1+0x1c0], R20 ;  /* 0x0001c01401007387 */ /* 0x000fe20000100a00 */
[----:B------:R-:W-:Y:S02]  /*3fdd0*/  STL.64 [R1+0x1c8], R22 ;  /* 0x0001c81601007387 */ /* 0x000fe40000100a00 */
[----:B------:R-:W-:Y:S02]  /*3fde0*/  STL.64 [R1+0x1b0], R16 ;  /* 0x0001b01001007387 */ /* 0x000fe40000100a00 */
[----:B------:R-:W-:Y:S01]  /*3fdf0*/  STL.64 [R1+0x1b8], R18 ;  /* 0x0001b81201007387 */ /* 0x000fe20000100a00 */
[----:B------:R-:W-:Y:S01]  /*3fe00*/  STL.64 [R1+0x1a0], R12 ;  /* 0x0001a00c01007387 */ /* 0x000fe20000100a00 */
[----:B------:R-:W-:Y:S02]  /*3fe10*/  STL.64 [R1+0x1a8], R14 ;  /* 0x0001a80e01007387 */ /* 0x000fe40000100a00 */
[----:B------:R-:W2:Y:S02]  /*3fe20*/  LDL.LU.64 R48, [R1+0x160] ;  /* 0x0001600001307983 */ /* 0x000ea40000300a00 */
[----:B------:R-:W-:Y:S01]  /*3fe30*/  STL.64 [R1+0x190], R8 ;  /* 0x0001900801007387 */ /* 0x000fe20000100a00 */
[----:B------:R-:W-:Y:S01]  /*3fe40*/  STL.64 [R1+0x198], R10 ;  /* 0x0001980a01007387 */ /* 0x000fe20000100a00 */
[----:B------:R-:W2:Y:S01]  /*3fe50*/  LDL.LU.64 R50, [R1+0x168] ;  /* 0x0001680001327983 */ /* 0x000ea20000300a00 */
[C---:B----4-:R-:W-:Y:S11]  /*3fe60*/  HMMA.16816.F32.BF16 R4, R52.reuse, R56, R4 ;  /* 0x000000383404723c */ /* 0x050ff60000041804 */
[----:B------:R-:W-:Y:S11]  /*3fe70*/  @!UPT UIADD3 URZ, URZ, URZ, URZ ;  /* 0x0000003f3f3ff290 */ /* 0x000ff6000fffe03f */
[----:B------:R-:W-:Y:S01]  /*3fe80*/  @!UPT UIADD3 URZ, URZ, URZ, URZ ;  /* 0x0000003f3f3ff290 */ /* 0x000fe2000fffe03f */
[----:B------:R-:W-:Y:S01]  /*3fe90*/  STL.64 [R1+0x180], R4 ;  /* 0x0001800401007387 */ /* 0x000fe20000100a00 */
[----:B------:R-:W-:Y:S03]  /*3fea0*/  STL.64 [R1+0x188], R6 ;  /* 0x0001880601007387 */ /* 0x000fe60000100a00 */
[----:B--2---:R-:W-:Y:S01]  /*3feb0*/  STL.64 [R1+0x3000], R50 ;  /* 0x0030003201007387 */ /* 0x004fe20000100a00 */
[----:B------:R0:W-:Y:S03]  /*3fec0*/  STL.64 [R1+0x2ff8], R48 ;  /* 0x002ff83001007387 */ /* 0x0001e60000100a00 */
[----:B0-----:R-:W2:Y:S01]  /*3fed0*/  LDL.LU.64 R48, [R1+0x170] ;  /* 0x0001700001307983 */ /* 0x001ea20000300a00 */
[----:B------:R-:W2:Y:S02]  /*3fee0*/  LDL.LU.64 R50, [R1+0x178] ;  /* 0x0001780001327983 */ /* 0x000ea40000300a00 */
        /* <DEDUP_REMOVED lines=28> */
[----:B0-----:R-:W2:Y:S02]  /*400b0*/  LDL.LU.64 R28, [R1+0x2ff0] ;  /* 0x002ff000011c7983 */ /* 0x001ea40000300a00 */
[C---:B--2---:R-:W-:Y:S02]  /*400c0*/  HMMA.16816.F32.BF16 R28, R52.reuse, R28, R48 ;  /* 0x0000001c341c723c */ /* 0x044fe40000041830 */
[----:B------:R-:W4:Y:S11]  /*400d0*/  LDL.LU.64 R48, [R1+0x2fe8] ;  /* 0x002fe80001307983 */ /* 0x000f360000300a00 */
[----:B------:R-:W-:Y:S10]  /*400e0*/  @!UPT UIADD3 URZ, URZ, URZ, URZ ;  /* 0x0000003f3f3ff290 */ /* 0x000ff4000fffe03f */
[----:B------:R0:W-:Y:S01]  /*400f0*/  STL.64 [R1+0x160], R28 ;  /* 0x0001601c01007387 */ /* 0x0001e20000100a00 */
[----:B------:R3:W-:Y:S03]  /*40100*/  STL.64 [R1+0x168], R30 ;  /* 0x0001681e01007387 */ /* 0x0007e60000100a00 */
[----:B0-----:R-:W3:Y:S01]  /*40110*/  LDL.LU.64 R28, [R1+0x2fe0] ;  /* 0x002fe000011c7983 */ /* 0x001ee20000300a00 */
[C---:B----4-:R-:W-:Y:S03]  /*40120*/  HMMA.16816.F32.BF16 R48, R52.reuse, R48, R40 ;  /* 0x000000303430723c */ /* 0x050fe60000041828 */
[----:B------:R-:W2:Y:S05]  /*40130*/  LDL.LU.64 R40, [R1+0x2fd8] ;  /* 0x002fd80001287983 */ /* 0x000eaa0000300a00 */
[C---:B---3--:R-:W-:Y:S11]  /*40140*/  HMMA.16816.F32.BF16 R28, R52.reuse, R28, R4 ;  /* 0x0000001c341c723c */ /* 0x048ff60000041804 */
[----:B------:R-:W-:Y:S04]  /*40150*/  @!UPT UIADD3 URZ, URZ, URZ, URZ ;  /* 0x0000003f3f3ff290 */ /* 0x000fe8000fffe03f */
[----:B------:R-:W-:Y:S01]  /*40160*/  STL.64 [R1+0x150], R48 ;  /* 0x0001503001007387 */ /* 0x000fe20000100a00 */
[----:B------:R-:W-:Y:S02]  /*40170*/  STL.64 [R1+0x158], R50 ;  /* 0x0001583201007387 */ /* 0x000fe40000100a00 */
[----:B------:R-:W3:Y:S02]  /*40180*/  LDL.LU.64 R6, [R1+0x2fd0] ;  /* 0x002fd00001067983 */ /* 0x000ee40000300a00 */
[----:B------:R-:W4:Y:S01]  /*40190*/  LDL.LU.64 R4, [R1+0x2fc8] ;  /* 0x002fc80001047983 */ /* 0x000f220000300a00 */
[----:B------:R-:W0:Y:S04]  /*401a0*/  LDSM.16.MT88.4 R48, [R3+0x5000] ;  /* 0x005000000330783b */ /* 0x000e280000004200 */
[----:B------:R1:W-:Y:S01]  /*401b0*/  STL.64 [R1+0x5f0], R28 ;  /* 0x0005f01c01007387 */ /* 0x0003e20000100a00 */
[----:B------:R-:W-:Y:S03]  /*401c0*/  STL.64 [R1+0x5f8], R30 ;  /* 0x0005f81e01007387 */ /* 0x000fe60000100a00 */
[----:B-1----:R-:W3:Y:S01]  /*401d0*/  LDL.LU.64 R28, [R1+0x2fc0] ;  /* 0x002fc000011c7983 */ /* 0x002ee20000300a00 */
[C---:B--2---:R-:W-:Y:S03]  /*401e0*/  HMMA.16816.F32.BF16 R40, R52.reuse, R40, R8 ;  /* 0x000000283428723c */ /* 0x044fe60000041808 */
[----:B------:R-:W2:Y:S01]  /*401f0*/  LDL.LU.64 R10, [R1+0x2fb8] ;  /* 0x002fb800010a7983 */ /* 0x000ea20000300a00 */
[----:B------:R-:W2:Y:S11]  /*40200*/  LDL.LU.64 R8, [R1+0x2fb0] ;  /* 0x002fb00001087983 */ /* 0x000eb60000300a00 */
[----:B------:R-:W-:Y:S08]  /*40210*/  @!UPT UIADD3 URZ, URZ, URZ, URZ ;  /* 0x0000003f3f3ff290 */ /* 0x000ff0000fffe03f */
[----:B------:R1:W-:Y:S01]  /*40220*/  STL.64 [R1+0x5e0], R40 ;  /* 0x0005e02801007387 */ /* 0x0003e20000100a00 */
[----:B------:R-:W-:Y:S03]  /*40230*/  STL.64 [R1+0x5e8], R42 ;  /* 0x0005e82a01007387 */ /* 0x000fe60000100a00 */
[----:B-1----:R-:W2:Y:S01]  /*40240*/  LDL.LU.64 R40, [R1+0x2fa8] ;  /* 0x002fa80001287983 */ /* 0x002ea20000300a00 */
[C---:B---3--:R-:W-:Y:S03]  /*40250*/  HMMA.16816.F32.BF16 R28, R52.reuse, R28, R12 ;  /* 0x0000001c341c723c */ /* 0x048fe6000004180c */
[----:B------:R-:W3:Y:S01]  /*40260*/  LDL.LU.64 R14, [R1+0x2fa0] ;  /* 0x002fa000010e7983 */ /* 0x000ee20000300a00 */
[----:B------:R-:W3:Y:S11]  /*40270*/  LDL.LU.64 R12, [R1+0x2f98] ;  /* 0x002f9800010c7983 */ /* 0x000ef60000300a00 */
[----:B------:R-:W-:Y:S08]  /*40280*/  @!UPT UIADD3 URZ, URZ, URZ, URZ ;  /* 0x0000003f3f3ff290 */ /* 0x000ff0000fffe03f */
        /* <DEDUP_REMOVED lines=11> */
[----:B------:R-:W3:Y:S11]  /*40340*/  LDL.LU.64 R36, [R1+0x2f70] ;  /* 0x002f700001247983 */ /* 0x000ef60000300a00 */
[----:B------:R-:W-:Y:S09]  /*40350*/  @!UPT UIADD3 URZ, URZ, URZ, URZ ;  /* 0x0000003f3f3ff290 */ /* 0x000ff2000fffe03f */
[----:B------:R1:W-:Y:S01]  /*40360*/  STL.64 [R1+0x5b0], R28 ;  /* 0x0005b01c01007387 */ /* 0x0003e20000100a00 */
[----:B------:R-:W-:Y:S03]  /*40370*/  STL.64 [R1+0x5b8], R30 ;  /* 0x0005b81e01007387 */ /* 0x000fe60000100a00 */
[----:B-1----:R-:W4:Y:S01]  /*40380*/  LDL.LU.64 R28, [R1+0x2f68] ;  /* 0x002f6800011c7983 */ /* 0x002f220000300a00 */
[C---:B--2---:R-:W-:Y:S03]  /*40390*/  HMMA.16816.F32.BF16 R40, R52.reuse, R40, R32 ;  /* 0x000000283428723c */ /* 0x044fe60000041820 */
[----:B------:R-:W2:Y:S01]  /*403a0*/  LDL.LU.64 R34, [R1+0x2f60] ;  /* 0x002f600001227983 */ /* 0x000ea20000300a00 */
[----:B------:R-:W2:Y:S04]  /*403b0*/  LDL.LU.64 R32, [R1+0x2f58] ;  /* 0x002f580001207983 */ /* 0x000ea80000300a00 */
[C---:B---3--:R-:W-:Y:S11]  /*403c0*/  HMMA.16816.F32.BF16 R36, R52.reuse, R36, R44 ;  /* 0x000000243424723c */ /* 0x048ff6000004182c */
[----:B------:R-:W-:Y:S04]  /*403d0*/  @!UPT UIADD3 URZ, URZ, URZ, URZ ;  /* 0x0000003f3f3ff290 */ /* 0x000fe8000fffe03f */
[----:B------:R-:W-:Y:S01]  /*403e0*/  STL.64 [R1+0x5a0], R40 ;  /* 0x0005a02801007387 */ /* 0x000fe20000100a00 */
[----:B------:R1:W-:Y:S03]  /*403f0*/  STL.64 [R1+0x5a8], R42 ;  /* 0x0005a82a01007387 */ /* 0x0003e60000100a00 */
[----:B-1----:R-:W3:Y:S01]  /*40400*/  LDL.LU.64 R42, [R1+0x2f50] ;  /* 0x002f5000012a7983 */ /* 0x002ee20000300a00 */
[----:B------:R-:W2:Y:S02]  /*40410*/  LDL.LU.64 R40, [R1+0x2f48] ;  /* 0x002f480001287983 */ /* 0x000ea40000300a00 */
[----:B------:R-:W2:Y:S02]  /*40420*/  LDL.LU.64 R46, [R1+0x2f40] ;  /* 0x002f4000012e7983 */ /* 0x000ea40000300a00 */
[----:B------:R-:W2:Y:S01]  /*40430*/  LDL.LU.64 R44, [R1+0x2f38] ;  /* 0x002f3800012c7983 */ /* 0x000ea20000300a00 */
[----:B------:R1:W-:Y:S01]  /*40440*/  STL.64 [R1+0x590], R36 ;  /* 0x0005902401007387 */ /* 0x0003e20000100a00 */
[----:B------:R0:W-:Y:S01]  /*40450*/  STL.64 [R1+0x598], R38 ;  /* 0x0005982601007387 */ /* 0x0001e20000100a00 */
[C---:B----4-:R-:W-:Y:S02]  /*40460*/  HMMA.16816.F32.BF16 R28, R52.reuse, R28, R56 ;  /* 0x0000001c341c723c */ /* 0x050fe40000041838 */
[----:B-1----:R-:W4:Y:S01]  /*40470*/  LDL.LU.64 R36, [R1+0x550] ;  /* 0x0005500001247983 */ /* 0x002f220000300a00 */
[----:B0-----:R-:W4:Y:S02]  /*40480*/  LDL.LU.64 R38, [R1+0x558] ;  /* 0x0005580001267983 */ /* 0x001f240000300a00 */
[----:B------:R-:W3:Y:S02]  /*40490*/  LDL.LU.64 R58, [R1+0x2f30] ;  /* 0x002f3000013a7983 */ /* 0x000ee40000300a00 */
[----:B------:R-:W3:Y:S01]  /*404a0*/  LDL.LU.64 R56, [R1+0x2f28] ;  /* 0x002f280001387983 */ /* 0x000ee20000300a00 */
[C---:B--2---:R-:W-:Y:S08]  /*404b0*/  HMMA.16816.F32.BF16 R20, R52.reuse, R44, R20 ;  /* 0x0000002c3414723c */ /* 0x044ff00000041814 */
[C---:B---3--:R-:W-:Y:S08]  /*404c0*/  HMMA.16816.F32.BF16 R24, R52.reuse, R56, R24 ;  /* 0x000000383418723c */ /* 0x048ff00000041818 */
[C---:B----4-:R-:W-:Y:S01]  /*404d0*/  HMMA.16816.F32.BF16 R36, R52.reuse, R40, R36 ;  /* 0x000000283424723c */ /* 0x050fe20000041824 */
[----:B------:R-:W-:Y:S01]  /*404e0*/  STL.64 [R1+0x2ed8], R58 ;  /* 0x002ed83a01007387 */ /* 0x000fe20000100a00 */
[----:B------:R0:W-:Y:S02]  /*404f0*/  STL.64 [R1+0x580], R28 ;  /* 0x0005801c01007387 */ /* 0x0001e40000100a00 */
[----:B------:R1:W-:Y:S11]  /*40500*/  STL.64 [R1+0x588], R30 ;  /* 0x0005881e01007387 */ /* 0x0003f60000100a00 */
[----:B------:R2:W-:Y:S01]  /*40510*/  STL.64 [R1+0x570], R24 ;  /* 0x0005701801007387 */ /* 0x0005e20000100a00 */
[----:B------:R3:W-:Y:S02]  /*40520*/  STL.64 [R1+0x578], R26 ;  /* 0x0005781a01007387 */ /* 0x0007e40000100a00 */
[----:B0-----:R-:W4:Y:S02]  /*40530*/  LDL.LU.64 R28, [R1+0x530] ;  /* 0x00053000011c7983 */ /* 0x001f240000300a00 */
[----:B-1----:R-:W4:Y:S01]  /*40540*/  LDL.LU.64 R30, [R1+0x538] ;  /* 0x00053800011e7983 */ /* 0x002f220000300a00 */
[----:B------:R0:W-:Y:S01]  /*40550*/  STL.64 [R1+0x560], R20 ;  /* 0x0005601401007387 */ /* 0x0001e20000100a00 */
[----:B------:R1:W-:Y:S03]  /*40560*/  STL.64 [R1+0x568], R22 ;  /* 0x0005681601007387 */ /* 0x0003e60000100a00 */
[----:B--2---:R-:W2:Y:S01]  /*40570*/  LDL.LU.64 R24, [R1+0x520] ;  /* 0x0005200001187983 */ /* 0x004ea20000300a00 */
[----:B---3--:R-:W2:Y:S02]  /*40580*/  LDL.LU.64 R26, [R1+0x528] ;  /* 0x00052800011a7983 */ /* 0x008ea40000300a00 */
[----:B------:R-:W3:Y:S02]  /*40590*/  LDL.64 R58, [R1+0x138] ;  /* 0x00013800013a7983 */ /* 0x000ee40000100a00 */
[----:B------:R-:W-:Y:S01]  /*405a0*/  STL.64 [R1+0x2e40], R46 ;  /* 0x002e402e01007387 */ /* 0x000fe20000100a00 */
[----:B0-----:R-:W2:Y:S01]  /*405b0*/  LDL.LU.64 R20, [R1+0x510] ;  /* 0x0005100001147983 */ /* 0x001ea20000300a00 */
[----:B-1----:R-:W2:Y:S02]  /*405c0*/  LDL.LU.64 R22, [R1+0x518] ;  /* 0x0005180001167983 */ /* 0x002ea40000300a00 */
[----:B------:R-:W-:Y:S02]  /*405d0*/  STL.64 [R1+0x550], R36 ;  /* 0x0005502401007387 */ /* 0x000fe40000100a00 */
[----:B------:R0:W-:Y:S02]  /*405e0*/  STL.64 [R1+0x558], R38 ;  /* 0x0005582601007387 */ /* 0x0001e40000100a00 */
[----:B0-----:R-:W2:Y:S01]  /*405f0*/  LDL.LU.64 R38, [R1+0x2f20] ;  /* 0x002f200001267983 */ /* 0x001ea20000300a00 */
[----:B------:R-:W2:Y:S02]  /*40600*/  LDL.LU.64 R36, [R1+0x2f18] ;  /* 0x002f180001247983 */ /* 0x000ea40000300a00 */
[----:B------:R0:W-:Y:S02]  /*40610*/  STL.64 [R1+0x2e48], R42 ;  /* 0x002e482a01007387 */ /* 0x0001e40000100a00 */
[----:B------:R-:W2:Y:S01]  /*40620*/  LDL.LU.64 R40, [R1+0x540] ;  /* 0x0005400001287983 */ /* 0x000ea20000300a00 */
[----:B0-----:R-:W2:Y:S01]  /*40630*/  LDL.LU.64 R42, [R1+0x548] ;  /* 0x00054800012a7983 */ /* 0x001ea20000300a00 */
        /* <DEDUP_REMOVED lines=8> */
[----:B------:R0:W-:Y:S02]  /*406c0*/  STL.64 [R1+0x2ea8], R38 ;  /* 0x002ea82601007387 */ /* 0x0001e40000100a00 */
[----:B------:R-:W4:Y:S01]  /*406d0*/  LDL.LU.64 R36, [R1+0x4d0] ;  /* 0x0004d00001247983 */ /* 0x000f220000300a00 */
[----:B0-----:R-:W4:Y:S01]  /*406e0*/  LDL.LU.64 R38, [R1+0x4d8] ;  /* 0x0004d80001267983 */ /* 0x001f220000300a00 */
[----:B------:R-:W-:Y:S02]  /*406f0*/  STL.64 [R1+0x530], R28 ;  /* 0x0005301c01007387 */ /* 0x000fe40000100a00 */
[----:B------:R0:W-:Y:S02]  /*40700*/  STL.64 [R1+0x538], R30 ;  /* 0x0005381e01007387 */ /* 0x0001e40000100a00 */
[----:B0-----:R-:W2:Y:S01]  /*40710*/  LDL.LU.64 R30, [R1+0x2f10] ;  /* 0x002f1000011e7983 */ /* 0x001ea20000300a00 */
[----:B------:R-:W2:Y:S02]  /*40720*/  LDL.LU.64 R28, [R1+0x2f08] ;  /* 0x002f0800011c7983 */ /* 0x000ea40000300a00 */
[----:B------:R0:W-:Y:S02]  /*40730*/  STL.64 [R1+0x2e50], R34 ;  /* 0x002e502201007387 */ /* 0x0001e40000100a00 */
[----:B------:R-:W3:Y:S01]  /*40740*/  LDL.LU.64 R32, [R1+0x4e0] ;  /* 0x0004e00001207983 */ /* 0x000ee20000300a00 */
[----:B0-----:R-:W3:Y:S01]  /*40750*/  LDL.LU.64 R34, [R1+0x4e8] ;  /* 0x0004e80001227983 */ /* 0x001ee20000300a00 */
[C---:B--2---:R-:W-:Y:S11]  /*40760*/  HMMA.16816.F32.BF16 R24, R52.reuse, R28, R24 ;  /* 0x0000001c3418723c */ /* 0x044ff60000041818 */
[----:B------:R-:W-:Y:S11]  /*40770*/  @!UPT UIADD3 URZ, URZ, URZ, URZ ;  /* 0x0000003f3f3ff290 */ /* 0x000ff6000fffe03f */
[----:B------:R-:W-:Y:S01]  /*40780*/  @!UPT UIADD3 URZ, URZ, URZ, URZ ;  /* 0x0000003f3f3ff290 */ /* 0x000fe2000fffe03f */
[----:B------:R-:W-:Y:S01]  /*40790*/  STL.64 [R1+0x520], R24 ;  /* 0x0005201801007387 */ /* 0x000fe20000100a00 */
[----:B------:R0:W-:Y:S03]  /*407a0*/  STL.64 [R1+0x528], R26 ;  /* 0x0005281a01007387 */ /* 0x0001e60000100a00 */
        /* <DEDUP_REMOVED lines=13> */
[----:B------:R-:W2:Y:S01]  /*40880*/  LDL.LU.64 R24, [R1+0x500] ;  /* 0x0005000001187983 */ /* 0x000ea20000300a00 */
[----:B0-----:R-:W2:Y:S01]  /*40890*/  LDL.LU.64 R26, [R1+0x508] ;  /* 0x00050800011a7983 */ /* 0x001ea20000300a00 */
[C---:B---3--:R-:W-:Y:S01]  /*408a0*/  HMMA.16816.F32.BF16 R28, R52.reuse, R16, R28 ;  /* 0x00000010341c723c */ /* 0x048fe2000004181c */
[----:B------:R4:W-:Y:S07]  /*408b0*/  STL.64 [R1+0x2da0], R18 ;  /* 0x002da01201007387 */ /* 0x0009ee0000100a00 */
[----:B----4-:R-:W-:Y:S01]  /*408c0*/  HMMA.16816.F32.BF16 R16, R52, R8, R36 ;  /* 0x000000083410723c */ /* 0x010fe20000041824 */
[----:B------:R-:W-:-:S02]  /*408d0*/  IMAD.MOV.U32 R44, RZ, RZ, R61 ;  /* 0x000000ffff2c7224 */ /* 0x000fc400078e003d */
[----:B------:R-:W-:Y:S02]  /*408e0*/  IMAD.MOV.U32 R45, RZ, RZ, R60 ;  /* 0x000000ffff2d7224 */ /* 0x000fe400078e003c */
[----:B------:R-:W-:Y:S02]  /*408f0*/  IMAD.MOV.U32 R46, RZ, RZ, R2 ;  /* 0x000000ffff2e7224 */ /* 0x000fe400078e0002 */
[----:B------:R-:W-:Y:S11]  /*40900*/  IMAD.MOV.U32 R47, RZ, RZ, R0 ;  /* 0x000000ffff2f7224 */ /* 0x000ff600078e0000 */
[----:B------:R-:W-:Y:S06]  /*40910*/  @!UPT UIADD3 URZ, URZ, URZ, URZ ;  /* 0x0000003f3f3ff290 */ /* 0x000fec000fffe03f */
[----:B------:R-:W-:Y:S02]  /*40920*/  IMAD.MOV.U32 R9, RZ, RZ, R18 ;  /* 0x000000ffff097224 */ /* 0x000fe400078e0012 */
[----:B------:R-:W-:Y:S01]  /*40930*/  IMAD.MOV.U32 R8, RZ, RZ, R19 ;  /* 0x000000ffff087224 */ /* 0x000fe200078e0013 */
[C---:B--2---:R-:W-:Y:S11]  /*40940*/  HMMA.16816.F32.BF16 R24, R52.reuse, R20, R24 ;  /* 0x000000143418723c */ /* 0x044ff60000041818 */
[----:B------:R-:W-:Y:S11]  /*40950*/  @!UPT UIADD3 URZ, URZ, URZ, URZ ;  /* 0x0000003f3f3ff290 */ /* 0x000ff6000fffe03f */
[----:B------:R-:W-:Y:S01]  /*40960*/  @!UPT UIADD3 URZ, URZ, URZ, URZ ;  /* 0x0000003f3f3ff290 */ /* 0x000fe2000fffe03f */
[----:B------:R-:W-:Y:S01]  /*40970*/  STL.64 [R1+0x500], R24 ;  /* 0x0005001801007387 */ /* 0x000fe20000100a00 */
[----:B------:R0:W-:Y:S02]  /*40980*/  STL.64 [R1+0x508], R26 ;  /* 0x0005081a01007387 */ /* 0x0001e40000100a00 */
[C---:B0-----:R-:W-:Y:S01]  /*40990*/  HMMA.16816.F32.BF16 R24, R52.reuse, R12, R32 ;  /* 0x0000000c3418723c */ /* 0x041fe20000041820 */
[----:B------:R-:W-:Y:S01]  /*409a0*/  STL.64 [R1+0x4f0], R28 ;  /* 0x0004f01c01007387 */ /* 0x000fe20000100a00 */
[----:B------:R-:W-:Y:S02]  /*409b0*/  STL.64 [R1+0x4f8], R30 ;  /* 0x0004f81e01007387 */ /* 0x000fe40000100a00 */
[----:B------:R0:W-:Y:S04]  /*409c0*/  STL.64 [R1+0x2e60], R14 ;  /* 0x002e600e01007387 */ /* 0x0001e80000100a00 */
[----:B0-----:R-:W-:Y:S11]  /*409d0*/  HMMA.16816.F32.BF16 R12, R52, R4, R40 ;  /* 0x00000004340c723c */ /* 0x001ff60000041828 */
[----:B------:R-:W-:Y:S04]  /*409e0*/  @!UPT UIADD3 URZ, URZ, URZ, URZ ;  /* 0x0000003f3f3ff290 */ /* 0x000fe8000fffe03f */
[----:B------:R-:W-:Y:S01]  /*409f0*/  STL.64 [R1+0x4e0], R24 ;  /* 0x0004e01801007387 */ /* 0x000fe20000100a00 */
[----:B------:R-:W-:Y:S02]  /*40a00*/  STL.64 [R1+0x4e8], R26 ;  /* 0x0004e81a01007387 */ /* 0x000fe40000100a00 */
[----:B------:R-:W-:Y:S02]  /*40a10*/  STL.64 [R1+0x4d0], R16 ;  /* 0x0004d01001007387 */ /* 0x000fe40000100a00 */
[----:B------:R-:W-:Y:S01]  /*40a20*/  STL.64 [R1+0x2d88], R10 ;  /* 0x002d880a01007387 */ /* 0x000fe20000100a00 */
[----:B------:R0:W-:Y:S02]  /*40a30*/  STL.64 [R1+0x2d80], R8 ;  /* 0x002d800801007387 */ /* 0x0001e40000100a00 */
[----:B0-----:R-:W-:Y:S01]  /*40a40*/  HMMA.16816.F32.BF16 R8, R48, R58, R44 ;  /* 0x0000003a3008723c */ /* 0x001fe2000004182c */
[----:B------:R-:W-:Y:S02]  /*40a50*/  IMAD.MOV.U32 R2, RZ, RZ, R15 ;  /* 0x000000ffff027224 */ /* 0x000fe400078e000f */
[----:B------:R-:W-:-:S02]  /*40a60*/  IMAD.MOV.U32 R3, RZ, RZ, R14 ;  /* 0x000000ffff037224 */ /* 0x000fc400078e000e */
[----:B------:R-:W-:Y:S02]  /*40a70*/  IMAD.MOV.U32 R60, RZ, RZ, R13 ;  /* 0x000000ffff3c7224 */ /* 0x000fe400078e000d */
[----:B------:R-:W-:Y:S01]  /*40a80*/  IMAD.MOV.U32 R0, RZ, RZ, R12 ;  /* 0x000000ffff007224 */ /* 0x000fe200078e000c */
[----:B------:R-:W-:Y:S01]  /*40a90*/  STL.64 [R1+0x2ee0], R6 ;  /* 0x002ee00601007387 */ /* 0x000fe20000100a00 */
[----:B------:R-:W-:Y:S02]  /*40aa0*/  STL [R1+0x24c0], R2 ;  /* 0x0024c00201007387 */ /* 0x000fe40000100800 */
[----:B------:R-:W-:Y:S02]  /*40ab0*/  STL [R1+0x247c], R3 ;  /* 0x00247c0301007387 */ /* 0x000fe40000100800 */
[----:B------:R-:W-:Y:S01]  /*40ac0*/  STL [R1+0x2478], R60 ;  /* 0x0024783c01007387 */ /* 0x000fe20000100800 */
[----:B------:R-:W-:Y:S09]  /*40ad0*/  STL [R1+0x23d0], R0 ;  /* 0x0023d00001007387 */ /* 0x000ff20000100800 */
[----:B------:R0:W-:Y:S01]  /*40ae0*/  STL.64 [R1+0x1130], R8 ;  /* 0x0011300801007387 */ /* 0x0001e20000100a00 */
[----:B------:R1:W-:Y:S02]  /*40af0*/  STL.64 [R1+0x1138], R10 ;  /* 0x0011380a01007387 */ /* 0x0003e40000100a00 */
[----:B------:R-:W-:-:S02]  /*40b00*/  IMAD.MOV.U32 R61, RZ, RZ, R8 ;  /* 0x000000ffff3d7224 */ /* 0x000fc400078e0008 */
[----:B0-----:R-:W2:Y:S01]  /*40b10*/  LDL.LU R8, [R1+0x4a0] ;  /* 0x0004a00001087983 */ /* 0x001ea20000300800 */
[----:B------:R-:W2:Y:S02]  /*40b20*/  LDL.LU R9, [R1+0x4a4] ;  /* 0x0004a40001097983 */ /* 0x000ea40000300800 */
[----:B-1----:R-:W3:Y:S02]  /*40b30*/  LDL.LU R10, [R1+0x4a8] ;  /* 0x0004a800010a7983 */ /* 0x002ee40000300800 */
[----:B------:R-:W3:Y:S02]  /*40b40*/  LDL.LU R11, [R1+0x4ac] ;  /* 0x0004ac00010b7983 */ /* 0x000ee40000300800 */
[----:B---3--:R-:W-:Y:S01]  /*40b50*/  STL.64 [R1+0x2eb8], R10 ;  /* 0x002eb80a01007387 */ /* 0x008fe20000100a00 */
[----:B--2---:R-:W-:Y:S02]  /*40b60*/  STL.64 [R1+0x2eb0], R8 ;  /* 0x002eb00801007387 */ /* 0x004fe40000100a00 */
[----:B------:R-:W2:Y:S02]  /*40b70*/  LDL R54, [R1+0xe8] ;  /* 0x0000e80001367983 */ /* 0x000ea40000100800 */
[----:B------:R-:W2:Y:S02]  /*40b80*/  LDL R55, [R1+0xec] ;  /* 0x0000ec0001377983 */ /* 0x000ea40000100800 */
[----:B------:R-:W-:-:S02]  /*40b90*/  IMAD.MOV.U32 R21, RZ, RZ, R58 ;  /* 0x000000ffff157224 */ /* 0x000fc400078e003a */
[----:B------:R-:W-:Y:S01]  /*40ba0*/  IMAD.MOV.U32 R20, RZ, RZ, R59 ;  /* 0x000000ffff147224 */ /* 0x000fe200078e003b */
[----:B--2---:R0:W-:Y:S04]  /*40bb0*/  STL.64 [R1+0x2ec0], R54 ;  /* 0x002ec03601007387 */ /* 0x0041e80000100a00 */
[----:B0-----:R-:W2:Y:S04]  /*40bc0*/  LDL R54, [R1+0x108] ;  /* 0x0001080001367983 */ /* 0x001ea80000100800 */
[----:B------:R-:W2:Y:S01]  /*40bd0*/  LDL R55, [R1+0x10c] ;  /* 0x00010c0001377983 */ /* 0x000ea20000100800 */
[----:B------:R-:W3:Y:S02]  /*40be0*/  LDL.LU R8, [R1+0x4c0] ;  /* 0x0004c00001087983 */ /* 0x000ee40000300800 */
[----:B------:R-:W3:Y:S02]  /*40bf0*/  LDL.LU R9, [R1+0x4c4] ;  /* 0x0004c40001097983 */ /* 0x000ee40000300800 */
[----:B------:R-:W4:Y:S01]  /*40c00*/  LDL.LU R10, [R1+0x4c8] ;  /* 0x0004c800010a7983 */ /* 0x000f220000300800 */
[----:B------:R-:W4:Y:S01]  /*40c10*/  LDL.LU R11, [R1+0x4cc] ;  /* 0x0004cc00010b7983 */ /* 0x000f220000300800 */
[----:B------:R-:W2:Y:S02]  /*40c20*/  LDL R46, [R1+0x128] ;  /* 0x00012800012e7983 */ /* 0x000ea40000100800 */
[----:B------:R-:W2:Y:S02]  /*40c30*/  LDL R47, [R1+0x12c] ;  /* 0x00012c00012f7983 */ /* 0x000ea40000100800 */
        /* <DEDUP_REMOVED lines=8> */
[----:B------:R-:W2:Y:S01]  /*40cc0*/  LDL.64 R58, [R1+0x118] ;  /* 0x00011800013a7983 */ /* 0x000ea20000100a00 */
[----:B----4-:R-:W-:Y:S01]  /*40cd0*/  STL.64 [R1+0x2ed0], R10 ;  /* 0x002ed00a01007387 */ /* 0x010fe20000100a00 */
[----:B---3--:R0:W-:Y:S03]  /*40ce0*/  STL.64 [R1+0x2ec8], R8 ;  /* 0x002ec80801007387 */ /* 0x0081e60000100a00 */
[----:B0-----:R-:W3:Y:S01]  /*40cf0*/  LDL.LU R8, [R1+0x1100] ;  /* 0x0011000001087983 */ /* 0x001ee20000300800 */
[----:B------:R-:W3:Y:S02]  /*40d00*/  LDL.LU R9, [R1+0x1104] ;  /* 0x0011040001097983 */ /* 0x000ee40000300800 */
[----:B------:R-:W3:Y:S02]  /*40d10*/  LDL.LU R10, [R1+0x1108] ;  /* 0x00110800010a7983 */ /* 0x000ee40000300800 */
[----:B------:R-:W3:Y:S01]  /*40d20*/  LDL.LU R11, [R1+0x110c] ;  /* 0x00110c00010b7983 */ /* 0x000ee20000300800 */
[C---:B--2---:R-:W-:Y:S01]  /*40d30*/  HMMA.16816.F32.BF16 R44, R48.reuse, R46, R40 ;  /* 0x0000002e302c723c */ /* 0x044fe20000041828 */
[----:B------:R-:W2:Y:S04]  /*40d40*/  LDL.64 R38, [R1+0xf8] ;  /* 0x0000f80001267983 */ /* 0x000ea80000100a00 */
[----:B------:R-:W4:Y:S01]  /*40d50*/  LDL.64 R14, [R1+0xd8] ;  /* 0x0000d800010e7983 */ /* 0x000f220000100a00 */
[----:B------:R-:W2:Y:S02]  /*40d60*/  LDL.LU R16, [R1+0x1070] ;  /* 0x0010700001107983 */ /* 0x000ea40000300800 */
[----:B------:R-:W2:Y:S01]  /*40d70*/  LDL.LU R17, [R1+0x1074] ;  /* 0x0010740001117983 */ /* 0x000ea20000300800 */
[C---:B------:R-:W-:Y:S01]  /*40d80*/  HMMA.16816.F32.BF16 R4, R48.reuse, R58, R4 ;  /* 0x0000003a3004723c */ /* 0x040fe20000041804 */
[----:B------:R-:W2:Y:S01]  /*40d90*/  LDL.LU R18, [R1+0x1078] ;  /* 0x0010780001127983 */ /* 0x000ea20000300800 */
[----:B------:R-:W2:Y:S02]  /*40da0*/  LDL.LU R19, [R1+0x107c] ;  /* 0x00107c0001137983 */ /* 0x000ea40000300800 */
[----:B------:R-:W2:Y:S02]  /*40db0*/  LDL.64 R26, [R1+0xc8] ;  /* 0x0000c800011a7983 */ /* 0x000ea40000100a00 */
[----:B------:R-:W2:Y:S01]  /*40dc0*/  LDL.LU R28, [R1+0x1060] ;  /* 0x00106000011c7983 */ /* 0x000ea20000300800 */
[----:B------:R-:W2:Y:S01]  /*40dd0*/  LDL.LU R29, [R1+0x1064] ;  /* 0x00106400011d7983 */ /* 0x000ea20000300800 */
[----:B------:R-:W2:Y:S02]  /*40de0*/  LDL.LU R30, [R1+0x1068] ;  /* 0x00106800011e7983 */ /* 0x000ea40000300800 */
[----:B------:R-:W2:Y:S02]  /*40df0*/  LDL.LU R31, [R1+0x106c] ;  /* 0x00106c00011f7983 */ /* 0x000ea40000300800 */
[----:B------:R-:W2:Y:S01]  /*40e00*/  LDL.64 R34, [R1+0xb8] ;  /* 0x0000b80001227983 */ /* 0x000ea20000100a00 */
[----:B------:R-:W-:Y:S01]  /*40e10*/  STL.64 [R1+0x2db0], R22 ;  /* 0x002db01601007387 */ /* 0x000fe20000100a00 */
[----:B------:R0:W-:Y:S03]  /*40e20*/  STL.64 [R1+0x2da8], R20 ;  /* 0x002da81401007387 */ /* 0x0001e60000100a00 */
[----:B0-----:R-:W2:Y:S01]  /*40e30*/  LDL.LU R20, [R1+0x4b0] ;  /* 0x0004b00001147983 */ /* 0x001ea20000300800 */
[----:B------:R-:W2:Y:S02]  /*40e40*/  LDL.LU R21, [R1+0x4b4] ;  /* 0x0004b40001157983 */ /* 0x000ea40000300800 */
[----:B------:R-:W2:Y:S02]  /*40e50*/  LDL.LU R22, [R1+0x4b8] ;  /* 0x0004b80001167983 */ /* 0x000ea40000300800 */
[----:B------:R-:W2:Y:S01]  /*40e60*/  LDL.LU R23, [R1+0x4bc] ;  /* 0x0004bc0001177983 */ /* 0x000ea20000300800 */
[----:B------:R-:W-:Y:S01]  /*40e70*/  STL [R1+0x2270], R61 ;  /* 0x0022703d01007387 */ /* 0x000fe20000100800 */
[----:B------:R-:W2:Y:S02]  /*40e80*/  LDL.LU R40, [R1+0x1050] ;  /* 0x0010500001287983 */ /* 0x000ea40000300800 */
[----:B------:R-:W-:Y:S02]  /*40e90*/  STL.64 [R1+0x1120], R44 ;  /* 0x0011202c01007387 */ /* 0x000fe40000100a00 */
[----:B------:R0:W-:Y:S01]  /*40ea0*/  STL.64 [R1+0x1128], R46 ;  /* 0x0011282e01007387 */ /* 0x0001e20000100a00 */
[----:B------:R-:W2:Y:S01]  /*40eb0*/  LDL.LU R41, [R1+0x1054] ;  /* 0x0010540001297983 */ /* 0x000ea20000300800 */
[----:B------:R-:W2:Y:S02]  /*40ec0*/  LDL.LU R42, [R1+0x1058] ;  /* 0x00105800012a7983 */ /* 0x000ea40000300800 */
[----:B------:R-:W2:Y:S01]  /*40ed0*/  LDL.LU R43, [R1+0x105c] ;  /* 0x00105c00012b7983 */ /* 0x000ea20000300800 */
[----:B0-----:R-:W2:Y:S01]  /*40ee0*/  LDL.64 R46, [R1+0xa8] ;  /* 0x0000a800012e7983 */ /* 0x001ea20000100a00 */
[----:B------:R0:W-:Y:S02]  /*40ef0*/  STL.64 [R1+0x1110], R4 ;  /* 0x0011100401007387 */ /* 0x0001e40000100a00 */
[----:B------:R1:W-:Y:S02]  /*40f00*/  STL.64 [R1+0x1118], R6 ;  /* 0x0011180601007387 */ /* 0x0003e40000100a00 */
[----:B0-----:R-:W-:Y:S01]  /*40f10*/  IMAD.MOV.U32 R4, RZ, RZ, R59 ;  /* 0x000000ffff047224 */ /* 0x001fe200078e003b */
[----:B-1----:R-:W2:Y:S01]  /*40f20*/  LDL.LU.64 R6, [R1+0x2ee0] ;  /* 0x002ee00001067983 */ /* 0x002ea20000300a00 */
[----:B------:R-:W2:Y:S03]  /*40f30*/  LDL.LU.64 R58, [R1+0x2ed8] ;  /* 0x002ed800013a7983 */ /* 0x000ea60000300a00 */
[----:B------:R-:W-:Y:S01]  /*40f40*/  STL [R1+0x2d40], R4 ;  /* 0x002d400401007387 */ /* 0x000fe20000100800 */
[C---:B---3--:R-:W-:Y:S03]  /*40f50*/  HMMA.16816.F32.BF16 R52, R48.reuse, R54, R8 ;  /* 0x000000363034723c */ /* 0x048fe60000041808 */
[----:B------:R-:W2:Y:S01]  /*40f60*/  LDL.LU.64 R10, [R1+0x2ed0] ;  /* 0x002ed000010a7983 */ /* 0x000ea20000300a00 */
[----:B------:R-:W2:Y:S11]  /*40f70*/  LDL.LU.64 R8, [R1+0x2ec8] ;  /* 0x002ec80001087983 */ /* 0x000eb60000300a00 */
[----:B------:R-:W-:Y:S08]  /*40f80*/  @!UPT UIADD3 URZ, URZ, URZ, URZ ;  /* 0x0000003f3f3ff290 */ /* 0x000ff0000fffe03f */
[----:B------:R-:W-:Y:S01]  /*40f90*/  STL.64 [R1+0x1100], R52 ;  /* 0x0011003401007387 */ /* 0x000fe20000100a00 */
[----:B------:R0:W-:Y:S03]  /*40fa0*/  STL.64 [R1+0x1108], R54 ;  /* 0x0011083601007387 */ /* 0x0001e60000100a00 */
[----:B0-----:R-:W3:Y:S01]  /*40fb0*/  LDL.LU.64 R54, [R1+0x2ec0] ;  /* 0x002ec00001367983 */ /* 0x001ee20000300a00 */
[C---:B--2---:R-:W-:Y:S11]  /*40fc0*/  HMMA.16816.F32.BF16 R8, R48.reuse, R38, R8 ;  /* 0x000000263008723c */ /* 0x044ff60000041808 */
[----:B------:R-:W-:Y:S11]  /*40fd0*/  @!UPT UIADD3 URZ, URZ, URZ, URZ ;  /* 0x0000003f3f3ff290 */ /* 0x000ff6000fffe03f */
[----:B------:R-:W-:Y:S01]  /*40fe0*/  @!UPT UIADD3 URZ, URZ, URZ, URZ ;  /* 0x0000003f3f3ff290 */ /* 0x000fe2000fffe03f */
[----:B------:R-:W-:Y:S01]  /*40ff0*/  STL.64 [R1+0x4c0], R8 ;  /* 0x0004c00801007387 */ /* 0x000fe20000100a00 */
[----:B------:R0:W-:Y:S03]  /*41000*/  STL.64 [R1+0x4c8], R10 ;  /* 0x0004c80a01007387 */ /* 0x0001e60000100a00 */
[----:B0-----:R-:W2:Y:S01]  /*41010*/  LDL.LU.64 R10, [R1+0x2eb8] ;  /* 0x002eb800010a7983 */ /* 0x001ea20000300a00 */
[----:B------:R-:W2:Y:S03]  /*41020*/  LDL.LU.64 R8, [R1+0x2eb0] ;  /* 0x002eb00001087983 */ /* 0x000ea60000300a00 */
[----:B------:R-:W0:Y:S04]  /*41030*/  S2R R57, SR_TID.X ;  /* 0x0000000000397919 */ /* 0x000e280000002100 */
[----:B------:R-:W1:Y:S01]  /*41040*/  S2R R45, SR_TID.X ;  /* 0x00000000002d7919 */ /* 0x000e620000002100 */
[----:B---3--:R-:W-:Y:S01]  /*41050*/  HMMA.16816.F32.BF16 R20, R48, R54, R20 ;  /* 0x000000363014723c */ /* 0x008fe20000041814 */
[----:B0-----:R-:W-:Y:S01]  /*41060*/  LOP3.LUT R57, R57, 0x7, RZ, 0xc0, !PT ;  /* 0x0000000739397812 */ /* 0x001fe200078ec0ff */
[----:B-1----:R-:W-:-:S04]  /*41070*/  IMAD.SHL.U32 R44, R45, 0x2, RZ ;  /* 0x000000022d2c7824 */ /* 0x002fc800078e00ff */
[----:B------:R-:W-:Y:S02]  /*41080*/  IMAD R57, R57, 0x110, RZ ;  /* 0x0000011039397824 */ /* 0x000fe400078e02ff */
[----:B------:R-:W-:-:S03]  /*41090*/  IMAD.SHL.U32 R45, R45, 0x80, RZ ;  /* 0x000000802d2d7824 */ /* 0x000fc600078e00ff */
[----:B------:R-:W-:-:S04]  /*410a0*/  LOP3.LUT R57, R57, 0x10, R44, 0x78, !PT ;  /* 0x0000001039397812 */ /* 0x000fc800078e782c */
[----:B------:R-:W-:-:S05]  /*410b0*/  LOP3.LUT R57, R57, 0x800, R45, 0xf8, !PT ;  /* 0x0000080039397812 */ /* 0x000fca00078ef82d */
[----:B------:R-:W0:Y:S01]  /*410c0*/  LDSM.16.MT88.4 R52, [R57+0x5080] ;  /* 0x005080003934783b */ /* 0x000e220000004200 */
[----:B------:R-:W-:Y:S02]  /*410d0*/  IMAD.MOV.U32 R3, RZ, RZ, R39 ;  /* 0x000000ffff037224 */ /* 0x000fe400078e0027 */
[----:B------:R-:W-:Y:S02]  /*410e0*/  IMAD.MOV.U32 R56, RZ, RZ, R38 ;  /* 0x000000ffff387224 */ /* 0x000fe400078e0026 */
[----:B------:R-:W3:Y:S01]  /*410f0*/  LDL.LU.64 R38, [R1+0x2ea8] ;  /* 0x002ea80001267983 */ /* 0x000ee20000300a00 */
[----:B------:R-:W-:Y:S02]  /*41100*/  STL [R1+0x2d48], R3 ;  /* 0x002d480301007387 */ /* 0x000fe40000100800 */
[----:B------:R1:W-:Y:S02]  /*41110*/  STL [R1+0x2d44], R56 ;  /* 0x002d443801007387 */ /* 0x0003e40000100800 */
[----:B------:R-:W-:Y:S01]  /*41120*/  STL.64 [R1+0x4b0], R20 ;  /* 0x0004b01401007387 */ /* 0x000fe20000100a00 */
[----:B------:R-:W-:Y:S01]  /*41130*/  STL.64 [R1+0x4b8], R22 ;  /* 0x0004b81601007387 */ /* 0x000fe20000100a00 */
[----:B----4-:R-:W-:-:S02]  /*41140*/  IMAD.MOV.U32 R4, RZ, RZ, R15 ;  /* 0x000000ffff047224 */ /* 0x010fc400078e000f */
[----:B-1----:R-:W-:Y:S02]  /*41150*/  IMAD.MOV.U32 R56, RZ, RZ, R14 ;  /* 0x000000ffff387224 */ /* 0x002fe400078e000e */
[----:B------:R-:W-:Y:S02]  /*41160*/  IMAD.MOV.U32 R0, RZ, RZ, R27 ;  /* 0x000000ffff007224 */ /* 0x000fe400078e001b */
[----:B------:R-:W-:Y:S02]  /*41170*/  IMAD.MOV.U32 R2, RZ, RZ, R26 ;  /* 0x000000ffff027224 */ /* 0x000fe400078e001a */
[----:B------:R-:W-:Y:S01]  /*41180*/  IMAD.MOV.U32 R3, RZ, RZ, R35 ;  /* 0x000000ffff037224 */ /* 0x000fe200078e0023 */
[C---:B--2---:R-:W-:Y:S11]  /*41190*/  HMMA.16816.F32.BF16 R8, R48.reuse, R14, R8 ;  /* 0x0000000e3008723c */ /* 0x044ff60000041808 */
[----:B------:R-:W-:Y:S11]  /*411a0*/  @!UPT UIADD3 URZ, URZ, URZ, URZ ;  /* 0x0000003f3f3ff290 */ /* 0x000ff6000fffe03f */
[----:B------:R-:W-:Y:S01]  /*411b0*/  @!UPT UIADD3 URZ, URZ, URZ, URZ ;  /* 0x0000003f3f3ff290 */ /* 0x000fe2000fffe03f */
[----:B------:R-:W-:Y:S01]  /*411c0*/  STL.64 [R1+0x4a0], R8 ;  /* 0x0004a00801007387 */ /* 0x000fe20000100a00 */
[----:B------:R1:W-:Y:S02]  /*411d0*/  STL.64 [R1+0x4a8], R10 ;  /* 0x0004a80a01007387 */ /* 0x0003e40000100a00 */
[C---:B-1----:R-:W-:Y:S01]  /*411e0*/  HMMA.16816.F32.BF16 R8, R48.reuse, R26, R16 ;  /* 0x0000001a3008723c */ /* 0x042fe20000041810 */
[----:B------:R-:W-:Y:S01]  /*411f0*/  STL [R1+0x2d50], R4 ;  /* 0x002d500401007387 */ /* 0x000fe20000100800 */
[----:B------:R-:W-:Y:S02]  /*41200*/  STL [R1+0x2d4c], R56 ;  /* 0x002d4c3801007387 */ /* 0x000fe40000100800 */
[----:B0-----:R-:W-:Y:S02]  /*41210*/  STL.64 [R1+0x2d70], R54 ;  /* 0x002d703601007387 */ /* 0x001fe40000100a00 */
[----:B------:R-:W-:Y:S11]  /*41220*/  STL.64 [R1+0x2d68], R52 ;  /* 0x002d683401007387 */ /* 0x000ff60000100a00 */
[----:B------:R-:W-:Y:S06]  /*41230*/  @!UPT UIADD3 URZ, URZ, URZ, URZ ;  /* 0x0000003f3f3ff290 */ /* 0x000fec000fffe03f */
[----:B------:R-:W-:Y:S01]  /*41240*/  STL.64 [R1+0x1070], R8 ;  /* 0x0010700801007387 */ /* 0x000fe20000100a00 */
[----:B------:R0:W-:Y:S02]  /*41250*/  STL.64 [R1+0x1078], R10 ;  /* 0x0010780a01007387 */ /* 0x0001e40000100a00 */
[C---:B0-----:R-:W-:Y:S01]  /*41260*/  HMMA.16816.F32.BF16 R8, R48.reuse, R34, R28 ;  /* 0x000000223008723c */ /* 0x041fe2000004181c */
[----:B------:R-:W-:Y:S01]  /*41270*/  STL [R1+0x2d58], R0 ;  /* 0x002d580001007387 */ /* 0x000fe20000100800 */
[----:B------:R-:W-:Y:S02]  /*41280*/  STL [R1+0x2d54], R2 ;  /* 0x002d540201007387 */ /* 0x000fe40000100800 */
[----:B------:R-:W2:Y:S11]  /*41290*/  LDL.LU R16, [R1+0x1040] ;  /* 0x0010400001107983 */ /* 0x000eb60000300800 */
[----:B------:R-:W-:Y:S08]  /*412a0*/  @!UPT UIADD3 URZ, URZ, URZ, URZ ;  /* 0x0000003f3f3ff290 */ /* 0x000ff0000fffe03f */
[----:B------:R-:W-:Y:S01]  /*412b0*/  STL.64 [R1+0x1060], R8 ;  /* 0x0010600801007387 */ /* 0x000fe20000100a00 */
[----:B------:R0:W-:Y:S02]  /*412c0*/  STL.64 [R1+0x1068], R10 ;  /* 0x0010680a01007387 */ /* 0x0001e40000100a00 */
[----:B------:R-:W2:Y:S02]  /*412d0*/  LDL.LU R17, [R1+0x1044] ;  /* 0x0010440001117983 */ /* 0x000ea40000300800 */
[----:B------:R-:W2:Y:S01]  /*412e0*/  LDL.LU R18, [R1+0x1048] ;  /* 0x0010480001127983 */ /* 0x000ea20000300800 */
[----:B------:R-:W2:Y:S01]  /*412f0*/  LDL.LU R19, [R1+0x104c] ;  /* 0x00104c0001137983 */ /* 0x000ea20000300800 */
[----:B------:R-:W2:Y:S01]  /*41300*/  LDL.64 R30, [R1+0x98] ;  /* 0x00009800011e7983 */ /* 0x000ea20000100a00 */
[C---:B0-----:R-:W-:Y:S02]  /*41310*/  HMMA.16816.F32.BF16 R8, R48.reuse, R46, R40 ;  /* 0x0000002e3008723c */ /* 0x041fe40000041828 */
[----:B------:R-:W-:Y:S11]  /*41320*/  STL [R1+0x2d5c], R3 ;  /* 0x002d5c0301007387 */ /* 0x000ff60000100800 */
[----:B------:R-:W-:Y:S10]  /*41330*/  @!UPT UIADD3 URZ, URZ, URZ, URZ ;  /* 0x0000003f3f3ff290 */ /* 0x000ff4000fffe03f */
[----:B------:R-:W-:Y:S01]  /*41340*/  STL.64 [R1+0x1050], R8 ;  /* 0x0010500801007387 */ /* 0x000fe20000100a00 */
[----:B------:R-:W-:Y:S02]  /*41350*/  STL.64 [R1+0x1058], R10 ;  /* 0x0010580a01007387 */ /* 0x000fe40000100a00 */
[----:B------:R-:W4:Y:S02]  /*41360*/  LDL.LU R24, [R1+0x1010] ;  /* 0x0010100001187983 */ /* 0x000f240000300800 */
[----:B------:R-:W4:Y:S01]  /*41370*/  LDL.LU R25, [R1+0x1014] ;  /* 0x0010140001197983 */ /* 0x000f220000300800 */
[----:B------:R-:W2:Y:S01]  /*41380*/  LDL.LU R26, [R1+0x1018] ;  /* 0x00101800011a7983 */ /* 0x000ea20000300800 */
[----:B------:R-:W2:Y:S03]  /*41390*/  LDL.LU R27, [R1+0x101c] ;  /* 0x00101c00011b7983 */ /* 0x000ea60000300800 */
[----:B--2---:R-:W-:Y:S01]  /*413a0*/  STL.64 [R1+0x2e70], R26 ;  /* 0x002e701a01007387 */ /* 0x004fe20000100a00 */
[----:B----4-:R0:W-:Y:S03]  /*413b0*/  STL.64 [R1+0x2e68], R24 ;  /* 0x002e681801007387 */ /* 0x0101e60000100a00 */
[----:B0-----:R-:W2:Y:S01]  /*413c0*/  LDL.LU R24, [R1+0x1020] ;  /* 0x0010200001187983 */ /* 0x001ea20000300800 */
[----:B------:R-:W2:Y:S02]  /*413d0*/  LDL.LU R25, [R1+0x1024] ;  /* 0x0010240001197983 */ /* 0x000ea40000300800 */
[----:B------:R-:W4:Y:S02]  /*413e0*/  LDL.LU R26, [R1+0x1028] ;  /* 0x00102800011a7983 */ /* 0x000f240000300800 */
[----:B------:R-:W4:Y:S01]  /*413f0*/  LDL.LU R27, [R1+0x102c] ;  /* 0x00102c00011b7983 */ /* 0x000f220000300800 */
[----:B------:R-:W-:Y:S01]  /*41400*/  HMMA.16816.F32.BF16 R8, R48, R30, R16 ;  /* 0x0000001e3008723c */ /* 0x000fe20000041810 */
[----:B----4-:R0:W-:Y:S01]  /*41410*/  STL.64 [R1+0x2e80], R26 ;  /* 0x002e801a01007387 */ /* 0x0101e20000100a00 */
[----:B--2---:R-:W-:Y:S02]  /*41420*/  STL.64 [R1+0x2e78], R24 ;  /* 0x002e781801007387 */ /* 0x004fe40000100a00 */
[----:B------:R-:W2:Y:S01]  /*41430*/  LDL.64 R14, [R1+0x78] ;  /* 0x00007800010e7983 */ /* 0x000ea20000100a00 */
[----:B0-----:R-:W4:Y:S01]  /*41440*/  LDL.64 R26, [R1+0x88] ;  /* 0x00008800011a7983 */ /* 0x001f220000100a00 */
[----:B------:R-:W-:-:S02]  /*41450*/  IMAD.MOV.U32 R37, RZ, RZ, R46 ;  /* 0x000000ffff257224 */ /* 0x000fc400078e002e */
[----:B------:R-:W-:Y:S02]  /*41460*/  IMAD.MOV.U32 R36, RZ, RZ, R47 ;  /* 0x000000ffff247224 */ /* 0x000fe400078e002f */
[----:B------:R-:W-:Y:S02]  /*41470*/  IMAD.MOV.U32 R22, RZ, RZ, R58 ;  /* 0x000000ffff167224 */ /* 0x000fe400078e003a */
[----:B------:R-:W-:Y:S02]  /*41480*/  IMAD.MOV.U32 R23, RZ, RZ, R59 ;  /* 0x000000ffff177224 */ /* 0x000fe400078e003b */
[----:B---3--:R-:W-:Y:S02]  /*41490*/  IMAD.MOV.U32 R17, RZ, RZ, R38 ;  /* 0x000000ffff117224 */ /* 0x008fe400078e0026 */
[----:B------:R-:W-:Y:S01]  /*414a0*/  IMAD.MOV.U32 R18, RZ, RZ, R39 ;  /* 0x000000ffff127224 */ /* 0x000fe200078e0027 */
[----:B--2---:R0:W-:Y:S01]  /*414b0*/  STL.64 [R1+0x2e88], R14 ;  /* 0x002e880e01007387 */ /* 0x0041e20000100a00 */
[----:B------:R-:W2:Y:S02]  /*414c0*/  LDL.LU R12, [R1+0x1030] ;  /* 0x00103000010c7983 */ /* 0x000ea40000300800 */
[----:B------:R-:W2:Y:S01]  /*414d0*/  LDL.LU R13, [R1+0x1034] ;  /* 0x00103400010d7983 */ /* 0x000ea20000300800 */
[----:B0-----:R-:W2:Y:S01]  /*414e0*/  LDL.LU R14, [R1+0x1038] ;  /* 0x00103800010e7983 */ /* 0x001ea20000300800 */
[----:B------:R-:W2:Y:S02]  /*414f0*/  LDL.LU R15, [R1+0x103c] ;  /* 0x00103c00010f7983 */ /* 0x000ea40000300800 */
[----:B------:R-:W3:Y:S02]  /*41500*/  LDL.64 R34, [R1+0x68] ;  /* 0x0000680001227983 */ /* 0x000ee40000100a00 */
[----:B------:R-:W3:Y:S01]  /*41510*/  LDL.LU R40, [R1+0x1000] ;  /* 0x0010000001287983 */ /* 0x000ee20000300800 */
[----:B------:R-:W3:Y:S01]  /*41520*/  LDL.LU R41, [R1+0x1004] ;  /* 0x0010040001297983 */ /* 0x000ee20000300800 */
[----:B------:R-:W3:Y:S02]  /*41530*/  LDL.LU R42, [R1+0x1008] ;  /* 0x00100800012a7983 */ /* 0x000ee40000300800 */
[----:B------:R-:W3:Y:S02]  /*41540*/  LDL.LU R43, [R1+0x100c] ;  /* 0x00100c00012b7983 */ /* 0x000ee40000300800 */
[----:B------:R-:W3:Y:S01]  /*41550*/  LDL.64 R46, [R1+0x58] ;  /* 0x00005800012e7983 */ /* 0x000ee20000100a00 */
[----:B------:R-:W-:Y:S01]  /*41560*/  STL [R1+0x2d60], R37 ;  /* 0x002d602501007387 */ /* 0x000fe20000100800 */
[----:B------:R-:W-:Y:S02]  /*41570*/  STL.64 [R1+0x1040], R8 ;  /* 0x0010400801007387 */ /* 0x000fe40000100a00 */
[----:B------:R0:W-:Y:S02]  /*41580*/  STL.64 [R1+0x1048], R10 ;  /* 0x0010480a01007387 */ /* 0x0001e40000100a00 */
[----:B------:R-:W3:Y:S01]  /*41590*/  LDL.64 R54, [R1+0x38] ;  /* 0x0000380001367983 */ /* 0x000ee20000100a00 */
[----:B------:R-:W3:Y:S01]  /*415a0*/  LDL.LU R20, [R1+0xfd0] ;  /* 0x000fd00001147983 */ /* 0x000ee20000300800 */
[----:B------:R-:W3:Y:S02]  /*415b0*/  LDL.LU R21, [R1+0xfd4] ;  /* 0x000fd40001157983 */ /* 0x000ee40000300800 */
[----:B------:R-:W3:Y:S02]  /*415c0*/  LDL.LU R58, [R1+0x2ea4] ;  /* 0x002ea400013a7983 */ /* 0x000ee40000300800 */
[----:B------:R-:W3:Y:S01]  /*415d0*/  LDL.LU R59, [R1+0x2ea0] ;  /* 0x002ea000013b7983 */ /* 0x000ee20000300800 */
[----:B0-----:R-:W3:Y:S01]  /*415e0*/  LDL.64 R10, [R1+0x28] ;  /* 0x00002800010a7983 */ /* 0x001ee20000100a00 */
[----:B------:R-:W3:Y:S02]  /*415f0*/  LDL.LU R16, [R1+0xfc0] ;  /* 0x000fc00001107983 */ /* 0x000ee40000300800 */
[----:B------:R-:W3:Y:S02]  /*41600*/  LDL.LU R38, [R1+0x2e9c] ;  /* 0x002e9c0001267983 */ /* 0x000ee40000300800 */
[----:B------:R-:W3:Y:S02]  /*41610*/  LDL.LU R39, [R1+0x2e98] ;  /* 0x002e980001277983 */ /* 0x000ee40000300800 */
[----:B------:R-:W-:-:S02]  /*41620*/  IMAD.MOV.U32 R56, RZ, RZ, R31 ;  /* 0x000000ffff387224 */ /* 0x000fc400078e001f */
[----:B------:R-:W-:Y:S01]  /*41630*/  IMAD.MOV.U32 R4, RZ, RZ, R30 ;  /* 0x000000ffff047224 */ /* 0x000fe200078e001e */
[----:B------:R-:W3:Y:S01]  /*41640*/  LDL.LU R19, [R1+0xfcc] ;  /* 0x000fcc0001137983 */ /* 0x000ee20000300800 */
[----:B------:R-:W3:Y:S02]  /*41650*/  LDL.64 R30, [R1+0x18] ;  /* 0x00001800011e7983 */ /* 0x000ee40000100a00 */
[----:B----4-:R-:W-:Y:S02]  /*41660*/  IMAD.MOV.U32 R61, RZ, RZ, R26 ;  /* 0x000000ffff3d7224 */ /* 0x010fe400078e001a */
[----:B------:R-:W-:Y:S01]  /*41670*/  IMAD.MOV.U32 R60, RZ, RZ, R27 ;  /* 0x000000ffff3c7224 */ /* 0x000fe200078e001b */
[----:B--2---:R-:W-:Y:S01]  /*41680*/  HMMA.16816.F32.BF16 R12, R48, R26, R12 ;  /* 0x0000001a300c723c */ /* 0x004fe2000004180c */
[----:B---3--:R-:W-:Y:S01]  /*41690*/  STL.64 [R1+0x2e28], R58 ;  /* 0x002e283a01007387 */ /* 0x008fe20000100a00 */
[----:B------:R0:W-:Y:S03]  /*416a0*/  STL [R1+0x2e20], R56 ;  /* 0x002e203801007387 */ /* 0x0001e60000100800 */
[----:B0-----:R-:W2:Y:S01]  /*416b0*/  LDL.LU R56, [R1+0xfe0] ;  /* 0x000fe00001387983 */ /* 0x001ea20000300800 */
[----:B------:R-:W2:Y:S02]  /*416c0*/  LDL.LU R57, [R1+0xfe4] ;  /* 0x000fe40001397983 */ /* 0x000ea40000300800 */
[----:B------:R-:W-:-:S02]  /*416d0*/  IMAD.MOV.U32 R58, RZ, RZ, R38 ;  /* 0x000000ffff3a7224 */ /* 0x000fc400078e0026 */
[----:B------:R-:W-:Y:S01]  /*416e0*/  IMAD.MOV.U32 R59, RZ, RZ, R39 ;  /* 0x000000ffff3b7224 */ /* 0x000fe200078e0027 */
[----:B------:R-:W3:Y:S01]  /*416f0*/  LDL.LU R38, [R1+0x2e94] ;  /* 0x002e940001267983 */ /* 0x000ee20000300800 */
[----:B------:R-:W3:Y:S11]  /*41700*/  LDL.LU R39, [R1+0x2e90] ;  /* 0x002e900001277983 */ /* 0x000ef60000300800 */
[----:B------:R-:W-:Y:S02]  /*41710*/  STL.64 [R1+0x1030], R12 ;  /* 0x0010300c01007387 */ /* 0x000fe40000100a00 */
[----:B------:R0:W-:Y:S02]  /*41720*/  STL.64 [R1+0x1038], R14 ;  /* 0x0010380e01007387 */ /* 0x0001e40000100a00 */
[----:B0-----:R-:W4:Y:S01]  /*41730*/  LDL.LU.64 R14, [R1+0x2e88] ;  /* 0x002e8800010e7983 */ /* 0x001f220000300a00 */
[----:B------:R-:W4:Y:S02]  /*41740*/  LDL.LU.64 R26, [R1+0x2e80] ;  /* 0x002e8000011a7983 */ /* 0x000f240000300a00 */
[----:B------:R-:W4:Y:S02]  /*41750*/  LDL.LU.64 R24, [R1+0x2e78] ;  /* 0x002e780001187983 */ /* 0x000f240000300a00 */
[----:B----4-:R-:W-:Y:S11]  /*41760*/  HMMA.16816.F32.BF16 R24, R48, R14, R24 ;  /* 0x0000000e3018723c */ /* 0x010ff60000041818 */
[----:B------:R-:W-:Y:S11]  /*41770*/  @!UPT UIADD3 URZ, URZ, URZ, URZ ;  /* 0x0000003f3f3ff290 */ /* 0x000ff6000fffe03f */
[----:B------:R-:W-:Y:S01]  /*41780*/  @!UPT UIADD3 URZ, URZ, URZ, URZ ;  /* 0x0000003f3f3ff290 */ /* 0x000fe2000fffe03f */
[----:B------:R-:W-:Y:S01]  /*41790*/  STL.64 [R1+0x1020], R24 ;  /* 0x0010201801007387 */ /* 0x000fe20000100a00 */
[----:B------:R0:W-:Y:S03]  /*417a0*/  STL.64 [R1+0x1028], R26 ;  /* 0x0010281a01007387 */ /* 0x0001e60000100a00 */
[----:B0-----:R-:W4:Y:S01]  /*417b0*/  LDL.LU.64 R26, [R1+0x2e70] ;  /* 0x002e7000011a7983 */ /* 0x001f220000300a00 */
[----:B------:R-:W4:Y:S02]  /*417c0*/  LDL.LU.64 R24, [R1+0x2e68] ;  /* 0x002e680001187983 */ /* 0x000f240000300a00 */
[----:B------:R-:W-:Y:S02]  /*417d0*/  IMAD.MOV.U32 R0, RZ, RZ, R14 ;  /* 0x000000ffff007224 */ /* 0x000fe400078e000e */
[----:B------:R-:W-:Y:S02]  /*417e0*/  IMAD.MOV.U32 R2, RZ, RZ, R15 ;  /* 0x000000ffff027224 */ /* 0x000fe400078e000f */
[----:B------:R-:W2:Y:S01]  /*417f0*/  LDL.LU.64 R14, [R1+0x2e60] ;  /* 0x002e6000010e7983 */ /* 0x000ea20000300a00 */
[----:B------:R-:W-:-:S02]  /*41800*/  IMAD.MOV.U32 R37, RZ, RZ, R34 ;  /* 0x000000ffff257224 */ /* 0x000fc400078e0022 */
[----:B------:R-:W-:Y:S01]  /*41810*/  IMAD.MOV.U32 R3, RZ, RZ, R35 ;  /* 0x000000ffff037224 */ /* 0x000fe200078e0023 */
[----:B------:R-:W-:Y:S01]  /*41820*/  HMMA.16816.F32.BF16 R40, R48, R46, R40 ;  /* 0x0000002e3028723c */ /* 0x000fe20000041828 */
[----:B------:R-:W-:Y:S02]  /*41830*/  IMAD.MOV.U32 R33, RZ, RZ, R46 ;  /* 0x000000ffff217224 */ /* 0x000fe400078e002e */
[----:B------:R-:W-:-:S05]  /*41840*/  IMAD.MOV.U32 R32, RZ, RZ, R47 ;  /* 0x000000ffff207224 */ /* 0x000fca00078e002f */
[----:B----4-:R-:W-:Y:S11]  /*41850*/  HMMA.16816.F32.BF16 R24, R48, R34, R24 ;  /* 0x000000223018723c */ /* 0x010ff60000041818 */
[----:B------:R-:W-:Y:S11]  /*41860*/  @!UPT UIADD3 URZ, URZ, URZ, URZ ;  /* 0x0000003f3f3ff290 */ /* 0x000ff6000fffe03f */
[----:B------:R-:W-:Y:S01]  /*41870*/  @!UPT UIADD3 URZ, URZ, URZ, URZ ;  /* 0x0000003f3f3ff290 */ /* 0x000fe2000fffe03f */
[----:B------:R-:W-:Y:S01]  /*41880*/  STL.64 [R1+0x1010], R24 ;  /* 0x0010101801007387 */ /* 0x000fe20000100a00 */
[----:B------:R0:W-:Y:S03]  /*41890*/  STL.64 [R1+0x1018], R26 ;  /* 0x0010181a01007387 */ /* 0x0001e60000100a00 */
[----:B0-----:R-:W4:Y:S01]  /*418a0*/  LDL.LU.64 R26, [R1+0x2e58] ;  /* 0x002e5800011a7983 */ /* 0x001f220000300a00 */
[----:B------:R-:W2:Y:S02]  /*418b0*/  LDL.LU.64 R34, [R1+0x2e50] ;  /* 0x002e500001227983 */ /* 0x000ea40000300a00 */
[----:B---3--:R0:W-:Y:S02]  /*418c0*/  STL.64 [R1+0x2df0], R38 ;  /* 0x002df02601007387 */ /* 0x0081e40000100a00 */
[----:B------:R-:W-:Y:S01]  /*418d0*/  STL.64 [R1+0x2de8], R36 ;  /* 0x002de82401007387 */ /* 0x000fe20000100a00 */
[----:B0-----:R-:W3:Y:S01]  /*418e0*/  LDL.64 R38, [R1+0x48] ;  /* 0x0000480001267983 */ /* 0x001ee20000100a00 */
[----:B------:R-:W-:Y:S02]  /*418f0*/  STL.64 [R1+0x1000], R40 ;  /* 0x0010002801007387 */ /* 0x000fe40000100a00 */
[----:B------:R0:W-:Y:S02]  /*41900*/  STL.64 [R1+0x1008], R42 ;  /* 0x0010082a01007387 */ /* 0x0001e40000100a00 */
[----:B0-----:R-:W3:Y:S01]  /*41910*/  LDL.LU.64 R42, [R1+0x2e48] ;  /* 0x002e4800012a7983 */ /* 0x001ee20000300a00 */
[----:B------:R-:W3:Y:S03]  /*41920*/  LDL.LU.64 R46, [R1+0x2e40] ;  /* 0x002e4000012e7983 */ /* 0x000ee60000300a00 */
[----:B--2---:R-:W-:Y:S01]  /*41930*/  STL.64 [R1+0x2dd8], R34 ;  /* 0x002dd82201007387 */ /* 0x004fe20000100a00 */
[----:B------:R0:W-:Y:S02]  /*41940*/  STL.64 [R1+0x2dd0], R32 ;  /* 0x002dd02001007387 */ /* 0x0001e40000100a00 */
[----:B0-----:R-:W-:-:S02]  /*41950*/  IMAD.MOV.U32 R32, RZ, RZ, R14 ;  /* 0x000000ffff207224 */ /* 0x001fc400078e000e */
[----:B------:R-:W-:Y:S01]  /*41960*/  IMAD.MOV.U32 R33, RZ, RZ, R15 ;  /* 0x000000ffff217224 */ /* 0x000fe200078e000f */
[----:B------:R-:W2:Y:S01]  /*41970*/  LDL.LU R14, [R1+0x2e3c] ;  /* 0x002e3c00010e7983 */ /* 0x000ea20000300800 */
[----:B------:R-:W2:Y:S02]  /*41980*/  LDL.LU R15, [R1+0x2e38] ;  /* 0x002e3800010f7983 */ /* 0x000ea40000300800 */
[----:B---3--:R-:W-:Y:S02]  /*41990*/  IMAD.MOV.U32 R34, RZ, RZ, R46 ;  /* 0x000000ffff227224 */ /* 0x008fe400078e002e */
[----:B------:R-:W-:Y:S01]  /*419a0*/  IMAD.MOV.U32 R35, RZ, RZ, R47 ;  /* 0x000000ffff237224 */ /* 0x000fe200078e002f */
[----:B------:R-:W3:Y:S01]  /*419b0*/  LDL.LU R46, [R1+0x2e34] ;  /* 0x002e3400012e7983 */ /* 0x000ee20000300800 */
[----:B------:R-:W3:Y:S05]  /*419c0*/  LDL.LU R47, [R1+0x2e30] ;  /* 0x002e3000012f7983 */ /* 0x000eea0000300800 */
[C---:B------:R-:W-:Y:S11]  /*419d0*/  HMMA.16816.F32.BF16 R32, R48.reuse, R38, R32 ;  /* 0x000000263020723c */ /* 0x040ff60000041820 */
[----:B------:R-:W-:Y:S11]  /*419e0*/  @!UPT UIADD3 URZ, URZ, URZ, URZ ;  /* 0x0000003f3f3ff290 */ /* 0x000ff6000fffe03f */
[----:B------:R-:W-:Y:S01]  /*419f0*/  @!UPT UIADD3 URZ, URZ, URZ, URZ ;  /* 0x0000003f3f3ff290 */ /* 0x000fe2000fffe03f */
[----:B------:R-:W-:Y:S01]  /*41a00*/  STL.64 [R1+0xff0], R32 ;  /* 0x000ff02001007387 */ /* 0x000fe20000100a00 */
[----:B------:R0:W-:Y:S02]  /*41a10*/  STL.64 [R1+0xff8], R34 ;  /* 0x000ff82201007387 */ /* 0x0001e40000100a00 */
[C---:B0-----:R-:W-:Y:S01]  /*41a20*/  HMMA.16816.F32.BF16 R32, R48.reuse, R54, R56 ;  /* 0x000000363020723c */ /* 0x041fe20000041838 */
[----:B------:R-:W-:Y:S02]  /*41a30*/  IMAD.MOV.U32 R5, RZ, RZ, R55 ;  /* 0x000000ffff057224 */ /* 0x000fe400078e0037 */
[----:B------:R-:W-:Y:S11]  /*41a40*/  IMAD.MOV.U32 R13, RZ, RZ, R39 ;  /* 0x000000ffff0d7224 */ /* 0x000ff600078e0027 */
[----:B------:R-:W-:Y:S09]  /*41a50*/  @!UPT UIADD3 URZ, URZ, URZ, URZ ;  /* 0x0000003f3f3ff290 */ /* 0x000ff2000fffe03f */
[----:B------:R-:W-:Y:S01]  /*41a60*/  STL.64 [R1+0xfe0], R32 ;  /* 0x000fe02001007387 */ /* 0x000fe20000100a00 */
[----:B------:R-:W-:Y:S02]  /*41a70*/  STL.64 [R1+0xfe8], R34 ;  /* 0x000fe82201007387 */ /* 0x000fe40000100a00 */
[----:B------:R-:W-:Y:S02]  /*41a80*/  STL.64 [R1+0x2dc0], R6 ;  /* 0x002dc00601007387 */ /* 0x000fe40000100a00 */
[----:B------:R0:W-:Y:S02]  /*41a90*/  STL.64 [R1+0x2db8], R4 ;  /* 0x002db80401007387 */ /* 0x0001e40000100a00 */
[----:B0-----:R-:W-:Y:S01]  /*41aa0*/  HMMA.16816.F32.BF16 R4, R48, R10, R20 ;  /* 0x0000000a3004723c */ /* 0x001fe20000041814 */
[----:B------:R-:W-:Y:S02]  /*41ab0*/  IMAD.MOV.U32 R12, RZ, RZ, R54 ;  /* 0x000000ffff0c7224 */ /* 0x000fe400078e0036 */
[----:B------:R-:W-:-:S02]  /*41ac0*/  IMAD.MOV.U32 R24, RZ, RZ, R38 ;  /* 0x000000ffff187224 */ /* 0x000fc400078e0026 */
[----:B------:R-:W-:Y:S02]  /*41ad0*/  IMAD.MOV.U32 R25, RZ, RZ, R11 ;  /* 0x000000ffff197224 */ /* 0x000fe400078e000b */
[----:B------:R-:W-:Y:S02]  /*41ae0*/  IMAD.MOV.U32 R44, RZ, RZ, R30 ;  /* 0x000000ffff2c7224 */ /* 0x000fe400078e001e */
[----:B------:R-:W-:Y:S01]  /*41af0*/  IMAD.MOV.U32 R40, RZ, RZ, R10 ;  /* 0x000000ffff287224 */ /* 0x000fe200078e000a */
[----:B--2---:R-:W-:Y:S01]  /*41b00*/  STL.64 [R1+0x2d98], R14 ;  /* 0x002d980e01007387 */ /* 0x004fe20000100a00 */
[----:B------:R-:W-:Y:S11]  /*41b10*/  STL.64 [R1+0x2d90], R12 ;  /* 0x002d900c01007387 */ /* 0x000ff60000100a00 */
[----:B------:R-:W-:Y:S01]  /*41b20*/  @!UPT UIADD3 URZ, URZ, URZ, URZ ;  /* 0x0000003f3f3ff290 */ /* 0x000fe2000fffe03f */
[----:B------:R-:W-:Y:S02]  /*41b30*/  STL.64 [R1+0xfd0], R4 ;  /* 0x000fd00401007387 */ /* 0x000fe40000100a00 */
[----:B------:R0:W-:Y:S02]  /*41b40*/  STL.64 [R1+0xfd8], R6 ;  /* 0x000fd80601007387 */ /* 0x0001e40000100a00 */
[C---:B0-----:R-:W-:Y:S01]  /*41b50*/  HMMA.16816.F32.BF16 R4, R48.reuse, R30, R16 ;  /* 0x0000001e3004723c */ /* 0x041fe20000041810 */
[----:B----4-:R-:W-:Y:S01]  /*41b60*/  STL.64 [R1+0x2e00], R26 ;  /* 0x002e001a01007387 */ /* 0x010fe20000100a00 */
[----:B------:R-:W-:Y:S11]  /*41b70*/  STL.64 [R1+0x2df8], R24 ;  /* 0x002df81801007387 */ /* 0x000ff60000100a00 */
[----:B------:R-:W-:Y:S10]  /*41b80*/  @!UPT UIADD3 URZ, URZ, URZ, URZ ;  /* 0x0000003f3f3ff290 */ /* 0x000ff4000fffe03f */
[----:B------:R-:W-:Y:S01]  /*41b90*/  STL.64 [R1+0xfc0], R4 ;  /* 0x000fc00401007387 */ /* 0x000fe20000100a00 */
[----:B------:R-:W-:Y:S02]  /*41ba0*/  STL.64 [R1+0xfc8], R6 ;  /* 0x000fc80601007387 */ /* 0x000fe40000100a00 */
[----:B---3--:R0:W-:Y:S02]  /*41bb0*/  STL.64 [R1+0x2e18], R46 ;  /* 0x002e182e01007387 */ /* 0x0081e40000100a00 */
[----:B------:R-:W-:Y:S01]  /*41bc0*/  STL [R1+0x2e10], R44 ;  /* 0x002e102c01007387 */ /* 0x000fe20000100800 */
[----:B------:R-:W2:Y:S01]  /*41bd0*/  LDL.LU R8, [R1+0xf10] ;  /* 0x000f100001087983 */ /* 0x000ea20000300800 */
[----:B------:R-:W2:Y:S02]  /*41be0*/  LDL.LU R9, [R1+0xf14] ;  /* 0x000f140001097983 */ /* 0x000ea40000300800 */
[----:B------:R-:W2:Y:S02]  /*41bf0*/  LDL.LU R10, [R1+0xf18] ;  /* 0x000f1800010a7983 */ /* 0x000ea40000300800 */
[----:B------:R-:W2:Y:S01]  /*41c00*/  LDL.LU R11, [R1+0xf1c] ;  /* 0x000f1c00010b7983 */ /* 0x000ea20000300800 */
[----:B------:R-:W3:Y:S01]  /*41c10*/  LDL.LU R20, [R1+0xf40] ;  /* 0x000f400001147983 */ /* 0x000ee20000300800 */
[----:B------:R-:W3:Y:S02]  /*41c20*/  LDL.LU R21, [R1+0xf44] ;  /* 0x000f440001157983 */ /* 0x000ee40000300800 */
[----:B------:R-:W3:Y:S02]  /*41c30*/  LDL.LU R22, [R1+0xf48] ;  /* 0x000f480001167983 */ /* 0x000ee40000300800 */
[----:B------:R-:W3:Y:S01]  /*41c40*/  LDL.LU R23, [R1+0xf4c] ;  /* 0x000f4c0001177983 */ /* 0x000ee20000300800 */
[----:B------:R-:W4:Y:S01]  /*41c50*/  LDL.LU R56, [R1+0xfb0] ;  /* 0x000fb00001387983 */ /* 0x000f220000300800 */
[----:B------:R-:W4:Y:S02]  /*41c60*/  LDL.LU R57, [R1+0xfb4] ;  /* 0x000fb40001397983 */ /* 0x000f240000300800 */
[----:B------:R-:W4:Y:S02]  /*41c70*/  LDL.LU R58, [R1+0xfb8] ;  /* 0x000fb800013a7983 */ /* 0x000f240000300800 */
[----:B------:R-:W4:Y:S01]  /*41c80*/  LDL.LU R59, [R1+0xfbc] ;  /* 0x000fbc00013b7983 */ /* 0x000f220000300800 */
[----:B0-----:R-:W4:Y:S01]  /*41c90*/  LDL.64 R46, [R1+0x8] ;  /* 0x00000800012e7983 */ /* 0x001f220000100a00 */
        /* <DEDUP_REMOVED lines=14> */
[----:B------:R-:W-:Y:S01]  /*41d80*/  IMAD.MOV.U32 R41, RZ, RZ, R31 ;  /* 0x000000ffff297224 */ /* 0x000fe200078e001f */
        /* <DEDUP_REMOVED lines=17> */
[----:B------:R-:W2:Y:S01]  /*41ea0*/  LDL.LU R15, [R1+0xf2c] ;  /* 0x000f2c00010f7983 */ /* 0x000ea20000300800 */
[C---:B----4-:R-:W-:Y:S11]  /*41eb0*/  HMMA.16816.F32.BF16 R56, R48.reuse, R46, R56 ;  /* 0x0000002e3038723c */ /* 0x050ff60000041838 */
[----:B------:R-:W-:Y:S11]  /*41ec0*/  @!UPT UIADD3 URZ, URZ, URZ, URZ ;  /* 0x0000003f3f3ff290 */ /* 0x000ff6000fffe03f */
[----:B------:R-:W-:Y:S01]  /*41ed0*/  @!UPT UIADD3 URZ, URZ, URZ, URZ ;  /* 0x0000003f3f3ff290 */ /* 0x000fe2000fffe03f */
[----:B------:R-:W-:Y:S01]  /*41ee0*/  STL.64 [R1+0xfb0], R56 ;  /* 0x000fb03801007387 */ /* 0x000fe20000100a00 */
[----:B------:R0:W-:Y:S03]  /*41ef0*/  STL.64 [R1+0xfb8], R58 ;  /* 0x000fb83a01007387 */ /* 0x0001e60000100a00 */
[----:B0-----:R-:W2:Y:S01]  /*41f00*/  LDL.LU.64 R58, [R1+0x2e28] ;  /* 0x002e2800013a7983 */ /* 0x001ea20000300a00 */
[----:B------:R-:W4:Y:S02]  /*41f10*/  LDL.LU R56, [R1+0x2e20] ;  /* 0x002e200001387983 */ /* 0x000f240000300800 */
[----:B------:R-:W-:Y:S02]  /*41f20*/  IMAD.MOV.U32 R57, RZ, RZ, R46 ;  /* 0x000000ffff397224 */ /* 0x000fe400078e002e */
[----:B------:R-:W-:Y:S02]  /*41f30*/  IMAD.MOV.U32 R45, RZ, RZ, R47 ;  /* 0x000000ffff2d7224 */ /* 0x000fe400078e002f */
[----:B------:R-:W3:Y:S01]  /*41f40*/  LDL.LU.64 R46, [R1+0x2e18] ;  /* 0x002e1800012e7983 */ /* 0x000ee20000300a00 */
[----:B------:R-:W3:Y:S01]  /*41f50*/  LDL.LU R44, [R1+0x2e10] ;  /* 0x002e1000012c7983 */ /* 0x000ee20000300800 */
[C---:B--2---:R-:W-:Y:S11]  /*41f60*/  HMMA.16816.F32.BF16 R52, R48.reuse, R58, R52 ;  /* 0x0000003a3034723c */ /* 0x044ff60000041834 */
[----:B------:R-:W-:Y:S11]  /*41f70*/  @!UPT UIADD3 URZ, URZ, URZ, URZ ;  /* 0x0000003f3f3ff290 */ /* 0x000ff6000fffe03f */
[----:B------:R-:W-:Y:S01]  /*41f80*/  @!UPT UIADD3 URZ, URZ, URZ, URZ ;  /* 0x0000003f3f3ff290 */ /* 0x000fe2000fffe03f */
[----:B------:R0:W-:Y:S01]  /*41f90*/  STL.64 [R1+0xfa0], R52 ;  /* 0x000fa03401007387 */ /* 0x0001e20000100a00 */
[----:B------:R1:W-:Y:S03]  /*41fa0*/  STL.64 [R1+0xfa8], R54 ;  /* 0x000fa83601007387 */ /* 0x0003e60000100a00 */
[----:B0-----:R-:W2:Y:S01]  /*41fb0*/  LDL.LU R52, [R1+0xf00] ;  /* 0x000f000001347983 */ /* 0x001ea20000300800 */
[----:B------:R-:W-:Y:S02]  /*41fc0*/  IMAD.MOV.U32 R53, RZ, RZ, R42 ;  /* 0x000000ffff357224 */ /* 0x000fe400078e002a */
[----:B------:R-:W2:Y:S02]  /*41fd0*/  LDL.LU R42, [R1+0x2e0c] ;  /* 0x002e0c00012a7983 */ /* 0x000ea40000300800 */
[----:B-1----:R-:W-:Y:S02]  /*41fe0*/  IMAD.MOV.U32 R54, RZ, RZ, R43 ;  /* 0x000000ffff367224 */ /* 0x002fe400078e002b */
[----:B------:R-:W2:Y:S01]  /*41ff0*/  LDL.LU R43, [R1+0x2e08] ;  /* 0x002e0800012b7983 */ /* 0x000ea20000300800 */
[C---:B---3--:R-:W-:Y:S01]  /*42000*/  HMMA.16816.F32.BF16 R24, R48.reuse, R46, R24 ;  /* 0x0000002e3018723c */ /* 0x048fe20000041818 */
[----:B------:R-:W3:Y:S11]  /*42010*/  LDL.LU R55, [R1+0xf0c] ;  /* 0x000f0c0001377983 */ /* 0x000ef60000300800 */
[----:B------:R-:W-:Y:S11]  /*42020*/  @!UPT UIADD3 URZ, URZ, URZ, URZ ;  /* 0x0000003f3f3ff290 */ /* 0x000ff6000fffe03f */
[----:B------:R-:W-:Y:S01]  /*42030*/  STL.64 [R1+0xf90], R24 ;  /* 0x000f901801007387 */ /* 0x000fe20000100a00 */
[----:B------:R0:W-:Y:S03]  /*42040*/  STL.64 [R1+0xf98], R26 ;  /* 0x000f981a01007387 */ /* 0x0001e60000100a00 */
[----:B0-----:R-:W3:Y:S01]  /*42050*/  LDL.LU.64 R26, [R1+0x2e00] ;  /* 0x002e0000011a7983 */ /* 0x001ee20000300a00 */
[----:B------:R-:W3:Y:S02]  /*42060*/  LDL.LU.64 R24, [R1+0x2df8] ;  /* 0x002df80001187983 */ /* 0x000ee40000300a00 */
[----:B------:R0:W-:Y:S02]  /*42070*/  STL.64 [R1+0x2c18], R46 ;  /* 0x002c182e01007387 */ /* 0x0001e40000100a00 */
[----:B------:R-:W-:Y:S01]  /*42080*/  STL.64 [R1+0x2c78], R44 ;  /* 0x002c782c01007387 */ /* 0x000fe20000100a00 */
[----:B0-----:R-:W4:Y:S01]  /*42090*/  LDL.64 R46, [R1+0x128] ;  /* 0x00012800012e7983 */ /* 0x001f220000100a00 */
[----:B--2---:R-:W-:Y:S11]  /*420a0*/  HMMA.16816.F32.BF16 R36, R48, R42, R36 ;  /* 0x0000002a3024723c */ /* 0x004ff60000041824 */
[----:B------:R-:W-:Y:S11]  /*420b0*/  @!UPT UIADD3 URZ, URZ, URZ, URZ ;  /* 0x0000003f3f3ff290 */ /* 0x000ff6000fffe03f */
[----:B------:R-:W-:Y:S01]  /*420c0*/  @!UPT UIADD3 URZ, URZ, URZ, URZ ;  /* 0x0000003f3f3ff290 */ /* 0x000fe2000fffe03f */
[----:B------:R-:W-:Y:S01]  /*420d0*/  STL.64 [R1+0xf80], R36 ;  /* 0x000f802401007387 */ /* 0x000fe20000100a00 */
[----:B------:R0:W-:Y:S03]  /*420e0*/  STL.64 [R1+0xf88], R38 ;  /* 0x000f882601007387 */ /* 0x0001e60000100a00 */
[----:B0-----:R-:W2:Y:S01]  /*420f0*/  LDL.LU.64 R38, [R1+0x2df0] ;  /* 0x002df00001267983 */ /* 0x001ea20000300a00 */
[----:B------:R-:W4:Y:S02]  /*42100*/  LDL.LU.64 R36, [R1+0x2de8] ;  /* 0x002de80001247983 */ /* 0x000f240000300a00 */
[----:B------:R3:W-:Y:S02]  /*42110*/  STL.64 [R1+0x2c10], R42 ;  /* 0x002c102a01007387 */ /* 0x0007e40000100a00 */
[----:B------:R0:W-:Y:S02]  /*42120*/  STL.64 [R1+0x2c80], R40 ;  /* 0x002c802801007387 */ /* 0x0001e40000100a00 */
[----:B---3--:R-:W-:Y:S01]  /*42130*/  IMAD.MOV.U32 R42, RZ, RZ, R26 ;  /* 0x000000ffff2a7224 */ /* 0x008fe200078e001a */
[----:B0-----:R-:W4:Y:S01]  /*42140*/  LDL.LU R40, [R1+0x370] ;  /* 0x0003700001287983 */ /* 0x001f220000300800 */
[----:B------:R-:W4:Y:S02]  /*42150*/  LDL.LU R41, [R1+0x374] ;  /* 0x0003740001297983 */ /* 0x000f240000300800 */
[----:B------:R-:W3:Y:S02]  /*42160*/  LDL.LU R26, [R1+0x2de4] ;  /* 0x002de400011a7983 */ /* 0x000ee40000300800 */
[----:B------:R-:W-:-:S02]  /*42170*/  IMAD.MOV.U32 R43, RZ, RZ, R27 ;  /* 0x000000ffff2b7224 */ /* 0x000fc400078e001b */
[----:B------:R-:W3:Y:S01]  /*42180*/  LDL.LU R27, [R1+0x2de0] ;  /* 0x002de000011b7983 */ /* 0x000ee20000300800 */
[C---:B--2---:R-:W-:Y:S11]  /*42190*/  HMMA.16816.F32.BF16 R32, R48.reuse, R38, R32 ;  /* 0x000000263020723c */ /* 0x044ff60000041820 */
[----:B------:R-:W-:Y:S11]  /*421a0*/  @!UPT UIADD3 URZ, URZ, URZ, URZ ;  /* 0x0000003f3f3ff290 */ /* 0x000ff6000fffe03f */
[----:B------:R-:W-:Y:S01]  /*421b0*/  @!UPT UIADD3 URZ, URZ, URZ, URZ ;  /* 0x0000003f3f3ff290 */ /* 0x000fe2000fffe03f */
[----:B------:R-:W-:Y:S01]  /*421c0*/  STL.64 [R1+0xf70], R32 ;  /* 0x000f702001007387 */ /* 0x000fe20000100a00 */
[----:B------:R0:W-:Y:S03]  /*421d0*/  STL.64 [R1+0xf78], R34 ;  /* 0x000f782201007387 */ /* 0x0001e60000100a00 */
[----:B0-----:R-:W2:Y:S01]  /*421e0*/  LDL.LU.64 R34, [R1+0x2dd8] ;  /* 0x002dd80001227983 */ /* 0x001ea20000300a00 */
[----:B------:R-:W3:Y:S02]  /*421f0*/  LDL.LU.64 R32, [R1+0x2dd0] ;  /* 0x002dd00001207983 */ /* 0x000ee40000300a00 */
[----:B------:R-:W-:Y:S01]  /*42200*/  STL.64 [R1+0x2c08], R38 ;  /* 0x002c082601007387 */ /* 0x000fe20000100a00 */
[C---:B--2---:R-:W-:Y:S11]  /*42210*/  HMMA.16816.F32.BF16 R28, R48.reuse, R34, R28 ;  /* 0x00000022301c723c */ /* 0x044ff6000004181c */
[----:B------:R-:W-:Y:S11]  /*42220*/  @!UPT UIADD3 URZ, URZ, URZ, URZ ;  /* 0x0000003f3f3ff290 */ /* 0x000ff6000fffe03f */
[----:B------:R-:W-:Y:S01]  /*42230*/  @!UPT UIADD3 URZ, URZ, URZ, URZ ;  /* 0x0000003f3f3ff290 */ /* 0x000fe2000fffe03f */
[----:B------:R-:W-:Y:S01]  /*42240*/  STL.64 [R1+0xf60], R28 ;  /* 0x000f601c01007387 */ /* 0x000fe20000100a00 */
[----:B------:R0:W-:Y:S03]  /*42250*/  STL.64 [R1+0xf68], R30 ;  /* 0x000f681e01007387 */ /* 0x0001e60000100a00 */
[----:B0-----:R-:W2:Y:S01]  /*42260*/  LDL.LU.64 R30, [R1+0x2dc8] ;  /* 0x002dc800011e7983 */ /* 0x001ea20000300a00 */
[C---:B---3--:R-:W-:Y:S01]  /*42270*/  HMMA.16816.F32.BF16 R20, R48.reuse, R26, R20 ;  /* 0x0000001a3014723c */ /* 0x048fe20000041814 */
[----:B------:R-:W-:Y:S07]  /*42280*/  STL.64 [R1+0x2c00], R34 ;  /* 0x002c002201007387 */ /* 0x000fee0000100a00 */
        /* <DEDUP_REMOVED lines=9> */
[----:B0-----:R-:W2:Y:S01]  /*42320*/  LDL.LU.64 R22, [R1+0x2db0] ;  /* 0x002db00001167983 */ /* 0x001ea20000300a00 */
[----:B------:R-:W3:Y:S02]  /*42330*/  LDL.LU.64 R20, [R1+0x2da8] ;  /* 0x002da80001147983 */ /* 0x000ee40000300a00 */
[----:B------:R-:W-:Y:S02]  /*42340*/  STL.64 [R1+0x2be8], R26 ;  /* 0x002be81a01007387 */ /* 0x000fe40000100a00 */
[----:B------:R-:W-:Y:S01]  /*42350*/  STL.64 [R1+0x2c88], R24 ;  /* 0x002c881801007387 */ /* 0x000fe20000100a00 */
[C---:B--2---:R-:W-:Y:S11]  /*42360*/  HMMA.16816.F32.BF16 R16, R48.reuse, R22, R16 ;  /* 0x000000163010723c */ /* 0x044ff60000041810 */
[----:B------:R-:W-:Y:S11]  /*42370*/  @!UPT UIADD3 URZ, URZ, URZ, URZ ;  /* 0x0000003f3f3ff290 */ /* 0x000ff6000fffe03f */
[----:B------:R-:W-:Y:S01]  /*42380*/  @!UPT UIADD3 URZ, URZ, URZ, URZ ;  /* 0x0000003f3f3ff290 */ /* 0x000fe2000fffe03f */
[----:B------:R-:W-:Y:S01]  /*42390*/  STL.64 [R1+0xf30], R16 ;  /* 0x000f301001007387 */ /* 0x000fe20000100a00 */
[----:B------:R0:W-:Y:S03]  /*423a0*/  STL.64 [R1+0xf38], R18 ;  /* 0x000f381201007387 */ /* 0x0001e60000100a00 */
[----:B0-----:R-:W2:Y:S02]  /*423b0*/  LDL.LU.64 R18, [R1+0x2da0] ;  /* 0x002da00001127983 */ /* 0x001ea40000300a00 */
[C---:B--2---:R-:W-:Y:S11]  /*423c0*/  HMMA.16816.F32.BF16 R12, R48.reuse, R18, R12 ;  /* 0x00000012300c723c */ /* 0x044ff6000004180c */
[----:B------:R-:W-:Y:S11]  /*423d0*/  @!UPT UIADD3 URZ, URZ, URZ, URZ ;  /* 0x0000003f3f3ff290 */ /* 0x000ff6000fffe03f */
[----:B------:R-:W-:Y:S01]  /*423e0*/  @!UPT UIADD3 URZ, URZ, URZ, URZ ;  /* 0x0000003f3f3ff290 */ /* 0x000fe2000fffe03f */
[----:B------:R-:W-:Y:S01]  /*423f0*/  STL.64 [R1+0xf20], R12 ;  /* 0x000f200c01007387 */ /* 0x000fe20000100a00 */
[----:B------:R0:W-:Y:S03]  /*42400*/  STL.64 [R1+0xf28], R14 ;  /* 0x000f280e01007387 */ /* 0x0001e60000100a00 */
[----:B0-----:R-:W2:Y:S01]  /*42410*/  LDL.LU.64 R14, [R1+0x2d98] ;  /* 0x002d9800010e7983 */ /* 0x001ea20000300a00 */
[----:B------:R-:W3:Y:S01]  /*42420*/  LDL.LU.64 R12, [R1+0x2d90] ;  /* 0x002d9000010c7983 */ /* 0x000ee20000300a00 */
        /* <DEDUP_REMOVED lines=8> */
[----:B---3--:R1:W-:Y:S02]  /*424b0*/  STL.64 [R1+0x2c90], R12 ;  /* 0x002c900c01007387 */ /* 0x0083e40000100a00 */
[----:B0-----:R-:W-:Y:S01]  /*424c0*/  IMAD.MOV.U32 R14, RZ, RZ, R6 ;  /* 0x000000ffff0e7224 */ /* 0x001fe200078e0006 */
[----:B-1----:R-:W3:Y:S01]  /*424d0*/  LDL.LU R12, [R1+0x380] ;  /* 0x00038000010c7983 */ /* 0x002ee20000300800 */
[----:B------:R-:W3:Y:S02]  /*424e0*/  LDL.LU R13, [R1+0x384] ;  /* 0x00038400010d7983 */ /* 0x000ee40000300800 */
[----:B------:R-:W3:Y:S02]  /*424f0*/  LDL.LU R6, [R1+0x2d7c] ;  /* 0x002d7c0001067983 */ /* 0x000ee40000300800 */
[----:B------:R-:W-:-:S02]  /*42500*/  IMAD.MOV.U32 R15, RZ, RZ, R7 ;  /* 0x000000ffff0f7224 */ /* 0x000fc400078e0007 */
[----:B------:R-:W3:Y:S01]  /*42510*/  LDL.LU R7, [R1+0x2d78] ;  /* 0x002d780001077983 */ /* 0x000ee20000300800 */
[----:B--2---:R-:W-:Y:S11]  /*42520*/  HMMA.16816.F32.BF16 R52, R48, R10, R52 ;  /* 0x0000000a3034723c */ /* 0x004ff60000041834 */
[----:B------:R-:W-:Y:S11]  /*42530*/  @!UPT UIADD3 URZ, URZ, URZ, URZ ;  /* 0x0000003f3f3ff290 */ /* 0x000ff6000fffe03f */
[----:B------:R-:W-:Y:S01]  /*42540*/  @!UPT UIADD3 URZ, URZ, URZ, URZ ;  /* 0x0000003f3f3ff290 */ /* 0x000fe2000fffe03f */
[----:B------:R-:W-:Y:S01]  /*42550*/  STL.64 [R1+0xf00], R52 ;  /* 0x000f003401007387 */ /* 0x000fe20000100a00 */
[----:B------:R0:W-:Y:S03]  /*42560*/  STL.64 [R1+0xf08], R54 ;  /* 0x000f083601007387 */ /* 0x0001e60000100a00 */
[----:B0-----:R-:W2:Y:S01]  /*42570*/  LDL.LU.64 R54, [R1+0x2d70] ;  /* 0x002d700001367983 */ /* 0x001ea20000300a00 */
[----:B------:R-:W2:Y:S02]  /*42580*/  LDL.LU.64 R52, [R1+0x2d68] ;  /* 0x002d680001347983 */ /* 0x000ea40000300a00 */
[----:B------:R-:W-:Y:S02]  /*42590*/  STL.64 [R1+0x2bc8], R10 ;  /* 0x002bc80a01007387 */ /* 0x000fe40000100a00 */
[----:B----4-:R0:W-:Y:S02]  /*425a0*/  STL.64 [R1+0x2bc0], R8 ;  /* 0x002bc00801007387 */ /* 0x0101e40000100a00 */
[----:B0-----:R-:W4:Y:S01]  /*425b0*/  LDL.LU R8, [R1+0x490] ;  /* 0x0004900001087983 */ /* 0x001f220000300800 */
[----:B------:R-:W4:Y:S02]  /*425c0*/  LDL.LU R9, [R1+0x494] ;  /* 0x0004940001097983 */ /* 0x000f240000300800 */
[----:B------:R-:W4:Y:S02]  /*425d0*/  LDL.LU R10, [R1+0x498] ;  /* 0x00049800010a7983 */ /* 0x000f240000300800 */
[----:B------:R-:W4:Y:S02]  /*425e0*/  LDL.LU R11, [R1+0x49c] ;  /* 0x00049c00010b7983 */ /* 0x000f240000300800 */
[----:B------:R-:W-:-:S02]  /*425f0*/  IMAD.MOV.U32 R26, RZ, RZ, R21 ;  /* 0x000000ffff1a7224 */ /* 0x000fc400078e0015 */
[----:B------:R-:W-:Y:S01]  /*42600*/  IMAD.MOV.U32 R27, RZ, RZ, R20 ;  /* 0x000000ffff1b7224 */ /* 0x000fe200078e0014 */
[----:B---3--:R-:W-:Y:S01]  /*42610*/  STL.64 [R1+0x2d18], R6 ;  /* 0x002d180601007387 */ /* 0x008fe20000100a00 */
[----:B------:R-:W-:Y:S02]  /*42620*/  STL [R1+0x2d10], R5 ;  /* 0x002d100501007387 */ /* 0x000fe40000100800 */
[----:B------:R-:W-:Y:S02]  /*42630*/  IMAD.MOV.U32 R38, RZ, RZ, R33 ;  /* 0x000000ffff267224 */ /* 0x000fe400078e0021 */
[----:B------:R-:W-:Y:S01]  /*42640*/  IMAD.MOV.U32 R39, RZ, RZ, R32 ;  /* 0x000000ffff277224 */ /* 0x000fe200078e0020 */
[----:B----4-:R-:W-:Y:S11]  /*42650*/  HMMA.16816.F32.BF16 R8, R48, R6, R8 ;  /* 0x000000063008723c */ /* 0x010ff60000041808 */
[----:B------:R-:W-:Y:S11]  /*42660*/  @!UPT UIADD3 URZ, URZ, URZ, URZ ;  /* 0x0000003f3f3ff290 */ /* 0x000ff6000fffe03f */
[----:B------:R-:W-:Y:S01]  /*42670*/  @!UPT UIADD3 URZ, URZ, URZ, URZ ;  /* 0x0000003f3f3ff290 */ /* 0x000fe2000fffe03f */
[----:B------:R-:W-:Y:S01]  /*42680*/  STL.64 [R1+0x490], R8 ;  /* 0x0004900801007387 */ /* 0x000fe20000100a00 */
[----:B------:R2:W-:Y:S02]  /*42690*/  STL.64 [R1+0x498], R10 ;  /* 0x0004980a01007387 */ /* 0x0005e40000100a00 */
[C---:B--2---:R-:W-:Y:S11]  /*426a0*/  HMMA.16816.F32.BF16 R8, R52.reuse, R26, R12 ;  /* 0x0000001a3408723c */ /* 0x044ff6000004180c */
[----:B------:R-:W-:Y:S11]  /*426b0*/  @!UPT UIADD3 URZ, URZ, URZ, URZ ;  /* 0x0000003f3f3ff290 */ /* 0x000ff6000fffe03f */
[----:B------:R-:W-:Y:S01]  /*426c0*/  @!UPT UIADD3 URZ, URZ, URZ, URZ ;  /* 0x0000003f3f3ff290 */ /* 0x000fe2000fffe03f */
[----:B------:R-:W-:Y:S01]  /*426d0*/  STL.64 [R1+0x380], R8 ;  /* 0x0003800801007387 */ /* 0x000fe20000100a00 */
[----:B------:R-:W-:Y:S02]  /*426e0*/  IMAD.MOV.U32 R16, RZ, RZ, R10 ;  /* 0x000000ffff107224 */ /* 0x000fe400078e000a */
[----:B------:R0:W-:Y:S02]  /*426f0*/  STL.64 [R1+0x388], R10 ;  /* 0x0003880a01007387 */ /* 0x0001e40000100a00 */
[----:B------:R-:W-:Y:S02]  /*42700*/  IMAD.MOV.U32 R20, RZ, RZ, R8 ;  /* 0x000000ffff147224 */ /* 0x000fe400078e0008 */
[----:B0-----:R-:W-:Y:S03]  /*42710*/  HMMA.16816.F32.BF16 R8, R52, R46, R40 ;  /* 0x0000002e3408723c */ /* 0x001fe60000041828 */
[----:B------:R-:W-:Y:S01]  /*42720*/  STL [R1+0x2278], R20 ;  /* 0x0022781401007387 */ /* 0x000fe20000100800 */
[----:B------:R-:W-:Y:S11]  /*42730*/  STL [R1+0x2274], R16 ;  /* 0x0022741001007387 */ /* 0x000ff60000100800 */
[----:B------:R-:W-:Y:S08]  /*42740*/  @!UPT UIADD3 URZ, URZ, URZ, URZ ;  /* 0x0000003f3f3ff290 */ /* 0x000ff0000fffe03f */
[----:B------:R-:W-:Y:S01]  /*42750*/  STL.64 [R1+0x370], R8 ;  /* 0x0003700801007387 */ /* 0x000fe20000100a00 */
[----:B------:R0:W-:Y:S02]  /*42760*/  STL.64 [R1+0x378], R10 ;  /* 0x0003780a01007387 */ /* 0x0001e40000100a00 */
[----:B------:R-:W-:Y:S02]  /*42770*/  STL.64 [R1+0x2c98], R38 ;  /* 0x002c982601007387 */ /* 0x000fe40000100a00 */
[----:B------:R-:W2:Y:S01]  /*42780*/  LDL.LU R32, [R1+0xa00] ;  /* 0x000a000001207983 */ /* 0x000ea20000300800 */
[----:B------:R-:W2:Y:S01]  /*42790*/  LDL.LU R33, [R1+0xa04] ;  /* 0x000a040001217983 */ /* 0x000ea20000300800 */
[----:B------:R-:W3:Y:S02]  /*427a0*/  LDL.LU R34, [R1+0xa08] ;  /* 0x000a080001227983 */ /* 0x000ee40000300800 */
[----:B------:R-:W3:Y:S02]  /*427b0*/  LDL.LU R35, [R1+0xa0c] ;  /* 0x000a0c0001237983 */ /* 0x000ee40000300800 */
[----:B------:R-:W-:-:S02]  /*427c0*/  IMAD.MOV.U32 R17, RZ, RZ, R10 ;  /* 0x000000ffff117224 */ /* 0x000fc400078e000a */
[----:B------:R-:W-:Y:S02]  /*427d0*/  IMAD.MOV.U32 R29, RZ, RZ, R46 ;  /* 0x000000ffff1d7224 */ /* 0x000fe400078e002e */
[----:B------:R-:W-:Y:S02]  /*427e0*/  IMAD.MOV.U32 R28, RZ, RZ, R47 ;  /* 0x000000ffff1c7224 */ /* 0x000fe400078e002f */
[----:B0-----:R-:W-:Y:S02]  /*427f0*/  IMAD.MOV.U32 R10, RZ, RZ, R37 ;  /* 0x000000ffff0a7224 */ /* 0x001fe400078e0025 */
[----:B------:R-:W-:Y:S01]  /*42800*/  IMAD.MOV.U32 R11, RZ, RZ, R3 ;  /* 0x000000ffff0b7224 */ /* 0x000fe200078e0003 */
[----:B---3--:R-:W-:Y:S01]  /*42810*/  STL.64 [R1+0x2ca8], R34 ;  /* 0x002ca82201007387 */ /* 0x008fe20000100a00 */
[----:B--2---:R-:W-:Y:S02]  /*42820*/  STL.64 [R1+0x2ca0], R32 ;  /* 0x002ca02001007387 */ /* 0x004fe40000100a00 */
[----:B------:R-:W2:Y:S02]  /*42830*/  LDL.LU R37, [R1+0x2d60] ;  /* 0x002d600001257983 */ /* 0x000ea40000300800 */
[----:B------:R-:W3:Y:S01]  /*42840*/  LDL.LU R3, [R1+0x2d5c] ;  /* 0x002d5c0001037983 */ /* 0x000ee20000300800 */
[----:B------:R-:W-:Y:S01]  /*42850*/  STL.64 [R1+0x2cb0], R10 ;  /* 0x002cb00a01007387 */ /* 0x000fe20000100a00 */
[----:B------:R-:W-:Y:S02]  /*42860*/  STL.64 [R1+0x2bf8], R30 ;  /* 0x002bf81e01007387 */ /* 0x000fe40000100a00 */
[----:B------:R0:W-:Y:S02]  /*42870*/  STL.64 [R1+0x2bf0], R28 ;  /* 0x002bf01c01007387 */ /* 0x0001e40000100a00 */
[----:B0-----:R-:W4:Y:S01]  /*42880*/  LDL.LU R28, [R1+0xa10] ;  /* 0x000a1000011c7983 */ /* 0x001f220000300800 */
[----:B------:R-:W4:Y:S02]  /*42890*/  LDL.LU R29, [R1+0xa14] ;  /* 0x000a1400011d7983 */ /* 0x000f240000300800 */
[----:B------:R-:W2:Y:S02]  /*428a0*/  LDL.LU R30, [R1+0xa18] ;  /* 0x000a1800011e7983 */ /* 0x000ea40000300800 */
[----:B------:R-:W2:Y:S02]  /*428b0*/  LDL.LU R31, [R1+0xa1c] ;  /* 0x000a1c00011f7983 */ /* 0x000ea40000300800 */
[----:B------:R-:W-:Y:S01]  /*428c0*/  IMAD.MOV.U32 R21, RZ, RZ, R8 ;  /* 0x000000ffff157224 */ /* 0x000fe200078e0008 */
[----:B--2---:R-:W-:Y:S01]  /*428d0*/  STL.64 [R1+0x2cc0], R30 ;  /* 0x002cc01e01007387 */ /* 0x004fe20000100a00 */
[----:B----4-:R-:W-:Y:S03]  /*428e0*/  STL.64 [R1+0x2cb8], R28 ;  /* 0x002cb81c01007387 */ /* 0x010fe60000100a00 */
[----:B------:R-:W-:Y:S02]  /*428f0*/  STL [R1+0x2280], R21 ;  /* 0x0022801501007387 */ /* 0x000fe40000100800 */
[----:B------:R0:W-:Y:S02]  /*42900*/  STL.64 [R1+0x2be0], R22 ;  /* 0x002be01601007387 */ /* 0x0001e40000100a00 */
[----:B0-----:R-:W-:-:S02]  /*42910*/  IMAD.MOV.U32 R22, RZ, RZ, R0 ;  /* 0x000000ffff167224 */ /* 0x001fc400078e0000 */
[----:B------:R-:W-:Y:S01]  /*42920*/  IMAD.MOV.U32 R23, RZ, RZ, R2 ;  /* 0x000000ffff177224 */ /* 0x000fe200078e0002 */
[----:B------:R-:W2:Y:S01]  /*42930*/  LDL.LU R0, [R1+0x2d58] ;  /* 0x002d580001007983 */ /* 0x000ea20000300800 */
[----:B------:R-:W4:Y:S03]  /*42940*/  LDL.LU R2, [R1+0x2d54] ;  /* 0x002d540001027983 */ /* 0x000f260000300800 */
[----:B------:R-:W-:Y:S01]  /*42950*/  STL.64 [R1+0x2cc8], R22 ;  /* 0x002cc81601007387 */ /* 0x000fe20000100a00 */
[----:B------:R-:W2:Y:S02]  /*42960*/  LDL.LU R44, [R1+0xa30] ;  /* 0x000a3000012c7983 */ /* 0x000ea40000300800 */
[----:B------:R-:W2:Y:S02]  /*42970*/  LDL.LU R45, [R1+0xa34] ;  /* 0x000a3400012d7983 */ /* 0x000ea40000300800 */
[----:B------:R-:W2:Y:S01]  /*42980*/  LDL.LU R46, [R1+0xa38] ;  /* 0x000a3800012e7983 */ /* 0x000ea20000300800 */
[----:B------:R-:W2:Y:S01]  /*42990*/  LDL.LU R47, [R1+0xa3c] ;  /* 0x000a3c00012f7983 */ /* 0x000ea20000300800 */
[----:B------:R-:W-:-:S02]  /*429a0*/  IMAD.MOV.U32 R42, RZ, RZ, R4 ;  /* 0x000000ffff2a7224 */ /* 0x000fc400078e0004 */
[----:B------:R-:W-:Y:S02]  /*429b0*/  IMAD.MOV.U32 R43, RZ, RZ, R56 ;  /* 0x000000ffff2b7224 */ /* 0x000fe400078e0038 */
[----:B------:R-:W-:Y:S02]  /*429c0*/  IMAD.MOV.U32 R14, RZ, RZ, R37 ;  /* 0x000000ffff0e7224 */ /* 0x000fe400078e0025 */
[----:B------:R-:W-:Y:S01]  /*429d0*/  IMAD.MOV.U32 R15, RZ, RZ, R36 ;  /* 0x000000ffff0f7224 */ /* 0x000fe200078e0024 */
[----:B--2---:R-:W-:Y:S01]  /*429e0*/  STL.64 [R1+0x2cd8], R46 ;  /* 0x002cd82e01007387 */ /* 0x004fe20000100a00 */
[----:B------:R0:W-:Y:S02]  /*429f0*/  STL.64 [R1+0x2cd0], R44 ;  /* 0x002cd02c01007387 */ /* 0x0001e40000100a00 */
[----:B------:R-:W2:Y:S02]  /*42a00*/  LDL.LU R4, [R1+0x2d50] ;  /* 0x002d500001047983 */ /* 0x000ea40000300800 */
[----:B------:R-:W2:Y:S01]  /*42a10*/  LDL.LU R56, [R1+0x2d4c] ;  /* 0x002d4c0001387983 */ /* 0x000ea20000300800 */
[----:B------:R-:W-:Y:S01]  /*42a20*/  STL.64 [R1+0x2ce0], R42 ;  /* 0x002ce02a01007387 */ /* 0x000fe20000100a00 */
[----:B------:R1:W-:Y:S02]  /*42a30*/  STL.64 [R1+0x2ce8], R14 ;  /* 0x002ce80e01007387 */ /* 0x0003e40000100a00 */
[----:B------:R-:W2:Y:S02]  /*42a40*/  LDL.LU R36, [R1+0xa50] ;  /* 0x000a500001247983 */ /* 0x000ea40000300800 */
[----:B------:R-:W2:Y:S01]  /*42a50*/  LDL.LU R37, [R1+0xa54] ;  /* 0x000a540001257983 */ /* 0x000ea20000300800 */
[----:B------:R-:W2:Y:S01]  /*42a60*/  LDL.LU R38, [R1+0xa58] ;  /* 0x000a580001267983 */ /* 0x000ea20000300800 */
[----:B------:R-:W2:Y:S02]  /*42a70*/  LDL.LU R39, [R1+0xa5c] ;  /* 0x000a5c0001277983 */ /* 0x000ea40000300800 */
[----:B---3--:R-:W-:Y:S01]  /*42a80*/  IMAD.MOV.U32 R35, RZ, RZ, R3 ;  /* 0x000000ffff237224 */ /* 0x008fe200078e0003 */
[----:B--2---:R-:W-:Y:S01]  /*42a90*/  STL.64 [R1+0x2cf8], R38 ;  /* 0x002cf82601007387 */ /* 0x004fe20000100a00 */
[----:B------:R-:W-:Y:S02]  /*42aa0*/  STL.64 [R1+0x2cf0], R36 ;  /* 0x002cf02401007387 */ /* 0x000fe40000100a00 */
[----:B------:R-:W2:Y:S02]  /*42ab0*/  LDL R34, [R1+0xb8] ;  /* 0x0000b80001227983 */ /* 0x000ea40000100800 */
[----:B------:R-:W-:-:S02]  /*42ac0*/  IMAD.MOV.U32 R50, RZ, RZ, R56 ;  /* 0x000000ffff327224 */ /* 0x000fc400078e0038 */
[----:B------:R-:W-:Y:S01]  /*42ad0*/  IMAD.MOV.U32 R51, RZ, RZ, R4 ;  /* 0x000000ffff337224 */ /* 0x000fe200078e0004 */
[----:B------:R-:W3:Y:S04]  /*42ae0*/  LDL.LU R3, [R1+0x2d48] ;  /* 0x002d480001037983 */ /* 0x000ee80000300800 */
[----:B--2---:R-:W-:Y:S01]  /*42af0*/  STL.64 [R1+0x2d00], R34 ;  /* 0x002d002201007387 */ /* 0x004fe20000100a00 */
[----:B------:R-:W2:Y:S02]  /*42b00*/  LDL.LU R56, [R1+0x2d44] ;  /* 0x002d440001387983 */ /* 0x000ea40000300800 */
[----:B------:R-:W2:Y:S02]  /*42b10*/  LDL.LU R4, [R1+0x2d40] ;  /* 0x002d400001047983 */ /* 0x000ea40000300800 */
[----:B------:R-:W-:Y:S01]  /*42b20*/  STL.64 [R1+0x2d08], R50 ;  /* 0x002d083201007387 */ /* 0x000fe20000100a00 */
[----:B0-----:R-:W2:Y:S01]  /*42b30*/  LDL.LU R44, [R1+0x320] ;  /* 0x00032000012c7983 */ /* 0x001ea20000300800 */
[----:B------:R-:W2:Y:S02]  /*42b40*/  LDL.LU R45, [R1+0x324] ;  /* 0x00032400012d7983 */ /* 0x000ea40000300800 */
[----:B------:R-:W2:Y:S02]  /*42b50*/  LDL.LU R46, [R1+0x328] ;  /* 0x00032800012e7983 */ /* 0x000ea40000300800 */
[----:B------:R-:W2:Y:S02]  /*42b60*/  LDL.LU R47, [R1+0x32c] ;  /* 0x00032c00012f7983 */ /* 0x000ea40000300800 */
[----:B--2---:R0:W-:Y:S01]  /*42b70*/  STL.64 [R1+0x2d28], R46 ;  /* 0x002d282e01007387 */ /* 0x0041e20000100a00 */
[----:B------:R-:W-:Y:S02]  /*42b80*/  STL.64 [R1+0x2d20], R44 ;  /* 0x002d202c01007387 */ /* 0x000fe40000100a00 */
[----:B------:R-:W2:Y:S02]  /*42b90*/  LDL.LU R12, [R1+0x330] ;  /* 0x00033000010c7983 */ /* 0x000ea40000300800 */
[----:B------:R-:W2:Y:S01]  /*42ba0*/  LDL.LU R13, [R1+0x334] ;  /* 0x00033400010d7983 */ /* 0x000ea20000300800 */
[----:B-1----:R-:W2:Y:S01]  /*42bb0*/  LDL.LU R14, [R1+0x338] ;  /* 0x00033800010e7983 */ /* 0x002ea20000300800 */
[----:B------:R-:W2:Y:S02]  /*42bc0*/  LDL.LU R15, [R1+0x33c] ;  /* 0x00033c00010f7983 */ /* 0x000ea40000300800 */
[----:B0-----:R-:W-:Y:S01]  /*42bd0*/  IMAD.MOV.U32 R47, RZ, RZ, R4 ;  /* 0x000000ffff2f7224 */ /* 0x001fe200078e0004 */
[----:B--2---:R-:W-:Y:S01]  /*42be0*/  STL.64 [R1+0x2d38], R14 ;  /* 0x002d380e01007387 */ /* 0x004fe20000100a00 */
[----:B------:R0:W-:Y:S02]  /*42bf0*/  STL.64 [R1+0x2d30], R12 ;  /* 0x002d300c01007387 */ /* 0x0001e40000100a00 */
[----:B------:R-:W2:Y:S01]  /*42c00*/  LDL R46, [R1+0x118] ;  /* 0x00011800012e7983 */ /* 0x000ea20000100800 */
[----:B0-----:R-:W2:Y:S01]  /*42c10*/  LDL.LU R12, [R1+0x360] ;  /* 0x00036000010c7983 */ /* 0x001ea20000300800 */
[----:B------:R-:W2:Y:S02]  /*42c20*/  LDL.LU R13, [R1+0x364] ;  /* 0x00036400010d7983 */ /* 0x000ea40000300800 */
[----:B------:R-:W2:Y:S02]  /*42c30*/  LDL.LU R14, [R1+0x368] ;  /* 0x00036800010e7983 */ /* 0x000ea40000300800 */
[----:B------:R-:W2:Y:S01]  /*42c40*/  LDL.LU R15, [R1+0x36c] ;  /* 0x00036c00010f7983 */ /* 0x000ea20000300800 */
[----:B------:R-:W3:Y:S01]  /*42c50*/  LDL.LU R4, [R1+0x350] ;  /* 0x0003500001047983 */ /* 0x000ee20000300800 */
[----:B------:R-:W3:Y:S02]  /*42c60*/  LDL.LU R5, [R1+0x354] ;  /* 0x0003540001057983 */ /* 0x000ee40000300800 */
[----:B------:R-:W3:Y:S02]  /*42c70*/  LDL.LU R6, [R1+0x358] ;  /* 0x0003580001067983 */ /* 0x000ee40000300800 */
[----:B------:R-:W3:Y:S01]  /*42c80*/  LDL.LU R7, [R1+0x35c] ;  /* 0x00035c0001077983 */ /* 0x000ee20000300800 */
[----:B------:R-:W3:Y:S01]  /*42c90*/  LDL.64 R50, [R1+0x108] ;  /* 0x0001080001327983 */ /* 0x000ee20000100a00 */
[----:B------:R-:W4:Y:S02]  /*42ca0*/  LDL.LU R32, [R1+0x340] ;  /* 0x0003400001207983 */ /* 0x000f240000300800 */
[----:B------:R-:W4:Y:S02]  /*42cb0*/  LDL.LU R33, [R1+0x344] ;  /* 0x0003440001217983 */ /* 0x000f240000300800 */
[----:B------:R-:W4:Y:S01]  /*42cc0*/  LDL.LU R34, [R1+0x348] ;  /* 0x0003480001227983 */ /* 0x000f220000300800 */
[----:B------:R-:W4:Y:S01]  /*42cd0*/  LDL.LU R35, [R1+0x34c] ;  /* 0x00034c0001237983 */ /* 0x000f220000300800 */
[----:B------:R-:W4:Y:S02]  /*42ce0*/  LDL.64 R42, [R1+0xe8] ;  /* 0x0000e800012a7983 */ /* 0x000f240000100a00 */
[----:B------:R-:W4:Y:S02]  /*42cf0*/  LDL.LU R8, [R1+0xa60] ;  /* 0x000a600001087983 */ /* 0x000f240000300800 */
[----:B------:R-:W4:Y:S01]  /*42d00*/  LDL.LU R9, [R1+0xa64] ;  /* 0x000a640001097983 */ /* 0x000f220000300800 */
[----:B------:R-:W4:Y:S01]  /*42d10*/  LDL.LU R10, [R1+0xa68] ;  /* 0x000a6800010a7983 */ /* 0x000f220000300800 */
[----:B------:R-:W4:Y:S02]  /*42d20*/  LDL.LU R11, [R1+0xa6c] ;  /* 0x000a6c00010b7983 */ /* 0x000f240000300800 */
        /* <DEDUP_REMOVED lines=8> */
[----:B------:R0:W-:Y:S02]  /*42db0*/  STL [R1+0x227c], R17 ;  /* 0x00227c1101007387 */ /* 0x0001e40000100800 */
[----:B------:R1:W-:Y:S01]  /*42dc0*/  STL.64 [R1+0x2bd8], R18 ;  /* 0x002bd81201007387 */ /* 0x0003e20000100a00 */
[----:B------:R-:W4:Y:S04]  /*42dd0*/  LDL.LU R16, [R1+0xa20] ;  /* 0x000a200001107983 */ /* 0x000f280000300800 */
[----:B0-----:R-:W4:Y:S01]  /*42de0*/  LDL.LU R17, [R1+0xa24] ;  /* 0x000a240001117983 */ /* 0x001f220000300800 */
[----:B-1----:R-:W4:Y:S02]  /*42df0*/  LDL.LU R18, [R1+0xa28] ;  /* 0x000a280001127983 */ /* 0x002f240000300800 */
[----:B------:R-:W4:Y:S01]  /*42e00*/  LDL.LU R19, [R1+0xa2c] ;  /* 0x000a2c0001137983 */ /* 0x000f220000300800 */
[C---:B--2---:R-:W-:Y:S08]  /*42e10*/  HMMA.16816.F32.BF16 R44, R52.reuse, R46, R12 ;  /* 0x0000002e342c723c */ /* 0x044ff0000004180c */
[----:B---3--:R-:W-:Y:S01]  /*42e20*/  HMMA.16816.F32.BF16 R4, R52, R50, R4 ;  /* 0x000000323404723c */ /* 0x008fe20000041804 */
[----:B------:R-:W2:Y:S01]  /*42e30*/  LDL.LU.64 R14, [R1+0x2d38] ;  /* 0x002d3800010e7983 */ /* 0x000ea20000300a00 */
[----:B------:R-:W2:Y:S11]  /*42e40*/  LDL.LU.64 R12, [R1+0x2d30] ;  /* 0x002d3000010c7983 */ /* 0x000eb60000300a00 */
[----:B------:R-:W-:Y:S02]  /*42e50*/  @!UPT UIADD3 URZ, URZ, URZ, URZ ;  /* 0x0000003f3f3ff290 */ /* 0x000fe4000fffe03f */
[----:B------:R-:W-:Y:S01]  /*42e60*/  STL.64 [R1+0x360], R44 ;  /* 0x0003602c01007387 */ /* 0x000fe20000100a00 */
[----:B------:R0:W-:Y:S03]  /*42e70*/  STL.64 [R1+0x368], R46 ;  /* 0x0003682e01007387 */ /* 0x0001e60000100a00 */
[----:B0-----:R-:W3:Y:S01]  /*42e80*/  LDL.LU.64 R46, [R1+0x2d28] ;  /* 0x002d2800012e7983 */ /* 0x001ee20000300a00 */
[----:B------:R-:W3:Y:S03]  /*42e90*/  LDL.LU.64 R44, [R1+0x2d20] ;  /* 0x002d2000012c7983 */ /* 0x000ee60000300a00 */
[----:B------:R-:W-:Y:S02]  /*42ea0*/  STL.64 [R1+0x350], R4 ;  /* 0x0003500401007387 */ /* 0x000fe40000100a00 */
[----:B------:R0:W-:Y:S02]  /*42eb0*/  STL.64 [R1+0x358], R6 ;  /* 0x0003580601007387 */ /* 0x0001e40000100a00 */
[----:B0-----:R-:W3:Y:S01]  /*42ec0*/  LDL.LU.64 R6, [R1+0x2d18] ;  /* 0x002d180001067983 */ /* 0x001ee20000300a00 */
[----:B------:R-:W-:-:S02]  /*42ed0*/  IMAD.MOV.U32 R39, RZ, RZ, R3 ;  /* 0x000000ffff277224 */ /* 0x000fc400078e0003 */
[----:B------:R-:W3:Y:S02]  /*42ee0*/  LDL.LU R5, [R1+0x2d10] ;  /* 0x002d100001057983 */ /* 0x000ee40000300800 */
[----:B------:R-:W-:Y:S02]  /*42ef0*/  IMAD.MOV.U32 R4, RZ, RZ, R50 ;  /* 0x000000ffff047224 */ /* 0x000fe400078e0032 */
[----:B------:R-:W-:Y:S02]  /*42f00*/  IMAD.MOV.U32 R3, RZ, RZ, R51 ;  /* 0x000000ffff037224 */ /* 0x000fe400078e0033 */
[----:B------:R-:W3:Y:S01]  /*42f10*/  LDL.LU.64 R50, [R1+0x2d08] ;  /* 0x002d080001327983 */ /* 0x000ee20000300a00 */
[----:B------:R-:W-:-:S07]  /*42f20*/  IMAD.MOV.U32 R38, RZ, RZ, R56 ;  /* 0x000000ffff267224 */ /* 0x000fce00078e0038 */
[C---:B----4-:R-:W-:Y:S01]  /*42f30*/  HMMA.16816.F32.BF16 R36, R52.reuse, R38, R32 ;  /* 0x000000263424723c */ /* 0x050fe20000041820 */
[----:B------:R-:W0:Y:S01]  /*42f40*/  S2R R56, SR_TID.X ;  /* 0x0000000000387919 */ /* 0x000e220000002100 */
[----:B------:R-:W-:Y:S02]  /*42f50*/  IMAD.MOV.U32 R30, RZ, RZ, R2 ;  /* 0x000000ffff1e7224 */ /* 0x000fe400078e0002 */
[----:B------:R-:W1:Y:S04]  /*42f60*/  S2R R2, SR_TID.X ;  /* 0x0000000000027919 */ /* 0x000e680000002100 */
[C---:B--2---:R-:W-:Y:S01]  /*42f70*/  HMMA.16816.F32.BF16 R12, R52.reuse, R42, R12 ;  /* 0x0000002a340c723c */ /* 0x044fe2000004180c */
[----:B---3--:R-:W-:Y:S01]  /*42f80*/  STL.64 [R1+0x2bb8], R6 ;  /* 0x002bb80601007387 */ /* 0x008fe20000100a00 */
[----:B------:R-:W-:Y:S02]  /*42f90*/  STL [R1+0x2bb0], R4 ;  /* 0x002bb00401007387 */ /* 0x000fe40000100800 */
[----:B------:R-:W2:Y:S11]  /*42fa0*/  LDL.LU.64 R34, [R1+0x2d00] ;  /* 0x002d000001227983 */ /* 0x000eb60000300a00 */
[----:B------:R-:W-:Y:S01]  /*42fb0*/  STL.64 [R1+0x340], R36 ;  /* 0x0003402401007387 */ /* 0x000fe20000100a00 */
[----:B------:R3:W-:Y:S04]  /*42fc0*/  STL.64 [R1+0x348], R38 ;  /* 0x0003482601007387 */ /* 0x0007e80000100a00 */
[----:B---3--:R-:W3:Y:S01]  /*42fd0*/  LDL.LU.64 R38, [R1+0x2cf8] ;  /* 0x002cf80001267983 */ /* 0x008ee20000300a00 */
[----:B------:R-:W3:Y:S02]  /*42fe0*/  LDL.LU.64 R36, [R1+0x2cf0] ;  /* 0x002cf00001247983 */ /* 0x000ee40000300a00 */
[----:B------:R-:W-:Y:S02]  /*42ff0*/  STL.64 [R1+0x330], R12 ;  /* 0x0003300c01007387 */ /* 0x000fe40000100a00 */
[----:B------:R4:W-:Y:S02]  /*43000*/  STL.64 [R1+0x338], R14 ;  /* 0x0003380e01007387 */ /* 0x0009e40000100a00 */
[----:B----4-:R-:W3:Y:S01]  /*43010*/  LDL.LU.64 R14, [R1+0x2ce8] ;  /* 0x002ce800010e7983 */ /* 0x010ee20000300a00 */
[----:B------:R-:W-:Y:S01]  /*43020*/  HMMA.16816.F32.BF16 R48, R52, R50, R44 ;  /* 0x000000323430723c */ /* 0x000fe2000004182c */
[----:B0-----:R-:W-:Y:S01]  /*43030*/  LOP3.LUT R56, R56, 0x7, RZ, 0xc0, !PT ;  /* 0x0000000738387812 */ /* 0x001fe200078ec0ff */
[----:B------:R-:W-:-:S02]  /*43040*/  IMAD.MOV.U32 R31, RZ, RZ, R0 ;  /* 0x000000ffff1f7224 */ /* 0x000fc400078e0000 */
[----:B-1----:R-:W-:Y:S02]  /*43050*/  IMAD.SHL.U32 R0, R2, 0x2, RZ ;  /* 0x0000000202007824 */ /* 0x002fe400078e00ff */
[----:B------:R-:W-:Y:S02]  /*43060*/  IMAD R56, R56, 0x110, RZ ;  /* 0x0000011038387824 */ /* 0x000fe400078e02ff */
[----:B------:R-:W-:-:S03]  /*43070*/  IMAD.SHL.U32 R2, R2, 0x80, RZ ;  /* 0x0000008002027824 */ /* 0x000fc600078e00ff */
[----:B------:R-:W-:Y:S01]  /*43080*/  LOP3.LUT R56, R56, 0x10, R0, 0x78, !PT ;  /* 0x0000001038387812 */ /* 0x000fe200078e7800 */
[----:B------:R-:W-:-:S03]  /*43090*/  IMAD.MOV.U32 R0, RZ, RZ, R43 ;  /* 0x000000ffff007224 */ /* 0x000fc600078e002b */
[----:B------:R-:W-:Y:S01]  /*430a0*/  LOP3.LUT R56, R56, 0x800, R2, 0xf8, !PT ;  /* 0x0000080038387812 */ /* 0x000fe200078ef802 */
[----:B------:R-:W-:Y:S02]  /*430b0*/  IMAD.MOV.U32 R2, RZ, RZ, R42 ;  /* 0x000000ffff027224 */ /* 0x000fe400078e002a */
[----:B------:R-:W4:Y:S01]  /*430c0*/  LDL.LU.64 R42, [R1+0x2ce0] ;  /* 0x002ce000012a7983 */ /* 0x000f220000300a00 */
[----:B------:R-:W-:Y:S01]  /*430d0*/  LOP3.LUT R56, R56, 0x20, RZ, 0x3c, !PT ;  /* 0x0000002038387812 */ /* 0x000fe200078e3cff */
[----:B------:R-:W4:Y:S02]  /*430e0*/  LDL.LU.64 R46, [R1+0x2cd8] ;  /* 0x002cd800012e7983 */ /* 0x000f240000300a00 */
[----:B------:R-:W4:Y:S01]  /*430f0*/  LDL.LU.64 R44, [R1+0x2cd0] ;  /* 0x002cd000012c7983 */ /* 0x000f220000300a00 */
[----:B------:R-:W-:Y:S01]  /*43100*/  STL.64 [R1+0x320], R48 ;  /* 0x0003203001007387 */ /* 0x000fe20000100a00 */
[----:B------:R-:W-:Y:S02]  /*43110*/  STL.64 [R1+0x328], R50 ;  /* 0x0003283201007387 */ /* 0x000fe40000100a00 */
[----:B------:R-:W0:Y:S01]  /*43120*/  LDSM.16.MT88.4 R48, [R56+0x5000] ;  /* 0x005000003830783b */ /* 0x000e220000004200 */
[C---:B------:R-:W-:Y:S01]  /*43130*/  HMMA.16816.F32.BF16 R28, R52.reuse, R30, R20 ;  /* 0x0000001e341c723c */ /* 0x040fe20000041814 */
[----:B0-----:R-:W-:Y:S02]  /*43140*/  STL.64 [R1+0x2c38], R50 ;  /* 0x002c383201007387 */ /* 0x001fe40000100a00 */
[----:B------:R-:W-:Y:S02]  /*43150*/  STL.64 [R1+0x2c30], R48 ;  /* 0x002c303001007387 */ /* 0x000fe40000100a00 */
[----:B------:R-:W-:Y:S02]  /*43160*/  STL.64 [R1+0x2c28], R58 ;  /* 0x002c283a01007387 */ /* 0x000fe40000100a00 */
[----:B------:R-:W-:Y:S01]  /*43170*/  STL [R1+0x2c20], R56 ;  /* 0x002c203801007387 */ /* 0x000fe20000100800 */
[----:B------:R-:W4:Y:S11]  /*43180*/  LDL.LU.64 R22, [R1+0x2cc8] ;  /* 0x002cc80001167983 */ /* 0x000f360000300a00 */
[----:B------:R-:W-:Y:S04]  /*43190*/  @!UPT UIADD3 URZ, URZ, URZ, URZ ;  /* 0x0000003f3f3ff290 */ /* 0x000fe8000fffe03f */
[----:B------:R-:W-:Y:S02]  /*431a0*/  STL.64 [R1+0xa70], R28 ;  /* 0x000a701c01007387 */ /* 0x000fe40000100a00 */
[----:B------:R0:W-:Y:S02]  /*431b0*/  STL.64 [R1+0xa78], R30 ;  /* 0x000a781e01007387 */ /* 0x0001e40000100a00 */
[----:B0-----:R-:W4:Y:S01]  /*431c0*/  LDL.LU.64 R30, [R1+0x2cc0] ;  /* 0x002cc000011e7983 */ /* 0x001f220000300a00 */
[----:B------:R-:W4:Y:S01]  /*431d0*/  LDL.LU.64 R28, [R1+0x2cb8] ;  /* 0x002cb800011c7983 */ /* 0x000f220000300a00 */
[C---:B--2---:R-:W-:Y:S02]  /*431e0*/  HMMA.16816.F32.BF16 R32, R52.reuse, R34, R8 ;  /* 0x000000223420723c */ /* 0x044fe40000041808 */
[----:B------:R-:W2:Y:S11]  /*431f0*/  LDL.LU.64 R10, [R1+0x2cb0] ;  /* 0x002cb000010a7983 */ /* 0x000eb60000300a00 */
[----:B------:R-:W-:Y:S10]  /*43200*/  @!UPT UIADD3 URZ, URZ, URZ, URZ ;  /* 0x0000003f3f3ff290 */ /* 0x000ff4000fffe03f */
[----:B------:R-:W-:Y:S01]  /*43210*/  STL.64 [R1+0xa60], R32 ;  /* 0x000a602001007387 */ /* 0x000fe20000100a00 */
[----:B------:R0:W-:Y:S01]  /*43220*/  STL.64 [R1+0xa68], R34 ;  /* 0x000a682201007387 */ /* 0x0001e20000100a00 */
[C---:B---3--:R-:W-:Y:S02]  /*43230*/  HMMA.16816.F32.BF16 R12, R52.reuse, R14, R36 ;  /* 0x0000000e340c723c */ /* 0x048fe40000041824 */
[----:B0-----:R-:W3:Y:S01]  /*43240*/  LDL.LU.64 R34, [R1+0x2ca8] ;  /* 0x002ca80001227983 */ /* 0x001ee20000300a00 */
[----:B------:R-:W3:Y:S02]  /*43250*/  LDL.LU.64 R32, [R1+0x2ca0] ;  /* 0x002ca00001207983 */ /* 0x000ee40000300a00 */
[----:B------:R-:W3:Y:S02]  /*43260*/  LDL.LU.64 R38, [R1+0x2c98] ;  /* 0x002c980001267983 */ /* 0x000ee40000300a00 */
[----:B------:R-:W-:Y:S02]  /*43270*/  IMAD.MOV.U32 R50, RZ, RZ, R61 ;  /* 0x000000ffff327224 */ /* 0x000fe400078e003d */
[----:B------:R-:W-:Y:S01]  /*43280*/  IMAD.MOV.U32 R51, RZ, RZ, R60 ;  /* 0x000000ffff337224 */ /* 0x000fe200078e003c */
[C---:B----4-:R-:W-:Y:S08]  /*43290*/  HMMA.16816.F32.BF16 R40, R52.reuse, R42, R24 ;  /* 0x0000002a3428723c */ /* 0x050ff00000041818 */
[C---:B------:R-:W-:Y:S05]  /*432a0*/  HMMA.16816.F32.BF16 R48, R52.reuse, R50, R44 ;  /* 0x000000323430723c */ /* 0x040fea000004182c */
[----:B------:R0:W-:Y:S01]  /*432b0*/  STL.64 [R1+0xa50], R12 ;  /* 0x000a500c01007387 */ /* 0x0001e20000100a00 */
[----:B------:R-:W-:Y:S03]  /*432c0*/  STL.64 [R1+0xa58], R14 ;  /* 0x000a580e01007387 */ /* 0x000fe60000100a00 */
[----:B0-----:R-:W4:Y:S01]  /*432d0*/  LDL.LU.64 R12, [R1+0x2c90] ;  /* 0x002c9000010c7983 */ /* 0x001f220000300a00 */
[----:B------:R-:W4:Y:S05]  /*432e0*/  LDL.LU.64 R24, [R1+0x2c88] ;  /* 0x002c880001187983 */ /* 0x000f2a0000300a00 */
[----:B------:R0:W-:Y:S01]  /*432f0*/  STL.64 [R1+0xa40], R40 ;  /* 0x000a402801007387 */ /* 0x0001e20000100a00 */
[----:B------:R-:W-:Y:S03]  /*43300*/  STL.64 [R1+0xa48], R42 ;  /* 0x000a482a01007387 */ /* 0x000fe60000100a00 */
[----:B0-----:R-:W4:Y:S01]  /*43310*/  LDL.LU.64 R40, [R1+0x2c80] ;  /* 0x002c800001287983 */ /* 0x001f220000300a00 */
[----:B------:R-:W4:Y:S01]  /*43320*/  LDL.LU.64 R44, [R1+0x2c78] ;  /* 0x002c7800012c7983 */ /* 0x000f220000300a00 */
[C---:B------:R-:W-:Y:S02]  /*43330*/  HMMA.16816.F32.BF16 R20, R52.reuse, R22, R16 ;  /* 0x000000163414723c */ /* 0x040fe40000041810 */
[----:B------:R-:W-:Y:S01]  /*43340*/  STL.64 [R1+0xa30], R48 ;  /* 0x000a303001007387 */ /* 0x000fe20000100a00 */
[----:B------:R-:W-:Y:S11]  /*43350*/  STL.64 [R1+0xa38], R50 ;  /* 0x000a383201007387 */ /* 0x000ff60000100a00 */
[----:B------:R-:W-:Y:S09]  /*43360*/  @!UPT UIADD3 URZ, URZ, URZ, URZ ;  /* 0x0000003f3f3ff290 */ /* 0x000ff2000fffe03f */
[----:B------:R-:W-:Y:S01]  /*43370*/  STL.64 [R1+0xa20], R20 ;  /* 0x000a201401007387 */ /* 0x000fe20000100a00 */
[----:B------:R-:W-:Y:S01]  /*43380*/  STL.64 [R1+0xa28], R22 ;  /* 0x000a281601007387 */ /* 0x000fe20000100a00 */
[C---:B--2---:R-:W-:Y:S02]  /*43390*/  HMMA.16816.F32.BF16 R16, R52.reuse, R10, R28 ;  /* 0x0000000a3410723c */ /* 0x044fe4000004181c */
[----:B------:R-:W2:Y:S06]  /*433a0*/  LDL.LU R28, [R1+0x960] ;  /* 0x00096000011c7983 */ /* 0x000eac0000300800 */
[----:B---3--:R-:W-:Y:S11]  /*433b0*/  HMMA.16816.F32.BF16 R8, R52, R38, R32 ;  /* 0x000000263408723c */ /* 0x008ff60000041820 */
[----:B------:R-:W-:Y:S04]  /*433c0*/  @!UPT UIADD3 URZ, URZ, URZ, URZ ;  /* 0x0000003f3f3ff290 */ /* 0x000fe8000fffe03f */
[----:B------:R0:W-:Y:S01]  /*433d0*/  STL.64 [R1+0xa10], R16 ;  /* 0x000a101001007387 */ /* 0x0001e20000100a00 */
[----:B------:R1:W-:Y:S07]  /*433e0*/  STL.64 [R1+0xa18], R18 ;  /* 0x000a181201007387 */ /* 0x0003ee0000100a00 */
[----:B------:R-:W-:Y:S01]  /*433f0*/  STL.64 [R1+0xa00], R8 ;  /* 0x000a000801007387 */ /* 0x000fe20000100a00 */
[----:B------:R-:W-:Y:S02]  /*43400*/  STL.64 [R1+0xa08], R10 ;  /* 0x000a080a01007387 */ /* 0x000fe40000100a00 */
[----:B------:R-:W2:Y:S02]  /*43410*/  LDL.LU R29, [R1+0x964] ;  /* 0x00096400011d7983 */ /* 0x000ea40000300800 */
[----:B------:R-:W3:Y:S01]  /*43420*/  LDL.LU R30, [R1+0x968] ;  /* 0x00096800011e7983 */ /* 0x000ee20000300800 */
[----:B------:R-:W3:Y:S04]  /*43430*/  LDL.LU R31, [R1+0x96c] ;  /* 0x00096c00011f7983 */ /* 0x000ee80000300800 */
[----:B---3--:R-:W-:Y:S01]  /*43440*/  STL.64 [R1+0x2c48], R30 ;  /* 0x002c481e01007387 */ /* 0x008fe20000100a00 */
[----:B--2---:R-:W-:Y:S02]  /*43450*/  STL.64 [R1+0x2c40], R28 ;  /* 0x002c401c01007387 */ /* 0x004fe40000100a00 */
[----:B------:R-:W2:Y:S02]  /*43460*/  LDL.LU R32, [R1+0x970] ;  /* 0x0009700001207983 */ /* 0x000ea40000300800 */
[----:B------:R-:W2:Y:S01]  /*43470*/  LDL.LU R33, [R1+0x974] ;  /* 0x0009740001217983 */ /* 0x000ea20000300800 */
[----:B------:R-:W3:Y:S01]  /*43480*/  LDL.LU R34, [R1+0x978] ;  /* 0x0009780001227983 */ /* 0x000ee20000300800 */
[----:B------:R-:W3:Y:S03]  /*43490*/  LDL.LU R35, [R1+0x97c] ;  /* 0x00097c0001237983 */ /* 0x000ee60000300800 */
[----:B---3--:R-:W-:Y:S01]  /*434a0*/  STL.64 [R1+0x2c58], R34 ;  /* 0x002c582201007387 */ /* 0x008fe20000100a00 */
[----:B--2---:R-:W-:Y:S02]  /*434b0*/  STL.64 [R1+0x2c50], R32 ;  /* 0x002c502001007387 */ /* 0x004fe40000100a00 */
[----:B------:R-:W2:Y:S02]  /*434c0*/  LDL.LU R36, [R1+0x980] ;  /* 0x0009800001247983 */ /* 0x000ea40000300800 */
[----:B------:R-:W2:Y:S01]  /*434d0*/  LDL.LU R37, [R1+0x984] ;  /* 0x0009840001257983 */ /* 0x000ea20000300800 */
[----:B------:R-:W3:Y:S01]  /*434e0*/  LDL.LU R38, [R1+0x988] ;  /* 0x0009880001267983 */ /* 0x000ee20000300800 */
[----:B------:R-:W3:Y:S02]  /*434f0*/  LDL.LU R39, [R1+0x98c] ;  /* 0x00098c0001277983 */ /* 0x000ee40000300800 */
[----:B------:R-:W-:-:S02]  /*43500*/  IMAD.MOV.U32 R6, RZ, RZ, R57 ;  /* 0x000000ffff067224 */ /* 0x000fc400078e0039 */
[----:B----4-:R-:W-:Y:S01]  /*43510*/  IMAD.MOV.U32 R7, RZ, RZ, R45 ;  /* 0x000000ffff077224 */ /* 0x010fe200078e002d */
[----:B---3--:R3:W-:Y:S01]  /*43520*/  STL.64 [R1+0x2c68], R38 ;  /* 0x002c682601007387 */ /* 0x0087e20000100a00 */
[----:B--2---:R-:W-:Y:S03]  /*43530*/  STL.64 [R1+0x2c60], R36 ;  /* 0x002c602401007387 */ /* 0x004fe60000100a00 */
[----:B------:R2:W-:Y:S02]  /*43540*/  STL.64 [R1+0x2c70], R6 ;  /* 0x002c700601007387 */ /* 0x0005e40000100a00 */
[----:B------:R-:W4:Y:S01]  /*43550*/  LDL.LU R56, [R1+0x9b0] ;  /* 0x0009b00001387983 */ /* 0x000f220000300800 */
[----:B------:R-:W4:Y:S01]  /*43560*/  LDL.LU R57, [R1+0x9b4] ;  /* 0x0009b40001397983 */ /* 0x000f220000300800 */
[----:B------:R-:W4:Y:S02]  /*43570*/  LDL.LU R58, [R1+0x9b8] ;  /* 0x0009b800013a7983 */ /* 0x000f240000300800 */
[----:B------:R-:W4:Y:S02]  /*43580*/  LDL.LU R59, [R1+0x9bc] ;  /* 0x0009bc00013b7983 */ /* 0x000f240000300800 */
[----:B0-----:R-:W4:Y:S01]  /*43590*/  LDL.LU R16, [R1+0x9f0] ;  /* 0x0009f00001107983 */ /* 0x001f220000300800 */
[----:B------:R-:W4:Y:S01]  /*435a0*/  LDL.LU R17, [R1+0x9f4] ;  /* 0x0009f40001117983 */ /* 0x000f220000300800 */
[----:B-1----:R-:W4:Y:S02]  /*435b0*/  LDL.LU R18, [R1+0x9f8] ;  /* 0x0009f80001127983 */ /* 0x002f240000300800 */
[----:B------:R-:W4:Y:S02]  /*435c0*/  LDL.LU R19, [R1+0x9fc] ;  /* 0x0009fc0001137983 */ /* 0x000f240000300800 */
[----:B------:R-:W4:Y:S02]  /*435d0*/  LDL.LU R4, [R1+0x9e0] ;  /* 0x0009e00001047983 */ /* 0x000f240000300800 */
[----:B---3--:R-:W-:-:S02]  /*435e0*/  IMAD.MOV.U32 R39, RZ, RZ, R5 ;  /* 0x000000ffff277224 */ /* 0x008fc400078e0005 */
[----:B------:R-:W3:Y:S01]  /*435f0*/  LDL.LU R5, [R1+0x9e4] ;  /* 0x0009e40001057983 */ /* 0x000ee20000300800 */
[----:B--2---:R-:W3:Y:S02]  /*43600*/  LDL.LU R6, [R1+0x9e8] ;  /* 0x0009e80001067983 */ /* 0x004ee40000300800 */
[----:B------:R-:W3:Y:S02]  /*43610*/  LDL.LU R7, [R1+0x9ec] ;  /* 0x0009ec0001077983 */ /* 0x000ee40000300800 */
[----:B------:R-:W-:Y:S02]  /*43620*/  IMAD.MOV.U32 R14, RZ, RZ, R24 ;  /* 0x000000ffff0e7224 */ /* 0x000fe400078e0018 */
[----:B------:R-:W-:Y:S01]  /*43630*/  IMAD.MOV.U32 R15, RZ, RZ, R13 ;  /* 0x000000ffff0f7224 */ /* 0x000fe200078e000d */
[----:B------:R-:W2:Y:S01]  /*43640*/  LDL.LU R32, [R1+0x9d0] ;  /* 0x0009d00001207983 */ /* 0x000ea20000300800 */
[----:B------:R-:W2:Y:S02]  /*43650*/  LDL.LU R33, [R1+0x9d4] ;  /* 0x0009d40001217983 */ /* 0x000ea40000300800 */
[----:B------:R-:W2:Y:S02]  /*43660*/  LDL.LU R34, [R1+0x9d8] ;  /* 0x0009d80001227983 */ /* 0x000ea40000300800 */
[----:B------:R-:W2:Y:S02]  /*43670*/  LDL.LU R35, [R1+0x9dc] ;  /* 0x0009dc0001237983 */ /* 0x000ea40000300800 */
[----:B------:R-:W-:Y:S01]  /*43680*/  IMAD.MOV.U32 R38, RZ, RZ, R12 ;  /* 0x000000ffff267224 */ /* 0x000fe200078e000c */
[----:B------:R-:W2:Y:S01]  /*43690*/  LDL.LU R28, [R1+0x9c0] ;  /* 0x0009c000011c7983 */ /* 0x000ea20000300800 */
[----:B------:R-:W2:Y:S02]  /*436a0*/  LDL.LU R29, [R1+0x9c4] ;  /* 0x0009c400011d7983 */ /* 0x000ea40000300800 */
[----:B------:R-:W2:Y:S02]  /*436b0*/  LDL.LU R30, [R1+0x9c8] ;  /* 0x0009c800011e7983 */ /* 0x000ea40000300800 */
[----:B------:R-:W-:Y:S01]  /*436c0*/  IMAD.MOV.U32 R50, RZ, RZ, R44 ;  /* 0x000000ffff327224 */ /* 0x000fe200078e002c */
[----:B------:R-:W2:Y:S01]  /*436d0*/  LDL.LU R31, [R1+0x9cc] ;  /* 0x0009cc00011f7983 */ /* 0x000ea20000300800 */
[----:B------:R-:W2:Y:S02]  /*436e0*/  LDL.LU R44, [R1+0x9a0] ;  /* 0x0009a000012c7983 */ /* 0x000ea40000300800 */
[----:B------:R-:W2:Y:S02]  /*436f0*/  LDL.LU R45, [R1+0x9a4] ;  /* 0x0009a400012d7983 */ /* 0x000ea40000300800 */
[----:B------:R-:W2:Y:S02]  /*43700*/  LDL.LU R46, [R1+0x9a8] ;  /* 0x0009a800012e7983 */ /* 0x000ea40000300800 */
[----:B------:R-:W-:Y:S01]  /*43710*/  IMAD.MOV.U32 R10, RZ, RZ, R40 ;  /* 0x000000ffff0a7224 */ /* 0x000fe200078e0028 */
[----:B------:R-:W2:Y:S01]  /*43720*/  LDL.LU R47, [R1+0x9ac] ;  /* 0x0009ac00012f7983 */ /* 0x000ea20000300800 */
[----:B------:R-:W-:-:S02]  /*43730*/  IMAD.MOV.U32 R51, RZ, RZ, R41 ;  /* 0x000000ffff337224 */ /* 0x000fc400078e0029 */
[----:B------:R-:W2:Y:S02]  /*43740*/  LDL.LU R40, [R1+0x990] ;  /* 0x0009900001287983 */ /* 0x000ea40000300800 */
[----:B------:R-:W2:Y:S01]  /*43750*/  LDL.LU R41, [R1+0x994] ;  /* 0x0009940001297983 */ /* 0x000ea20000300800 */
[----:B------:R-:W2:Y:S01]  /*43760*/  LDL.LU R42, [R1+0x998] ;  /* 0x00099800012a7983 */ /* 0x000ea20000300800 */
[----:B------:R-:W2:Y:S02]  /*43770*/  LDL.LU R43, [R1+0x99c] ;  /* 0x00099c00012b7983 */ /* 0x000ea40000300800 */
[----:B------:R-:W-:Y:S02]  /*43780*/  IMAD.MOV.U32 R11, RZ, RZ, R25 ;  /* 0x000000ffff0b7224 */ /* 0x000fe400078e0019 */
[----:B------:R-:W2:Y:S01]  /*43790*/  LDL.LU R24, [R1+0x950] ;  /* 0x0009500001187983 */ /* 0x000ea20000300800 */
[----:B------:R-:W2:Y:S01]  /*437a0*/  LDL.LU R25, [R1+0x954] ;  /* 0x0009540001197983 */ /* 0x000ea20000300800 */
[----:B------:R-:W2:Y:S02]  /*437b0*/  LDL.LU R26, [R1+0x958] ;  /* 0x00095800011a7983 */ /* 0x000ea40000300800 */
[----:B------:R-:W2:Y:S02]  /*437c0*/  LDL.LU R27, [R1+0x95c] ;  /* 0x00095c00011b7983 */ /* 0x000ea40000300800 */
[----:B------:R-:W2:Y:S01]  /*437d0*/  LDL.LU R20, [R1+0x940] ;  /* 0x0009400001147983 */ /* 0x000ea20000300800 */
[----:B------:R-:W2:Y:S01]  /*437e0*/  LDL.LU R21, [R1+0x944] ;  /* 0x0009440001157983 */ /* 0x000ea20000300800 */
[----:B------:R-:W2:Y:S02]  /*437f0*/  LDL.LU R22, [R1+0x948] ;  /* 0x0009480001167983 */ /* 0x000ea40000300800 */
[----:B------:R-:W2:Y:S01]  /*43800*/  LDL.LU R23, [R1+0x94c] ;  /* 0x00094c0001177983 */ /* 0x000ea20000300800 */
[C---:B----4-:R-:W-:Y:S01]  /*43810*/  HMMA.16816.F32.BF16 R12, R52.reuse, R14, R16 ;  /* 0x0000000e340c723c */ /* 0x050fe20000041810 */
[----:B------:R-:W4:Y:S07]  /*43820*/  LDL.LU R16, [R1+0x930] ;  /* 0x0009300001107983 */ /* 0x000f2e0000300800 */
[C---:B---3--:R-:W-:Y:S11]  /*43830*/  HMMA.16816.F32.BF16 R36, R52.reuse, R38, R4 ;  /* 0x000000263424723c */ /* 0x048ff60000041804 */
[----:B------:R-:W-:Y:S04]  /*43840*/  @!UPT UIADD3 URZ, URZ, URZ, URZ ;  /* 0x0000003f3f3ff290 */ /* 0x000fe8000fffe03f */
[----:B------:R0:W-:Y:S01]  /*43850*/  STL.64 [R1+0x9f0], R12 ;  /* 0x0009f00c01007387 */ /* 0x0001e20000100a00 */
[----:B------:R1:W-:Y:S02]  /*43860*/  STL.64 [R1+0x9f8], R14 ;  /* 0x0009f80e01007387 */ /* 0x0003e40000100a00 */
[----:B------:R-:W4:Y:S02]  /*43870*/  LDL.LU R17, [R1+0x934] ;  /* 0x0009340001117983 */ /* 0x000f240000300800 */
[----:B------:R-:W4:Y:S01]  /*43880*/  LDL.LU R18, [R1+0x938] ;  /* 0x0009380001127983 */ /* 0x000f220000300800 */
[----:B------:R-:W4:Y:S04]  /*43890*/  LDL.LU R19, [R1+0x93c] ;  /* 0x00093c0001137983 */ /* 0x000f280000300800 */
[----:B0-----:R-:W3:Y:S01]  /*438a0*/  LDL.LU R12, [R1+0x920] ;  /* 0x00092000010c7983 */ /* 0x001ee20000300800 */
[----:B------:R-:W3:Y:S02]  /*438b0*/  LDL.LU R13, [R1+0x924] ;  /* 0x00092400010d7983 */ /* 0x000ee40000300800 */
[----:B-1----:R-:W3:Y:S02]  /*438c0*/  LDL.LU R14, [R1+0x928] ;  /* 0x00092800010e7983 */ /* 0x002ee40000300800 */
[----:B------:R-:W3:Y:S01]  /*438d0*/  LDL.LU R15, [R1+0x92c] ;  /* 0x00092c00010f7983 */ /* 0x000ee20000300800 */
[----:B------:R-:W3:Y:S01]  /*438e0*/  LDL.LU.64 R6, [R1+0x2c70] ;  /* 0x002c700001067983 */ /* 0x000ee20000300a00 */
[C---:B--2---:R-:W-:Y:S08]  /*438f0*/  HMMA.16816.F32.BF16 R8, R52.reuse, R10, R32 ;  /* 0x0000000a3408723c */ /* 0x044ff00000041820 */
[C---:B------:R-:W-:Y:S01]  /*43900*/  HMMA.16816.F32.BF16 R48, R52.reuse, R50, R28 ;  /* 0x000000323430723c */ /* 0x040fe2000004181c */
[----:B------:R-:W-:Y:S01]  /*43910*/  STL.64 [R1+0x9e0], R36 ;  /* 0x0009e02401007387 */ /* 0x000fe20000100a00 */
[----:B------:R0:W-:Y:S04]  /*43920*/  STL.64 [R1+0x9e8], R38 ;  /* 0x0009e82601007387 */ /* 0x0001e80000100a00 */
[----:B0-----:R-:W2:Y:S01]  /*43930*/  LDL.LU.64 R38, [R1+0x2c68] ;  /* 0x002c680001267983 */ /* 0x001ea20000300a00 */
[----:B------:R-:W2:Y:S02]  /*43940*/  LDL.LU.64 R36, [R1+0x2c60] ;  /* 0x002c600001247983 */ /* 0x000ea40000300a00 */
[----:B------:R-:W2:Y:S02]  /*43950*/  LDL.LU.64 R34, [R1+0x2c58] ;  /* 0x002c580001227983 */ /* 0x000ea40000300a00 */
[----:B------:R-:W2:Y:S04]  /*43960*/  LDL.LU.64 R32, [R1+0x2c50] ;  /* 0x002c500001207983 */ /* 0x000ea80000300a00 */
[----:B------:R0:W-:Y:S01]  /*43970*/  STL.64 [R1+0x9d0], R8 ;  /* 0x0009d00801007387 */ /* 0x0001e20000100a00 */
[----:B------:R1:W-:Y:S03]  /*43980*/  STL.64 [R1+0x9d8], R10 ;  /* 0x0009d80a01007387 */ /* 0x0003e60000100a00 */
[----:B0-----:R-:W2:Y:S01]  /*43990*/  LDL.LU R8, [R1+0x910] ;  /* 0x0009100001087983 */ /* 0x001ea20000300800 */
[----:B------:R-:W2:Y:S02]  /*439a0*/  LDL.LU R9, [R1+0x914] ;  /* 0x0009140001097983 */ /* 0x000ea40000300800 */
[----:B-1----:R-:W2:Y:S02]  /*439b0*/  LDL.LU R10, [R1+0x918] ;  /* 0x00091800010a7983 */ /* 0x002ea40000300800 */
[----:B------:R-:W2:Y:S01]  /*439c0*/  LDL.LU R11, [R1+0x91c] ;  /* 0x00091c00010b7983 */ /* 0x000ea20000300800 */
[----:B------:R-:W2:Y:S01]  /*439d0*/  LDL.LU.64 R30, [R1+0x2c48] ;  /* 0x002c4800011e7983 */ /* 0x000ea20000300a00 */
[----:B------:R-:W2:Y:S02]  /*439e0*/  LDL.LU.64 R28, [R1+0x2c40] ;  /* 0x002c4000011c7983 */ /* 0x000ea40000300a00 */
[----:B------:R-:W-:Y:S02]  /*439f0*/  STL.64 [R1+0x9c0], R48 ;  /* 0x0009c03001007387 */ /* 0x000fe40000100a00 */
[----:B------:R0:W-:Y:S02]  /*43a00*/  STL.64 [R1+0x9c8], R50 ;  /* 0x0009c83201007387 */ /* 0x0001e40000100a00 */
[----:B0-----:R-:W2:Y:S01]  /*43a10*/  LDL.LU.64 R50, [R1+0x2c38] ;  /* 0x002c380001327983 */ /* 0x001ea20000300a00 */
[----:B------:R-:W2:Y:S01]  /*43a20*/  LDL.LU.64 R48, [R1+0x2c30] ;  /* 0x002c300001307983 */ /* 0x000ea20000300a00 */
[C---:B---3--:R-:W-:Y:S02]  /*43a30*/  HMMA.16816.F32.BF16 R4, R52.reuse, R6, R56 ;  /* 0x000000063404723c */ /* 0x048fe40000041838 */
[----:B------:R-:W3:Y:S01]  /*43a40*/  LDL.LU.64 R58, [R1+0x2c28] ;  /* 0x002c2800013a7983 */ /* 0x000ee20000300a00 */
[----:B------:R-:W2:Y:S11]  /*43a50*/  LDL.LU R56, [R1+0x2c20] ;  /* 0x002c200001387983 */ /* 0x000eb60000300800 */
[----:B------:R-:W-:Y:S09]  /*43a60*/  @!UPT UIADD3 URZ, URZ, URZ, URZ ;  /* 0x0000003f3f3ff290 */ /* 0x000ff2000fffe03f */
[----:B------:R0:W-:Y:S01]  /*43a70*/  STL.64 [R1+0x9b0], R4 ;  /* 0x0009b00401007387 */ /* 0x0001e20000100a00 */
[----:B------:R1:W-:Y:S03]  /*43a80*/  STL.64 [R1+0x9b8], R6 ;  /* 0x0009b80601007387 */ /* 0x0003e60000100a00 */
[----:B0-----:R-:W2:Y:S01]  /*43a90*/  LDL.LU R4, [R1+0x900] ;  /* 0x0009000001047983 */ /* 0x001ea20000300800 */
[----:B------:R-:W2:Y:S02]  /*43aa0*/  LDL.LU R5, [R1+0x904] ;  /* 0x0009040001057983 */ /* 0x000ea40000300800 */
[----:B-1----:R-:W2:Y:S02]  /*43ab0*/  LDL.LU R6, [R1+0x908] ;  /* 0x0009080001067983 */ /* 0x002ea40000300800 */
[----:B------:R-:W2:Y:S01]  /*43ac0*/  LDL.LU R7, [R1+0x90c] ;  /* 0x00090c0001077983 */ /* 0x000ea20000300800 */
[C---:B---3--:R-:W-:Y:S11]  /*43ad0*/  HMMA.16816.F32.BF16 R44, R52.reuse, R58, R44 ;  /* 0x0000003a342c723c */ /* 0x048ff6000004182c */
[----:B------:R-:W-:Y:S11]  /*43ae0*/  @!UPT UIADD3 URZ, URZ, URZ, URZ ;  /* 0x0000003f3f3ff290 */ /* 0x000ff6000fffe03f */
[----:B------:R-:W-:Y:S01]  /*43af0*/  @!UPT UIADD3 URZ, URZ, URZ, URZ ;  /* 0x0000003f3f3ff290 */ /* 0x000fe2000fffe03f */
[----:B------:R-:W-:Y:S01]  /*43b00*/  STL.64 [R1+0x9a0], R44 ;  /* 0x0009a02c01007387 */ /* 0x000fe20000100a00 */
[----:B------:R0:W-:Y:S03]  /*43b10*/  STL.64 [R1+0x9a8], R46 ;  /* 0x0009a82e01007387 */ /* 0x0001e60000100a00 */
[----:B0-----:R-:W3:Y:S02]  /*43b20*/  LDL.LU.64 R46, [R1+0x2c18] ;  /* 0x002c1800012e7983 */ /* 0x001ee40000300a00 */
[C---:B---3--:R-:W-:Y:S11]  /*43b30*/  HMMA.16816.F32.BF16 R40, R52.reuse, R46, R40 ;  /* 0x0000002e3428723c */ /* 0x048ff60000041828 */
        /* <DEDUP_REMOVED lines=36> */
[----:B0-----:R-:W4:Y:S01]  /*43d80*/  LDL.LU.64 R22, [R1+0x2be0] ;  /* 0x002be00001167983 */ /* 0x001f220000300a00 */
[----:B------:R0:W-:Y:S02]  /*43d90*/  STL.64 [R1+0x2b40], R26 ;  /* 0x002b401a01007387 */ /* 0x0001e40000100a00 */
[----:B------:R-:W2:Y:S02]  /*43da0*/  LDL.LU R24, [R1+0x10e0] ;  /* 0x0010e00001187983 */ /* 0x000ea40000300800 */
[----:B------:R-:W2:Y:S01]  /*43db0*/  LDL.LU R25, [R1+0x10e4] ;  /* 0x0010e40001197983 */ /* 0x000ea20000300800 */
[----:B0-----:R-:W2:Y:S01]  /*43dc0*/  LDL.LU R26, [R1+0x10e8] ;  /* 0x0010e800011a7983 */ /* 0x001ea20000300800 */
[----:B------:R-:W2:Y:S01]  /*43dd0*/  LDL.LU R27, [R1+0x10ec] ;  /* 0x0010ec00011b7983 */ /* 0x000ea20000300800 */
[C---:B----4-:R-:W-:Y:S11]  /*43de0*/  HMMA.16816.F32.BF16 R16, R52.reuse, R22, R16 ;  /* 0x000000163410723c */ /* 0x050ff60000041810 */
[----:B------:R-:W-:Y:S11]  /*43df0*/  @!UPT UIADD3 URZ, URZ, URZ, URZ ;  /* 0x0000003f3f3ff290 */ /* 0x000ff6000fffe03f */
[----:B------:R-:W-:Y:S01]  /*43e00*/  @!UPT UIADD3 URZ, URZ, URZ, URZ ;  /* 0x0000003f3f3ff290 */ /* 0x000fe2000fffe03f */
[----:B------:R-:W-:Y:S01]  /*43e10*/  STL.64 [R1+0x930], R16 ;  /* 0x0009301001007387 */ /* 0x000fe20000100a00 */
[----:B------:R0:W-:Y:S03]  /*43e20*/  STL.64 [R1+0x938], R18 ;  /* 0x0009381201007387 */ /* 0x0001e60000100a00 */
[----:B0-----:R-:W4:Y:S01]  /*43e30*/  LDL.LU.64 R18, [R1+0x2bd8] ;  /* 0x002bd80001127983 */ /* 0x001f220000300a00 */
[----:B------:R0:W-:Y:S03]  /*43e40*/  STL.64 [R1+0x2b90], R22 ;  /* 0x002b901601007387 */ /* 0x0001e60000100a00 */
[----:B0-----:R-:W2:Y:S01]  /*43e50*/  LDL.64 R22, [R1+0x138] ;  /* 0x0001380001167983 */ /* 0x001ea20000100a00 */
[C---:B----4-:R-:W-:Y:S11]  /*43e60*/  HMMA.16816.F32.BF16 R12, R52.reuse, R18, R12 ;  /* 0x00000012340c723c */ /* 0x050ff6000004180c */
        /* <DEDUP_REMOVED lines=16> */
[----:B------:R-:W2:Y:S02]  /*43f70*/  LDL.LU.64 R8, [R1+0x2bc0] ;  /* 0x002bc00001087983 */ /* 0x000ea40000300a00 */
[----:B------:R0:W-:Y:S02]  /*43f80*/  STL.64 [R1+0x2ba0], R14 ;  /* 0x002ba00e01007387 */ /* 0x0001e40000100a00 */
[----:B------:R-:W2:Y:S01]  /*43f90*/  LDL.LU R12, [R1+0x310] ;  /* 0x00031000010c7983 */ /* 0x000ea20000300800 */
[----:B------:R-:W2:Y:S04]  /*43fa0*/  LDL.LU R13, [R1+0x314] ;  /* 0x00031400010d7983 */ /* 0x000ea80000300800 */
[----:B0-----:R-:W2:Y:S01]  /*43fb0*/  LDL.LU R14, [R1+0x318] ;  /* 0x00031800010e7983 */ /* 0x001ea20000300800 */
[----:B------:R-:W2:Y:S01]  /*43fc0*/  LDL.LU R15, [R1+0x31c] ;  /* 0x00031c00010f7983 */ /* 0x000ea20000300800 */
[----:B----4-:R-:W-:Y:S11]  /*43fd0*/  HMMA.16816.F32.BF16 R4, R52, R10, R4 ;  /* 0x0000000a3404723c */ /* 0x010ff60000041804 */
[----:B------:R-:W-:Y:S11]  /*43fe0*/  @!UPT UIADD3 URZ, URZ, URZ, URZ ;  /* 0x0000003f3f3ff290 */ /* 0x000ff6000fffe03f */
[----:B------:R-:W-:Y:S01]  /*43ff0*/  @!UPT UIADD3 URZ, URZ, URZ, URZ ;  /* 0x0000003f3f3ff290 */ /* 0x000fe2000fffe03f */
[----:B------:R-:W-:Y:S01]  /*44000*/  STL.64 [R1+0x900], R4 ;  /* 0x0009000401007387 */ /* 0x000fe20000100a00 */
[----:B------:R0:W-:Y:S03]  /*44010*/  STL.64 [R1+0x908], R6 ;  /* 0x0009080601007387 */ /* 0x0001e60000100a00 */
[----:B0-----:R-:W4:Y:S01]  /*44020*/  LDL.LU.64 R6, [R1+0x2bb8] ;  /* 0x002bb80001067983 */ /* 0x001f220000300a00 */
[----:B------:R-:W3:Y:S02]  /*44030*/  LDL.LU R4, [R1+0x2bb0] ;  /* 0x002bb00001047983 */ /* 0x000ee40000300800 */
[----:B------:R-:W-:Y:S02]  /*44040*/  STL.64 [R1+0x2a50], R10 ;  /* 0x002a500a01007387 */ /* 0x000fe40000100a00 */
[----:B--2---:R0:W-:Y:S02]  /*44050*/  STL.64 [R1+0x2a48], R8 ;  /* 0x002a480801007387 */ /* 0x0041e40000100a00 */
[----:B0-----:R-:W-:Y:S08]  /*44060*/  HMMA.16816.F32.BF16 R8, R48, R22, R16 ;  /* 0x000000163008723c */ /* 0x001ff00000041810 */
[----:B----4-:R-:W-:Y:S01]  /*44070*/  HMMA.16816.F32.BF16 R12, R52, R6, R12 ;  /* 0x00000006340c723c */ /* 0x010fe2000004180c */
[----:B------:R-:W-:Y:S11]  /*44080*/  STL.64 [R1+0x2b38], R6 ;  /* 0x002b380601007387 */ /* 0x000ff60000100a00 */
[----:B------:R-:W-:Y:S11]  /*44090*/  @!UPT UIADD3 URZ, URZ, URZ, URZ ;  /* 0x0000003f3f3ff290 */ /* 0x000ff6000fffe03f */
[----:B------:R-:W-:Y:S01]  /*440a0*/  STL.64 [R1+0x310], R12 ;  /* 0x0003100c01007387 */ /* 0x000fe20000100a00 */
[----:B------:R-:W-:Y:S02]  /*440b0*/  STL.64 [R1+0x318], R14 ;  /* 0x0003180e01007387 */ /* 0x000fe40000100a00 */
[----:B------:R-:W-:Y:S02]  /*440c0*/  STL.64 [R1+0x10f0], R8 ;  /* 0x0010f00801007387 */ /* 0x000fe40000100a00 */
[----:B------:R0:W-:Y:S01]  /*440d0*/  STL.64 [R1+0x10f8], R10 ;  /* 0x0010f80a01007387 */ /* 0x0001e20000100a00 */
[----:B------:R-:W2:Y:S01]  /*440e0*/  LDL.64 R54, [R1+0xd8] ;  /* 0x0000d80001367983 */ /* 0x000ea20000100a00 */
[----:B---3--:R-:W-:Y:S02]  /*440f0*/  IMAD.MOV.U32 R34, RZ, RZ, R29 ;  /* 0x000000ffff227224 */ /* 0x008fe400078e001d */
[----:B------:R-:W-:Y:S02]  /*44100*/  IMAD.MOV.U32 R35, RZ, RZ, R28 ;  /* 0x000000ffff237224 */ /* 0x000fe400078e001c */
[----:B------:R-:W-:-:S02]  /*44110*/  IMAD.MOV.U32 R40, RZ, RZ, R10 ;  /* 0x000000ffff287224 */ /* 0x000fc400078e000a */
[----:B------:R-:W-:-:S03]  /*44120*/  IMAD.MOV.U32 R44, RZ, RZ, R8 ;  /* 0x000000ffff2c7224 */ /* 0x000fc600078e0008 */
[----:B0-----:R-:W-:Y:S01]  /*44130*/  HMMA.16816.F32.BF16 R8, R48, R34, R24 ;  /* 0x000000223008723c */ /* 0x001fe20000041818 */
[----:B------:R-:W-:Y:S02]  /*44140*/  IMAD.MOV.U32 R37, RZ, RZ, R22 ;  /* 0x000000ffff257224 */ /* 0x000fe400078e0016 */
[----:B------:R-:W-:Y:S01]  /*44150*/  IMAD.MOV.U32 R36, RZ, RZ, R23 ;  /* 0x000000ffff247224 */ /* 0x000fe200078e0017 */
[----:B--2---:R-:W-:Y:S01]  /*44160*/  STL.64 [R1+0x2ba8], R54 ;  /* 0x002ba83601007387 */ /* 0x004fe20000100a00 */
[----:B------:R-:W-:Y:S03]  /*44170*/  STL.64 [R1+0x2ac0], R38 ;  /* 0x002ac02601007387 */ /* 0x000fe60000100a00 */
[----:B------:R0:W-:Y:S02]  /*44180*/  STL.64 [R1+0x2ab8], R36 ;  /* 0x002ab82401007387 */ /* 0x0001e40000100a00 */
[----:B------:R-:W-:Y:S01]  /*44190*/  STL [R1+0x2288], R44 ;  /* 0x0022882c01007387 */ /* 0x000fe20000100800 */
[----:B------:R-:W-:Y:S11]  /*441a0*/  STL [R1+0x2284], R40 ;  /* 0x0022842801007387 */ /* 0x000ff60000100800 */
[----:B------:R-:W-:Y:S01]  /*441b0*/  @!UPT UIADD3 URZ, URZ, URZ, URZ ;  /* 0x0000003f3f3ff290 */ /* 0x000fe2000fffe03f */
[----:B------:R-:W-:Y:S02]  /*441c0*/  STL.64 [R1+0x10e0], R8 ;  /* 0x0010e00801007387 */ /* 0x000fe40000100a00 */
[----:B------:R1:W-:Y:S01]  /*441d0*/  STL.64 [R1+0x10e8], R10 ;  /* 0x0010e80a01007387 */ /* 0x0003e20000100a00 */
[----:B0-----:R-:W2:Y:S01]  /*441e0*/  LDL.LU R36, [R1+0x10d0] ;  /* 0x0010d00001247983 */ /* 0x001ea20000300800 */
[----:B------:R-:W2:Y:S02]  /*441f0*/  LDL.LU R37, [R1+0x10d4] ;  /* 0x0010d40001257983 */ /* 0x000ea40000300800 */
[----:B------:R-:W2:Y:S02]  /*44200*/  LDL.LU R38, [R1+0x10d8] ;  /* 0x0010d80001267983 */ /* 0x000ea40000300800 */
[----:B------:R-:W2:Y:S01]  /*44210*/  LDL.LU R39, [R1+0x10dc] ;  /* 0x0010dc0001277983 */ /* 0x000ea20000300800 */
[----:B------:R-:W2:Y:S01]  /*44220*/  LDL.64 R26, [R1+0x118] ;  /* 0x00011800011a7983 */ /* 0x000ea20000100a00 */
[----:B------:R-:W3:Y:S02]  /*44230*/  LDL.LU R16, [R1+0x480] ;  /* 0x0004800001107983 */ /* 0x000ee40000300800 */
[----:B------:R-:W3:Y:S02]  /*44240*/  LDL.LU R17, [R1+0x484] ;  /* 0x0004840001117983 */ /* 0x000ee40000300800 */
[----:B------:R-:W3:Y:S01]  /*44250*/  LDL.LU R18, [R1+0x488] ;  /* 0x0004880001127983 */ /* 0x000ee20000300800 */
[----:B------:R-:W3:Y:S01]  /*44260*/  LDL.LU R19, [R1+0x48c] ;  /* 0x00048c0001137983 */ /* 0x000ee20000300800 */
[----:B------:R-:W4:Y:S02]  /*44270*/  LDL.LU R52, [R1+0x10c0] ;  /* 0x0010c00001347983 */ /* 0x000f240000300800 */
[----:B------:R-:W4:Y:S02]  /*44280*/  LDL.LU R53, [R1+0x10c4] ;  /* 0x0010c40001357983 */ /* 0x000f240000300800 */
[----:B------:R-:W4:Y:S01]  /*44290*/  LDL.LU R54, [R1+0x10c8] ;  /* 0x0010c80001367983 */ /* 0x000f220000300800 */
[----:B------:R-:W4:Y:S01]  /*442a0*/  LDL.LU R55, [R1+0x10cc] ;  /* 0x0010cc0001377983 */ /* 0x000f220000300800 */
[----:B------:R-:W3:Y:S02]  /*442b0*/  LDL.64 R22, [R1+0xf8] ;  /* 0x0000f80001167983 */ /* 0x000ee40000100a00 */
[----:B------:R-:W3:Y:S02]  /*442c0*/  LDL.LU R32, [R1+0x470] ;  /* 0x0004700001207983 */ /* 0x000ee40000300800 */
[----:B------:R-:W3:Y:S01]  /*442d0*/  LDL.LU R33, [R1+0x474] ;  /* 0x0004740001217983 */ /* 0x000ee20000300800 */
[----:B------:R-:W3:Y:S01]  /*442e0*/  LDL.LU R34, [R1+0x478] ;  /* 0x0004780001227983 */ /* 0x000ee20000300800 */
[----:B------:R-:W3:Y:S02]  /*442f0*/  LDL.LU R35, [R1+0x47c] ;  /* 0x00047c0001237983 */ /* 0x000ee40000300800 */
[----:B------:R-:W-:-:S02]  /*44300*/  IMAD.MOV.U32 R14, RZ, RZ, R4 ;  /* 0x000000ffff0e7224 */ /* 0x000fc400078e0004 */
[----:B------:R-:W-:Y:S01]  /*44310*/  IMAD.MOV.U32 R45, RZ, RZ, R8 ;  /* 0x000000ffff2d7224 */ /* 0x000fe200078e0008 */
[----:B------:R-:W3:Y:S01]  /*44320*/  LDL.LU R4, [R1+0xef0] ;  /* 0x000ef00001047983 */ /* 0x000ee20000300800 */
[----:B------:R-:W3:Y:S02]  /*44330*/  LDL.LU R5, [R1+0xef4] ;  /* 0x000ef40001057983 */ /* 0x000ee40000300800 */
[----:B------:R-:W3:Y:S02]  /*44340*/  LDL.LU R6, [R1+0xef8] ;  /* 0x000ef80001067983 */ /* 0x000ee40000300800 */
[----:B------:R-:W-:Y:S01]  /*44350*/  IMAD.MOV.U32 R41, RZ, RZ, R10 ;  /* 0x000000ffff297224 */ /* 0x000fe200078e000a */
[----:B------:R-:W3:Y:S01]  /*44360*/  LDL.LU R7, [R1+0xefc] ;  /* 0x000efc0001077983 */ /* 0x000ee20000300800 */
[----:B-1----:R-:W3:Y:S02]  /*44370*/  LDL.64 R10, [R1+0xc8] ;  /* 0x0000c800010a7983 */ /* 0x002ee40000100a00 */
[----:B------:R0:W-:Y:S02]  /*44380*/  STL [R1+0x2290], R45 ;  /* 0x0022902d01007387 */ /* 0x0001e40000100800 */
[----:B------:R1:W-:Y:S01]  /*44390*/  STL.64 [R1+0x2b48], R46 ;  /* 0x002b482e01007387 */ /* 0x0003e20000100a00 */
[----:B------:R-:W3:Y:S01]  /*443a0*/  LDL.LU R44, [R1+0x460] ;  /* 0x00046000012c7983 */ /* 0x000ee20000300800 */
[----:B------:R-:W-:-:S03]  /*443b0*/  IMAD.MOV.U32 R15, RZ, RZ, R3 ;  /* 0x000000ffff0f7224 */ /* 0x000fc600078e0003 */
[----:B0-----:R-:W3:Y:S01]  /*443c0*/  LDL.LU R45, [R1+0x464] ;  /* 0x00046400012d7983 */ /* 0x001ee20000300800 */
[----:B-1----:R-:W3:Y:S02]  /*443d0*/  LDL.LU R46, [R1+0x468] ;  /* 0x00046800012e7983 */ /* 0x002ee40000300800 */
[----:B------:R-:W3:Y:S02]  /*443e0*/  LDL.LU R47, [R1+0x46c] ;  /* 0x00046c00012f7983 */ /* 0x000ee40000300800 */
[----:B------:R-:W-:Y:S01]  /*443f0*/  STL [R1+0x228c], R41 ;  /* 0x00228c2901007387 */ /* 0x000fe20000100800 */
[----:B------:R-:W-:Y:S01]  /*44400*/  STL.64 [R1+0x2b80], R42 ;  /* 0x002b802a01007387 */ /* 0x000fe20000100a00 */
[----:B--2---:R-:W-:Y:S01]  /*44410*/  HMMA.16816.F32.BF16 R36, R48, R26, R36 ;  /* 0x0000001a3024723c */ /* 0x004fe20000041824 */
[----:B------:R-:W-:Y:S02]  /*44420*/  IMAD.MOV.U32 R29, RZ, RZ, R27 ;  /* 0x000000ffff1d7224 */ /* 0x000fe400078e001b */
[----:B------:R-:W-:-:S05]  /*44430*/  IMAD.MOV.U32 R57, RZ, RZ, R26 ;  /* 0x000000ffff397224 */ /* 0x000fca00078e001a */
[C---:B----4-:R-:W-:Y:S11]  /*44440*/  HMMA.16816.F32.BF16 R12, R48.reuse, R14, R52 ;  /* 0x0000000e300c723c */ /* 0x050ff60000041834 */
[----:B------:R-:W-:Y:S04]  /*44450*/  @!UPT UIADD3 URZ, URZ, URZ, URZ ;  /* 0x0000003f3f3ff290 */ /* 0x000fe8000fffe03f */
[----:B------:R0:W-:Y:S01]  /*44460*/  STL.64 [R1+0x10d0], R36 ;  /* 0x0010d02401007387 */ /* 0x0001e20000100a00 */
[----:B------:R1:W-:Y:S03]  /*44470*/  STL.64 [R1+0x10d8], R38 ;  /* 0x0010d82601007387 */ /* 0x0003e60000100a00 */
[----:B0-----:R-:W2:Y:S01]  /*44480*/  LDL.LU R36, [R1+0xee0] ;  /* 0x000ee00001247983 */ /* 0x001ea20000300800 */
[----:B------:R-:W2:Y:S02]  /*44490*/  LDL.LU R37, [R1+0xee4] ;  /* 0x000ee40001257983 */ /* 0x000ea40000300800 */
[----:B-1----:R-:W2:Y:S02]  /*444a0*/  LDL.LU R38, [R1+0xee8] ;  /* 0x000ee80001267983 */ /* 0x002ea40000300800 */
[----:B------:R-:W2:Y:S01]  /*444b0*/  LDL.LU R39, [R1+0xeec] ;  /* 0x000eec0001277983 */ /* 0x000ea20000300800 */
[----:B------:R-:W2:Y:S01]  /*444c0*/  LDL.64 R26, [R1+0xb8] ;  /* 0x0000b800011a7983 */ /* 0x000ea20000100a00 */
[----:B------:R-:W-:Y:S02]  /*444d0*/  STL [R1+0x2a1c], R29 ;  /* 0x002a1c1d01007387 */ /* 0x000fe40000100800 */
[----:B------:R-:W-:Y:S02]  /*444e0*/  STL [R1+0x2a18], R57 ;  /* 0x002a183901007387 */ /* 0x000fe40000100800 */
[----:B------:R-:W4:Y:S01]  /*444f0*/  LDL.LU.64 R54, [R1+0x2ba8] ;  /* 0x002ba80001367983 */ /* 0x000f220000300a00 */
[----:B------:R-:W-:Y:S01]  /*44500*/  STL.64 [R1+0x10c0], R12 ;  /* 0x0010c00c01007387 */ /* 0x000fe20000100a00 */
[----:B---3--:R-:W-:Y:S01]  /*44510*/  HMMA.16816.F32.BF16 R16, R48, R22, R16 ;  /* 0x000000163010723c */ /* 0x008fe20000041810 */
[----:B------:R0:W-:Y:S02]  /*44520*/  STL.64 [R1+0x10c8], R14 ;  /* 0x0010c80e01007387 */ /* 0x0001e40000100a00 */
[----:B0-----:R-:W3:Y:S11]  /*44530*/  LDL.LU.64 R14, [R1+0x2ba0] ;  /* 0x002ba000010e7983 */ /* 0x001ef60000300a00 */
[----:B------:R-:W-:Y:S09]  /*44540*/  @!UPT UIADD3 URZ, URZ, URZ, URZ ;  /* 0x0000003f3f3ff290 */ /* 0x000ff2000fffe03f */
[----:B------:R-:W-:Y:S01]  /*44550*/  STL.64 [R1+0x480], R16 ;  /* 0x0004801001007387 */ /* 0x000fe20000100a00 */
[----:B------:R0:W-:Y:S03]  /*44560*/  STL.64 [R1+0x488], R18 ;  /* 0x0004881201007387 */ /* 0x0001e60000100a00 */
[----:B0-----:R-:W2:Y:S01]  /*44570*/  LDL.LU.64 R18, [R1+0x2b98] ;  /* 0x002b980001127983 */ /* 0x001ea20000300a00 */
[----:B------:R-:W-:Y:S02]  /*44580*/  IMAD.MOV.U32 R42, RZ, RZ, R2 ;  /* 0x000000ffff2a7224 */ /* 0x000fe400078e0002 */
[----:B------:R-:W-:-:S07]  /*44590*/  IMAD.MOV.U32 R43, RZ, RZ, R0 ;  /* 0x000000ffff2b7224 */ /* 0x000fce00078e0000 */
[C---:B------:R-:W-:Y:S01]  /*445a0*/  HMMA.16816.F32.BF16 R40, R48.reuse, R42, R32 ;  /* 0x0000002a3028723c */ /* 0x040fe20000041820 */
[----:B------:R-:W-:Y:S02]  /*445b0*/  IMAD.MOV.U32 R57, RZ, RZ, R23 ;  /* 0x000000ffff397224 */ /* 0x000fe400078e0017 */
[----:B------:R-:W-:Y:S02]  /*445c0*/  IMAD.MOV.U32 R29, RZ, RZ, R22 ;  /* 0x000000ffff1d7224 */ /* 0x000fe400078e0016 */
[----:B------:R-:W2:Y:S01]  /*445d0*/  LDL.LU.64 R22, [R1+0x2b90] ;  /* 0x002b900001167983 */ /* 0x000ea20000300a00 */
[----:B------:R-:W-:Y:S02]  /*445e0*/  STL [R1+0x2a24], R57 ;  /* 0x002a243901007387 */ /* 0x000fe40000100800 */
[----:B------:R-:W-:Y:S02]  /*445f0*/  STL [R1+0x2a20], R29 ;  /* 0x002a201d01007387 */ /* 0x000fe40000100800 */
[----:B------:R-:W2:Y:S11]  /*44600*/  LDL.LU.64 R34, [R1+0x2b88] ;  /* 0x002b880001227983 */ /* 0x000eb60000300a00 */
[----:B------:R-:W-:Y:S02]  /*44610*/  @!UPT UIADD3 URZ, URZ, URZ, URZ ;  /* 0x0000003f3f3ff290 */ /* 0x000fe4000fffe03f */
[----:B------:R-:W-:Y:S01]  /*44620*/  STL.64 [R1+0x470], R40 ;  /* 0x0004702801007387 */ /* 0x000fe20000100a00 */
[----:B------:R4:W-:Y:S01]  /*44630*/  STL.64 [R1+0x478], R42 ;  /* 0x0004782a01007387 */ /* 0x0009e20000100a00 */
[----:B------:R-:W-:Y:S01]  /*44640*/  HMMA.16816.F32.BF16 R4, R48, R10, R4 ;  /* 0x0000000a3004723c */ /* 0x000fe20000041804 */
[----:B------:R-:W-:Y:S02]  /*44650*/  IMAD.MOV.U32 R13, RZ, RZ, R11 ;  /* 0x000000ffff0d7224 */ /* 0x000fe400078e000b */
[----:B------:R-:W-:-:S05]  /*44660*/  IMAD.MOV.U32 R17, RZ, RZ, R10 ;  /* 0x000000ffff117224 */ /* 0x000fca00078e000a */
[C---:B----4-:R-:W-:Y:S01]  /*44670*/  HMMA.16816.F32.BF16 R40, R48.reuse, R54, R44 ;  /* 0x000000363028723c */ /* 0x050fe2000004182c */
[----:B------:R-:W-:Y:S02]  /*44680*/  IMAD.MOV.U32 R57, RZ, RZ, R54 ;  /* 0x000000ffff397224 */ /* 0x000fe400078e0036 */
[----:B------:R-:W-:Y:S02]  /*44690*/  IMAD.MOV.U32 R29, RZ, RZ, R55 ;  /* 0x000000ffff1d7224 */ /* 0x000fe400078e0037 */
[----:B------:R-:W0:Y:S11]  /*446a0*/  LDSM.16.MT88.4 R52, [R56+0x5080] ;  /* 0x005080003834783b */ /* 0x000e360000004200 */
[----:B------:R-:W-:Y:S07]  /*446b0*/  @!UPT UIADD3 URZ, URZ, URZ, URZ ;  /* 0x0000003f3f3ff290 */ /* 0x000fee000fffe03f */
[----:B------:R-:W-:Y:S01]  /*446c0*/  STL.64 [R1+0x460], R40 ;  /* 0x0004602801007387 */ /* 0x000fe20000100a00 */
[----:B------:R-:W-:Y:S02]  /*446d0*/  STL.64 [R1+0x468], R42 ;  /* 0x0004682a01007387 */ /* 0x000fe40000100a00 */
[----:B------:R-:W-:Y:S02]  /*446e0*/  STL [R1+0x2a2c], R29 ;  /* 0x002a2c1d01007387 */ /* 0x000fe40000100800 */
[----:B------:R-:W-:Y:S01]  /*446f0*/  STL.64 [R1+0x2b60], R30 ;  /* 0x002b601e01007387 */ /* 0x000fe20000100a00 */
[----:B------:R-:W-:Y:S01]  /*44700*/  STL [R1+0x2a28], R57 ;  /* 0x002a283901007387 */ /* 0x000fe20000100800 */
[----:B------:R-:W-:Y:S03]  /*44710*/  STL.64 [R1+0x2b68], R58 ;  /* 0x002b683a01007387 */ /* 0x000fe60000100a00 */
[----:B0-----:R-:W-:Y:S01]  /*44720*/  STL [R1+0x2a30], R55 ;  /* 0x002a303701007387 */ /* 0x001fe20000100800 */
[----:B------:R-:W-:Y:S02]  /*44730*/  STL [R1+0x2b58], R54 ;  /* 0x002b583601007387 */ /* 0x000fe40000100800 */
[----:B------:R-:W-:Y:S02]  /*44740*/  STL.64 [R1+0x2b50], R52 ;  /* 0x002b503401007387 */ /* 0x000fe40000100a00 */
[----:B------:R0:W-:Y:S01]  /*44750*/  STL.64 [R1+0xef0], R4 ;  /* 0x000ef00401007387 */ /* 0x0001e20000100a00 */
[----:B------:R1:W-:Y:S04]  /*44760*/  STL.64 [R1+0xef8], R6 ;  /* 0x000ef80601007387 */ /* 0x0003e80000100a00 */
[----:B0-----:R-:W4:Y:S01]  /*44770*/  LDL.LU R4, [R1+0xed0] ;  /* 0x000ed00001047983 */ /* 0x001f220000300800 */
[----:B------:R-:W4:Y:S02]  /*44780*/  LDL.LU R5, [R1+0xed4] ;  /* 0x000ed40001057983 */ /* 0x000f240000300800 */
[----:B-1----:R-:W4:Y:S02]  /*44790*/  LDL.LU R6, [R1+0xed8] ;  /* 0x000ed80001067983 */ /* 0x002f240000300800 */
[----:B------:R-:W4:Y:S01]  /*447a0*/  LDL.LU R7, [R1+0xedc] ;  /* 0x000edc0001077983 */ /* 0x000f220000300800 */
[----:B------:R-:W4:Y:S01]  /*447b0*/  LDL.64 R10, [R1+0xa8] ;  /* 0x0000a800010a7983 */ /* 0x000f220000100a00 */
[----:B---3--:R-:W-:Y:S02]  /*447c0*/  STL.64 [R1+0x2b78], R14 ;  /* 0x002b780e01007387 */ /* 0x008fe40000100a00 */
[----:B------:R2:W-:Y:S02]  /*447d0*/  STL [R1+0x2b70], R13 ;  /* 0x002b700d01007387 */ /* 0x0005e40000100800 */
[----:B--2---:R-:W-:Y:S01]  /*447e0*/  HMMA.16816.F32.BF16 R12, R48, R26, R36 ;  /* 0x0000001a300c723c */ /* 0x004fe20000041824 */
[----:B------:R-:W-:Y:S01]  /*447f0*/  STL.64 [R1+0x2b20], R18 ;  /* 0x002b201201007387 */ /* 0x000fe20000100a00 */
[----:B------:R0:W-:Y:S11]  /*44800*/  STL [R1+0x2b18], R17 ;  /* 0x002b181101007387 */ /* 0x0001f60000100800 */
[----:B------:R-:W-:Y:S10]  /*44810*/  @!UPT UIADD3 URZ, URZ, URZ, URZ ;  /* 0x0000003f3f3ff290 */ /* 0x000ff4000fffe03f */
[----:B------:R-:W-:Y:S01]  /*44820*/  STL.64 [R1+0xee0], R12 ;  /* 0x000ee00c01007387 */ /* 0x000fe20000100a00 */
[----:B------:R1:W-:Y:S02]  /*44830*/  STL.64 [R1+0xee8], R14 ;  /* 0x000ee80e01007387 */ /* 0x0003e40000100a00 */
[----:B------:R-:W2:Y:S02]  /*44840*/  LDL.LU R16, [R1+0xe70] ;  /* 0x000e700001107983 */ /* 0x000ea40000300800 */
[----:B0-----:R-:W2:Y:S01]  /*44850*/  LDL.LU R17, [R1+0xe74] ;  /* 0x000e740001117983 */ /* 0x001ea20000300800 */
[----:B------:R-:W2:Y:S01]  /*44860*/  LDL.LU R18, [R1+0xe78] ;  /* 0x000e780001127983 */ /* 0x000ea20000300800 */
[----:B------:R-:W2:Y:S02]  /*44870*/  LDL.LU R19, [R1+0xe7c] ;  /* 0x000e7c0001137983 */ /* 0x000ea40000300800 */
[----:B------:R-:W3:Y:S02]  /*44880*/  LDL.LU R40, [R1+0xec0] ;  /* 0x000ec00001287983 */ /* 0x000ee40000300800 */
[----:B------:R-:W3:Y:S01]  /*44890*/  LDL.LU R41, [R1+0xec4] ;  /* 0x000ec40001297983 */ /* 0x000ee20000300800 */
[----:B------:R-:W3:Y:S01]  /*448a0*/  LDL.LU R42, [R1+0xec8] ;  /* 0x000ec800012a7983 */ /* 0x000ee20000300800 */
[----:B------:R-:W3:Y:S03]  /*448b0*/  LDL.LU R43, [R1+0xecc] ;  /* 0x000ecc00012b7983 */ /* 0x000ee60000300800 */
[----:B-1----:R-:W3:Y:S01]  /*448c0*/  LDL.64 R14, [R1+0x98] ;  /* 0x00009800010e7983 */ /* 0x002ee20000100a00 */
[----:B------:R-:W2:Y:S02]  /*448d0*/  LDL.LU R56, [R1+0xeb0] ;  /* 0x000eb00001387983 */ /* 0x000ea40000300800 */
[----:B------:R-:W2:Y:S02]  /*448e0*/  LDL.LU R57, [R1+0xeb4] ;  /* 0x000eb40001397983 */ /* 0x000ea40000300800 */
[----:B------:R-:W2:Y:S01]  /*448f0*/  LDL.LU R58, [R1+0xeb8] ;  /* 0x000eb800013a7983 */ /* 0x000ea20000300800 */
[----:B------:R-:W2:Y:S01]  /*44900*/  LDL.LU R59, [R1+0xebc] ;  /* 0x000ebc00013b7983 */ /* 0x000ea20000300800 */
[----:B------:R-:W2:Y:S02]  /*44910*/  LDL.64 R30, [R1+0x88] ;  /* 0x00008800011e7983 */ /* 0x000ea40000100a00 */
[----:B------:R-:W2:Y:S02]  /*44920*/  LDL.LU R52, [R1+0xea0] ;  /* 0x000ea00001347983 */ /* 0x000ea40000300800 */
[----:B------:R-:W2:Y:S01]  /*44930*/  LDL.LU R53, [R1+0xea4] ;  /* 0x000ea40001357983 */ /* 0x000ea20000300800 */
[----:B------:R-:W2:Y:S01]  /*44940*/  LDL.LU R54, [R1+0xea8] ;  /* 0x000ea80001367983 */ /* 0x000ea20000300800 */
[----:B------:R-:W2:Y:S02]  /*44950*/  LDL.LU R55, [R1+0xeac] ;  /* 0x000eac0001377983 */ /* 0x000ea40000300800 */
[----:B------:R-:W2:Y:S02]  /*44960*/  LDL.64 R46, [R1+0x78] ;  /* 0x00007800012e7983 */ /* 0x000ea40000100a00 */
[----:B------:R-:W2:Y:S02]  /*44970*/  LDL.LU R24, [R1+0xe90] ;  /* 0x000e900001187983 */ /* 0x000ea40000300800 */
[----:B------:R-:W-:-:S02]  /*44980*/  IMAD.MOV.U32 R21, RZ, RZ, R26 ;  /* 0x000000ffff157224 */ /* 0x000fc400078e001a */
[----:B------:R-:W-:Y:S01]  /*44990*/  IMAD.MOV.U32 R20, RZ, RZ, R27 ;  /* 0x000000ffff147224 */ /* 0x000fe200078e001b */
[----:B------:R-:W2:Y:S01]  /*449a0*/  LDL.LU R25, [R1+0xe94] ;  /* 0x000e940001197983 */ /* 0x000ea20000300800 */
[----:B------:R-:W2:Y:S02]  /*449b0*/  LDL.LU R26, [R1+0xe98] ;  /* 0x000e9800011a7983 */ /* 0x000ea40000300800 */
[----:B------:R-:W2:Y:S02]  /*449c0*/  LDL.LU R27, [R1+0xe9c] ;  /* 0x000e9c00011b7983 */ /* 0x000ea40000300800 */
[----:B------:R-:W2:Y:S01]  /*449d0*/  LDL.64 R38, [R1+0x48] ;  /* 0x0000480001267983 */ /* 0x000ea20000100a00 */
[----:B------:R0:W-:Y:S01]  /*449e0*/  STL.64 [R1+0x2a80], R22 ;  /* 0x002a801601007387 */ /* 0x0001e20000100a00 */
[----:B------:R-:W-:Y:S03]  /*449f0*/  STL.64 [R1+0x2a78], R20 ;  /* 0x002a781401007387 */ /* 0x000fe60000100a00 */
[----:B0-----:R-:W2:Y:S01]  /*44a00*/  LDL.64 R22, [R1+0x58] ;  /* 0x0000580001167983 */ /* 0x001ea20000100a00 */
[----:B----4-:R-:W-:Y:S01]  /*44a10*/  HMMA.16816.F32.BF16 R4, R48, R10, R4 ;  /* 0x0000000a3004723c */ /* 0x010fe20000041804 */
[----:B------:R-:W-:-:S02]  /*44a20*/  IMAD.MOV.U32 R33, RZ, RZ, R10 ;  /* 0x000000ffff217224 */ /* 0x000fc400078e000a */
[----:B------:R-:W-:Y:S11]  /*44a30*/  IMAD.MOV.U32 R32, RZ, RZ, R11 ;  /* 0x000000ffff207224 */ /* 0x000ff600078e000b */
[----:B------:R-:W-:Y:S09]  /*44a40*/  @!UPT UIADD3 URZ, URZ, URZ, URZ ;  /* 0x0000003f3f3ff290 */ /* 0x000ff2000fffe03f */
[----:B------:R0:W-:Y:S01]  /*44a50*/  STL.64 [R1+0xed0], R4 ;  /* 0x000ed00401007387 */ /* 0x0001e20000100a00 */
[----:B------:R1:W-:Y:S03]  /*44a60*/  STL.64 [R1+0xed8], R6 ;  /* 0x000ed80601007387 */ /* 0x0003e60000100a00 */
[----:B0-----:R-:W4:Y:S01]  /*44a70*/  LDL.LU R4, [R1+0xe60] ;  /* 0x000e600001047983 */ /* 0x001f220000300800 */
[----:B------:R-:W4:Y:S02]  /*44a80*/  LDL.LU R5, [R1+0xe64] ;  /* 0x000e640001057983 */ /* 0x000f240000300800 */
[----:B-1----:R-:W4:Y:S02]  /*44a90*/  LDL.LU R6, [R1+0xe68] ;  /* 0x000e680001067983 */ /* 0x002f240000300800 */
[----:B------:R-:W4:Y:S01]  /*44aa0*/  LDL.LU R7, [R1+0xe6c] ;  /* 0x000e6c0001077983 */ /* 0x000f220000300800 */
[----:B------:R-:W4:Y:S01]  /*44ab0*/  LDL.64 R10, [R1+0x38] ;  /* 0x00003800010a7983 */ /* 0x000f220000100a00 */
[----:B---3--:R-:W-:Y:S03]  /*44ac0*/  HMMA.16816.F32.BF16 R40, R48, R14, R40 ;  /* 0x0000000e3028723c */ /* 0x008fe60000041828 */
[----:B------:R-:W-:Y:S01]  /*44ad0*/  STL.64 [R1+0x2ab0], R34 ;  /* 0x002ab02201007387 */ /* 0x000fe20000100a00 */
[----:B------:R0:W-:Y:S03]  /*44ae0*/  STL.64 [R1+0x2aa8], R32 ;  /* 0x002aa82001007387 */ /* 0x0001e60000100a00 */
[----:B0-----:R-:W3:Y:S01]  /*44af0*/  LDL.LU R32, [R1+0xe80] ;  /* 0x000e800001207983 */ /* 0x001ee20000300800 */
[----:B------:R-:W3:Y:S02]  /*44b00*/  LDL.LU R33, [R1+0xe84] ;  /* 0x000e840001217983 */ /* 0x000ee40000300800 */
[----:B------:R-:W3:Y:S02]  /*44b10*/  LDL.LU R34, [R1+0xe88] ;  /* 0x000e880001227983 */ /* 0x000ee40000300800 */
[----:B------:R-:W3:Y:S11]  /*44b20*/  LDL.LU R35, [R1+0xe8c] ;  /* 0x000e8c0001237983 */ /* 0x000ef60000300800 */
[----:B------:R-:W-:Y:S01]  /*44b30*/  STL.64 [R1+0xec0], R40 ;  /* 0x000ec02801007387 */ /* 0x000fe20000100a00 */
[----:B------:R0:W-:Y:S03]  /*44b40*/  STL.64 [R1+0xec8], R42 ;  /* 0x000ec82a01007387 */ /* 0x0001e60000100a00 */
[----:B0-----:R-:W3:Y:S01]  /*44b50*/  LDL.LU.64 R42, [R1+0x2b80] ;  /* 0x002b8000012a7983 */ /* 0x001ee20000300a00 */
[----:B------:R-:W-:-:S02]  /*44b60*/  IMAD.MOV.U32 R41, RZ, RZ, R14 ;  /* 0x000000ffff297224 */ /* 0x000fc400078e000e */
[----:B------:R-:W-:Y:S02]  /*44b70*/  IMAD.MOV.U32 R40, RZ, RZ, R15 ;  /* 0x000000ffff287224 */ /* 0x000fe400078e000f */
[----:B------:R-:W4:Y:S01]  /*44b80*/  LDL.LU.64 R14, [R1+0x2b78] ;  /* 0x002b7800010e7983 */ /* 0x000f220000300a00 */
[----:B------:R-:W4:Y:S01]  /*44b90*/  LDL.LU R13, [R1+0x2b70] ;  /* 0x002b7000010d7983 */ /* 0x000f220000300800 */
[C---:B--2---:R-:W-:Y:S02]  /*44ba0*/  HMMA.16816.F32.BF16 R56, R48.reuse, R30, R56 ;  /* 0x0000001e3038723c */ /* 0x044fe40000041838 */
[----:B---3--:R0:W-:Y:S01]  /*44bb0*/  STL.64 [R1+0x2ad0], R42 ;  /* 0x002ad02a01007387 */ /* 0x0081e20000100a00 */
[----:B------:R-:W-:Y:S03]  /*44bc0*/  STL.64 [R1+0x2ac8], R40 ;  /* 0x002ac82801007387 */ /* 0x000fe60000100a00 */
[----:B0-----:R-:W2:Y:S02]  /*44bd0*/  LDL.64 R42, [R1+0x68] ;  /* 0x00006800012a7983 */ /* 0x001ea40000100a00 */
[C---:B------:R-:W-:Y:S11]  /*44be0*/  HMMA.16816.F32.BF16 R52, R48.reuse, R46, R52 ;  /* 0x0000002e3034723c */ /* 0x040ff60000041834 */
[----:B------:R-:W-:Y:S04]  /*44bf0*/  @!UPT UIADD3 URZ, URZ, URZ, URZ ;  /* 0x0000003f3f3ff290 */ /* 0x000fe8000fffe03f */
[----:B------:R0:W-:Y:S02]  /*44c00*/  STL.64 [R1+0xeb0], R56 ;  /* 0x000eb03801007387 */ /* 0x0001e40000100a00 */
[----:B------:R1:W-:Y:S02]  /*44c10*/  STL.64 [R1+0xeb8], R58 ;  /* 0x000eb83a01007387 */ /* 0x0003e40000100a00 */
[----:B------:R-:W-:Y:S02]  /*44c20*/  IMAD.MOV.U32 R28, RZ, RZ, R31 ;  /* 0x000000ffff1c7224 */ /* 0x000fe400078e001f */
[----:B------:R-:W-:Y:S02]  /*44c30*/  IMAD.MOV.U32 R61, RZ, RZ, R46 ;  /* 0x000000ffff3d7224 */ /* 0x000fe400078e002e */
[----:B------:R-:W-:Y:S02]  /*44c40*/  IMAD.MOV.U32 R60, RZ, RZ, R47 ;  /* 0x000000ffff3c7224 */ /* 0x000fe400078e002f */
[----:B0-----:R-:W-:Y:S01]  /*44c50*/  IMAD.MOV.U32 R56, RZ, RZ, R30 ;  /* 0x000000ffff387224 */ /* 0x001fe200078e001e */
[----:B-1----:R-:W3:Y:S01]  /*44c60*/  LDL.LU.64 R58, [R1+0x2b68] ;  /* 0x002b6800013a7983 */ /* 0x002ee20000300a00 */
[----:B------:R-:W3:Y:S03]  /*44c70*/  LDL.LU.64 R30, [R1+0x2b60] ;  /* 0x002b6000011e7983 */ /* 0x000ee60000300a00 */
[----:B------:R-:W-:Y:S01]  /*44c80*/  STL.64 [R1+0xea0], R52 ;  /* 0x000ea03401007387 */ /* 0x000fe20000100a00 */
[----:B------:R0:W-:Y:S03]  /*44c90*/  STL.64 [R1+0xea8], R54 ;  /* 0x000ea83601007387 */ /* 0x0001e60000100a00 */
[----:B0-----:R-:W3:Y:S01]  /*44ca0*/  LDL.LU R54, [R1+0x2b58] ;  /* 0x002b580001367983 */ /* 0x001ee20000300800 */
[----:B------:R-:W3:Y:S02]  /*44cb0*/  LDL.LU.64 R52, [R1+0x2b50] ;  /* 0x002b500001347983 */ /* 0x000ee40000300a00 */
[----:B------:R-:W3:Y:S01]  /*44cc0*/  LDL.LU.64 R46, [R1+0x2b48] ;  /* 0x002b4800012e7983 */ /* 0x000ee20000300a00 */
[C---:B--2---:R-:W-:Y:S11]  /*44cd0*/  HMMA.16816.F32.BF16 R24, R48.reuse, R42, R24 ;  /* 0x0000002a3018723c */ /* 0x044ff60000041818 */
[----:B------:R-:W-:Y:S11]  /*44ce0*/  @!UPT UIADD3 URZ, URZ, URZ, URZ ;  /* 0x0000003f3f3ff290 */ /* 0x000ff6000fffe03f */
[----:B------:R-:W-:Y:S01]  /*44cf0*/  @!UPT UIADD3 URZ, URZ, URZ, URZ ;  /* 0x0000003f3f3ff290 */ /* 0x000fe2000fffe03f */
[----:B------:R-:W-:Y:S01]  /*44d00*/  STL.64 [R1+0xe90], R24 ;  /* 0x000e901801007387 */ /* 0x000fe20000100a00 */
[----:B------:R0:W-:Y:S03]  /*44d10*/  STL.64 [R1+0xe98], R26 ;  /* 0x000e981a01007387 */ /* 0x0001e60000100a00 */
[----:B0-----:R-:W2:Y:S01]  /*44d20*/  LDL.LU.64 R26, [R1+0x2b40] ;  /* 0x002b4000011a7983 */ /* 0x001ea20000300a00 */
[----:B------:R-:W-:Y:S02]  /*44d30*/  IMAD.MOV.U32 R12, RZ, RZ, R43 ;  /* 0x000000ffff0c7224 */ /* 0x000fe400078e002b */
[----:B----4-:R-:W-:Y:S03]  /*44d40*/  STL.64 [R1+0x2a60], R14 ;  /* 0x002a600e01007387 */ /* 0x010fe60000100a00 */
[----:B------:R0:W-:Y:S02]  /*44d50*/  STL.64 [R1+0x2a58], R12 ;  /* 0x002a580c01007387 */ /* 0x0001e40000100a00 */
[C---:B0-----:R-:W-:Y:S08]  /*44d60*/  HMMA.16816.F32.BF16 R12, R48.reuse, R22, R32 ;  /* 0x00000016300c723c */ /* 0x041ff00000041820 */
[----:B------:R-:W-:Y:S01]  /*44d70*/  HMMA.16816.F32.BF16 R4, R48, R10, R4 ;  /* 0x0000000a3004723c */ /* 0x000fe20000041804 */
[----:B------:R-:W-:-:S02]  /*44d80*/  IMAD.MOV.U32 R25, RZ, RZ, R22 ;  /* 0x000000ffff197224 */ /* 0x000fc400078e0016 */
[----:B------:R-:W-:Y:S11]  /*44d90*/  IMAD.MOV.U32 R24, RZ, RZ, R23 ;  /* 0x000000ffff187224 */ /* 0x000ff600078e0017 */
[----:B------:R-:W-:Y:S01]  /*44da0*/  @!UPT UIADD3 URZ, URZ, URZ, URZ ;  /* 0x0000003f3f3ff290 */ /* 0x000fe2000fffe03f */
[----:B------:R-:W-:Y:S01]  /*44db0*/  STL.64 [R1+0xe80], R12 ;  /* 0x000e800c01007387 */ /* 0x000fe20000100a00 */
[----:B------:R0:W-:Y:S02]  /*44dc0*/  STL.64 [R1+0xe88], R14 ;  /* 0x000e880e01007387 */ /* 0x0001e40000100a00 */
[----:B0-----:R-:W-:Y:S01]  /*44dd0*/  HMMA.16816.F32.BF16 R12, R48, R38, R16 ;  /* 0x00000026300c723c */ /* 0x001fe20000041810 */
[----:B------:R-:W-:Y:S02]  /*44de0*/  IMAD.MOV.U32 R57, RZ, RZ, R38 ;  /* 0x000000ffff397224 */ /* 0x000fe400078e0026 */
[----:B------:R-:W-:Y:S02]  /*44df0*/  IMAD.MOV.U32 R44, RZ, RZ, R42 ;  /* 0x000000ffff2c7224 */ /* 0x000fe400078e002a */
[----:B------:R-:W-:Y:S02]  /*44e00*/  IMAD.MOV.U32 R45, RZ, RZ, R39 ;  /* 0x000000ffff2d7224 */ /* 0x000fe400078e0027 */
[----:B------:R-:W-:-:S02]  /*44e10*/  IMAD.MOV.U32 R29, RZ, RZ, R11 ;  /* 0x000000ffff1d7224 */ /* 0x000fc400078e000b */
[----:B------:R-:W-:Y:S01]  /*44e20*/  IMAD.MOV.U32 R55, RZ, RZ, R10 ;  /* 0x000000ffff377224 */ /* 0x000fe200078e000a */
[----:B--2---:R-:W-:Y:S01]  /*44e30*/  STL.64 [R1+0x2a90], R26 ;  /* 0x002a901a01007387 */ /* 0x004fe20000100a00 */
[----:B------:R-:W-:Y:S11]  /*44e40*/  STL.64 [R1+0x2a88], R24 ;  /* 0x002a881801007387 */ /* 0x000ff60000100a00 */
[----:B------:R-:W-:Y:S01]  /*44e50*/  @!UPT UIADD3 URZ, URZ, URZ, URZ ;  /* 0x0000003f3f3ff290 */ /* 0x000fe2000fffe03f */
[----:B------:R0:W-:Y:S02]  /*44e60*/  STL.64 [R1+0xe70], R12 ;  /* 0x000e700c01007387 */ /* 0x0001e40000100a00 */
[----:B------:R1:W-:Y:S01]  /*44e70*/  STL.64 [R1+0xe78], R14 ;  /* 0x000e780e01007387 */ /* 0x0003e20000100a00 */
[----:B---3--:R-:W-:Y:S01]  /*44e80*/  STL.64 [R1+0x2af0], R58 ;  /* 0x002af03a01007387 */ /* 0x008fe20000100a00 */
[----:B------:R-:W-:Y:S02]  /*44e90*/  STL.64 [R1+0x2ae8], R56 ;  /* 0x002ae83801007387 */ /* 0x000fe40000100a00 */
[----:B------:R-:W-:Y:S02]  /*44ea0*/  STL.64 [R1+0x2ae0], R46 ;  /* 0x002ae02e01007387 */ /* 0x000fe40000100a00 */
[----:B------:R-:W-:Y:S01]  /*44eb0*/  STL.64 [R1+0x2ad8], R44 ;  /* 0x002ad82c01007387 */ /* 0x000fe20000100a00 */
[----:B------:R-:W-:Y:S01]  /*44ec0*/  STL.64 [R1+0xe60], R4 ;  /* 0x000e600401007387 */ /* 0x000fe20000100a00 */
[----:B------:R-:W-:Y:S02]  /*44ed0*/  STL.64 [R1+0xe68], R6 ;  /* 0x000e680601007387 */ /* 0x000fe40000100a00 */
[----:B------:R-:W-:Y:S02]  /*44ee0*/  STL.64 [R1+0x2aa0], R30 ;  /* 0x002aa01e01007387 */ /* 0x000fe40000100a00 */
[----:B------:R-:W-:Y:S01]  /*44ef0*/  STL.64 [R1+0x2a98], R28 ;  /* 0x002a981c01007387 */ /* 0x000fe20000100a00 */
[----:B------:R-:W2:Y:S01]  /*44f00*/  LDL.LU R8, [R1+0xd90] ;  /* 0x000d900001087983 */ /* 0x000ea20000300800 */
[----:B------:R-:W2:Y:S02]  /*44f10*/  LDL.LU R9, [R1+0xd94] ;  /* 0x000d940001097983 */ /* 0x000ea40000300800 */
[----:B------:R-:W3:Y:S02]  /*44f20*/  LDL.LU R10, [R1+0xd98] ;  /* 0x000d9800010a7983 */ /* 0x000ee40000300800 */
[----:B------:R-:W3:Y:S02]  /*44f30*/  LDL.LU R11, [R1+0xd9c] ;  /* 0x000d9c00010b7983 */ /* 0x000ee40000300800 */
[----:B---3--:R-:W-:Y:S01]  /*44f40*/  STL.64 [R1+0x2a70], R10 ;  /* 0x002a700a01007387 */ /* 0x008fe20000100a00 */
[----:B--2---:R-:W-:Y:S02]  /*44f50*/  STL.64 [R1+0x2a68], R8 ;  /* 0x002a680801007387 */ /* 0x004fe40000100a00 */
[----:B0-----:R-:W2:Y:S02]  /*44f60*/  LDL.LU R12, [R1+0xda0] ;  /* 0x000da000010c7983 */ /* 0x001ea40000300800 */
[----:B------:R-:W2:Y:S01]  /*44f70*/  LDL.LU R13, [R1+0xda4] ;  /* 0x000da400010d7983 */ /* 0x000ea20000300800 */
[----:B-1----:R-:W3:Y:S01]  /*44f80*/  LDL.LU R14, [R1+0xda8] ;  /* 0x000da800010e7983 */ /* 0x002ee20000300800 */
[----:B------:R-:W3:Y:S03]  /*44f90*/  LDL.LU R15, [R1+0xdac] ;  /* 0x000dac00010f7983 */ /* 0x000ee60000300800 */
[----:B---3--:R-:W-:Y:S01]  /*44fa0*/  STL.64 [R1+0x2b00], R14 ;  /* 0x002b000e01007387 */ /* 0x008fe20000100a00 */
[----:B--2---:R0:W-:Y:S02]  /*44fb0*/  STL.64 [R1+0x2af8], R12 ;  /* 0x002af80c01007387 */ /* 0x0041e40000100a00 */
        /* <DEDUP_REMOVED lines=9> */
[----:B------:R-:W3:Y:S03]  /*45050*/  LDL.LU R35, [R1+0xdfc] ;  /* 0x000dfc0001237983 */ /* 0x000ee60000300800 */
[----:B---3--:R1:W-:Y:S01]  /*45060*/  STL.64 [R1+0x2b30], R34 ;  /* 0x002b302201007387 */ /* 0x0083e20000100a00 */
[----:B--2---:R-:W-:Y:S02]  /*45070*/  STL.64 [R1+0x2b28], R32 ;  /* 0x002b282001007387 */ /* 0x004fe40000100a00 */
[----:B------:R-:W2:Y:S02]  /*45080*/  LDL.LU R40, [R1+0xe10] ;  /* 0x000e100001287983 */ /* 0x000ea40000300800 */
[----:B------:R-:W2:Y:S01]  /*45090*/  LDL.LU R41, [R1+0xe14] ;  /* 0x000e140001297983 */ /* 0x000ea20000300800 */
[----:B------:R-:W2:Y:S01]  /*450a0*/  LDL.LU R42, [R1+0xe18] ;  /* 0x000e1800012a7983 */ /* 0x000ea20000300800 */
[----:B------:R-:W2:Y:S02]  /*450b0*/  LDL.LU R43, [R1+0xe1c] ;  /* 0x000e1c00012b7983 */ /* 0x000ea40000300800 */
[----:B0-----:R-:W3:Y:S02]  /*450c0*/  LDL.LU R12, [R1+0xe30] ;  /* 0x000e3000010c7983 */ /* 0x001ee40000300800 */
[----:B------:R-:W3:Y:S01]  /*450d0*/  LDL.LU R13, [R1+0xe34] ;  /* 0x000e3400010d7983 */ /* 0x000ee20000300800 */
[----:B------:R-:W3:Y:S01]  /*450e0*/  LDL.LU R14, [R1+0xe38] ;  /* 0x000e3800010e7983 */ /* 0x000ee20000300800 */
[----:B------:R-:W3:Y:S02]  /*450f0*/  LDL.LU R15, [R1+0xe3c] ;  /* 0x000e3c00010f7983 */ /* 0x000ee40000300800 */
[----:B------:R-:W4:Y:S02]  /*45100*/  LDL.LU R4, [R1+0xe50] ;  /* 0x000e500001047983 */ /* 0x000f240000300800 */
[----:B------:R-:W4:Y:S01]  /*45110*/  LDL.LU R5, [R1+0xe54] ;  /* 0x000e540001057983 */ /* 0x000f220000300800 */
[----:B------:R-:W4:Y:S01]  /*45120*/  LDL.LU R6, [R1+0xe58] ;  /* 0x000e580001067983 */ /* 0x000f220000300800 */
[----:B------:R-:W4:Y:S02]  /*45130*/  LDL.LU R7, [R1+0xe5c] ;  /* 0x000e5c0001077983 */ /* 0x000f240000300800 */
[----:B-1----:R-:W4:Y:S02]  /*45140*/  LDL.64 R34, [R1+0x28] ;  /* 0x0000280001227983 */ /* 0x002f240000100a00 */
[----:B------:R-:W2:Y:S01]  /*45150*/  LDL.LU R16, [R1+0xe40] ;  /* 0x000e400001107983 */ /* 0x000ea20000300800 */
[----:B------:R-:W2:Y:S01]  /*45160*/  LDL.LU R17, [R1+0xe44] ;  /* 0x000e440001117983 */ /* 0x000ea20000300800 */
[----:B------:R-:W2:Y:S02]  /*45170*/  LDL.LU R18, [R1+0xe48] ;  /* 0x000e480001127983 */ /* 0x000ea40000300800 */
[----:B------:R-:W2:Y:S02]  /*45180*/  LDL.LU R19, [R1+0xe4c] ;  /* 0x000e4c0001137983 */ /* 0x000ea40000300800 */
[----:B------:R-:W2:Y:S01]  /*45190*/  LDL.64 R26, [R1+0x18] ;  /* 0x00001800011a7983 */ /* 0x000ea20000100a00 */
[----:B------:R-:W3:Y:S01]  /*451a0*/  LDL.64 R58, [R1+0x8] ;  /* 0x00000800013a7983 */ /* 0x000ee20000100a00 */
        /* <DEDUP_REMOVED lines=20> */
[----:B------:R-:W-:Y:S02]  /*452f0*/  STL.64 [R1+0x2a40], R54 ;  /* 0x002a403601007387 */ /* 0x000fe40000100a00 */
[----:B------:R0:W-:Y:S02]  /*45300*/  STL.64 [R1+0x2a38], R52 ;  /* 0x002a383401007387 */ /* 0x0001e40000100a00 */
[----:B0-----:R-:W3:Y:S01]  /*45310*/  LDL.LU R52, [R1+0xd80] ;  /* 0x000d800001347983 */ /* 0x001ee20000300800 */
[----:B------:R-:W3:Y:S02]  /*45320*/  LDL.LU R53, [R1+0xd84] ;  /* 0x000d840001357983 */ /* 0x000ee40000300800 */
[----:B------:R-:W3:Y:S02]  /*45330*/  LDL.LU R54, [R1+0xd88] ;  /* 0x000d880001367983 */ /* 0x000ee40000300800 */
[----:B------:R-:W3:Y:S01]  /*45340*/  LDL.LU R55, [R1+0xd8c] ;  /* 0x000d8c0001377983 */ /* 0x000ee20000300800 */
[C---:B----4-:R-:W-:Y:S08]  /*45350*/  HMMA.16816.F32.BF16 R4, R48.reuse, R34, R4 ;  /* 0x000000223004723c */ /* 0x050ff00000041804 */
[C---:B--2---:R-:W-:Y:S08]  /*45360*/  HMMA.16816.F32.BF16 R16, R48.reuse, R26, R16 ;  /* 0x0000001a3010723c */ /* 0x044ff00000041810 */
[----:B---3--:R-:W-:Y:S01]  /*45370*/  HMMA.16816.F32.BF16 R12, R48, R58, R12 ;  /* 0x0000003a300c723c */ /* 0x008fe2000004180c */
[----:B------:R-:W-:-:S02]  /*45380*/  IMAD.MOV.U32 R3, RZ, RZ, R35 ;  /* 0x000000ffff037224 */ /* 0x000fc400078e0023 */
[----:B------:R-:W-:Y:S02]  /*45390*/  IMAD.MOV.U32 R2, RZ, RZ, R58 ;  /* 0x000000ffff027224 */ /* 0x000fe400078e003a */
[----:B------:R-:W-:Y:S02]  /*453a0*/  IMAD.MOV.U32 R0, RZ, RZ, R59 ;  /* 0x000000ffff007224 */ /* 0x000fe400078e003b */
[----:B------:R0:W-:Y:S01]  /*453b0*/  STL.64 [R1+0xe50], R4 ;  /* 0x000e500401007387 */ /* 0x0001e20000100a00 */
[----:B------:R1:W-:Y:S02]  /*453c0*/  STL.64 [R1+0xe58], R6 ;  /* 0x000e580601007387 */ /* 0x0003e40000100a00 */
[----:B0-----:R-:W-:Y:S01]  /*453d0*/  IMAD.MOV.U32 R4, RZ, RZ, R34 ;  /* 0x000000ffff047224 */ /* 0x001fe200078e0022 */
[----:B-1----:R-:W2:Y:S01]  /*453e0*/  LDL.LU.64 R6, [R1+0x2b38] ;  /* 0x002b380001067983 */ /* 0x002ea20000300a00 */
[----:B------:R-:W3:Y:S02]  /*453f0*/  LDL.LU.64 R34, [R1+0x2b30] ;  /* 0x002b300001227983 */ /* 0x000ee40000300a00 */
[----:B------:R-:W3:Y:S02]  /*45400*/  LDL.LU.64 R32, [R1+0x2b28] ;  /* 0x002b280001207983 */ /* 0x000ee40000300a00 */
[----:B------:R0:W-:Y:S01]  /*45410*/  STL.64 [R1+0xe40], R16 ;  /* 0x000e401001007387 */ /* 0x0001e20000100a00 */
[----:B------:R1:W-:Y:S01]  /*45420*/  STL.64 [R1+0xe48], R18 ;  /* 0x000e481201007387 */ /* 0x0003e20000100a00 */
[----:B------:R-:W-:-:S02]  /*45430*/  IMAD.MOV.U32 R5, RZ, RZ, R27 ;  /* 0x000000ffff057224 */ /* 0x000fc400078e001b */
[----:B0-----:R-:W-:Y:S01]  /*45440*/  IMAD.MOV.U32 R16, RZ, RZ, R26 ;  /* 0x000000ffff107224 */ /* 0x001fe200078e001a */
[----:B-1----:R-:W4:Y:S01]  /*45450*/  LDL.LU.64 R18, [R1+0x2b20] ;  /* 0x002b200001127983 */ /* 0x002f220000300a00 */
[----:B------:R-:W2:Y:S02]  /*45460*/  LDL.LU R17, [R1+0x2b18] ;  /* 0x002b180001117983 */ /* 0x000ea40000300800 */
[----:B------:R-:W2:Y:S02]  /*45470*/  LDL.LU.64 R26, [R1+0x2b10] ;  /* 0x002b1000011a7983 */ /* 0x000ea40000300a00 */
[----:B------:R-:W2:Y:S01]  /*45480*/  LDL.LU.64 R24, [R1+0x2b08] ;  /* 0x002b080001187983 */ /* 0x000ea20000300a00 */
[----:B------:R-:W-:Y:S01]  /*45490*/  STL.64 [R1+0xe30], R12 ;  /* 0x000e300c01007387 */ /* 0x000fe20000100a00 */
[----:B------:R0:W-:Y:S03]  /*454a0*/  STL.64 [R1+0xe38], R14 ;  /* 0x000e380e01007387 */ /* 0x0001e60000100a00 */
[----:B0-----:R-:W4:Y:S01]  /*454b0*/  LDL.LU.64 R14, [R1+0x2b00] ;  /* 0x002b0000010e7983 */ /* 0x001f220000300a00 */
[----:B------:R-:W4:Y:S02]  /*454c0*/  LDL.LU.64 R12, [R1+0x2af8] ;  /* 0x002af800010c7983 */ /* 0x000f240000300a00 */
[----:B------:R-:W2:Y:S02]  /*454d0*/  LDL.LU.64 R58, [R1+0x2af0] ;  /* 0x002af000013a7983 */ /* 0x000ea40000300a00 */
        /* <DEDUP_REMOVED lines=22> */
[----:B0-----:R-:W3:Y:S01]  /*45640*/  LDL.LU.64 R38, [R1+0x2ac0] ;  /* 0x002ac00001267983 */ /* 0x001ee20000300a00 */
[----:B------:R-:W2:Y:S02]  /*45650*/  LDL.LU.64 R36, [R1+0x2ab8] ;  /* 0x002ab80001247983 */ /* 0x000ea40000300a00 */
        /* <DEDUP_REMOVED lines=23> */
[----:B------:R-:W4:Y:S02]  /*457d0*/  LDL.LU.64 R24, [R1+0x2a88] ;  /* 0x002a880001187983 */ /* 0x000f240000300a00 */
[----:B------:R-:W-:Y:S02]  /*457e0*/  STL.64 [R1+0x2a08], R30 ;  /* 0x002a081e01007387 */ /* 0x000fe40000100a00 */
[----:B--2---:R-:W-:Y:S01]  /*457f0*/  STL [R1+0x2a00], R28 ;  /* 0x002a001c01007387 */ /* 0x004fe20000100800 */
[C---:B---3--:R-:W-:Y:S11]  /*45800*/  HMMA.16816.F32.BF16 R20, R48.reuse, R26, R20 ;  /* 0x0000001a3014723c */ /* 0x048ff60000041814 */
[----:B------:R-:W-:Y:S11]  /*45810*/  @!UPT UIADD3 URZ, URZ, URZ, URZ ;  /* 0x0000003f3f3ff290 */ /* 0x000ff6000fffe03f */
[----:B------:R-:W-:Y:S01]  /*45820*/  @!UPT UIADD3 URZ, URZ, URZ, URZ ;  /* 0x0000003f3f3ff290 */ /* 0x000fe2000fffe03f */
[----:B------:R-:W-:Y:S01]  /*45830*/  STL.64 [R1+0xdc0], R20 ;  /* 0x000dc01401007387 */ /* 0x000fe20000100a00 */
[----:B------:R0:W-:Y:S03]  /*45840*/  STL.64 [R1+0xdc8], R22 ;  /* 0x000dc81601007387 */ /* 0x0001e60000100a00 */
[----:B0-----:R-:W2:Y:S01]  /*45850*/  LDL.LU.64 R22, [R1+0x2a80] ;  /* 0x002a800001167983 */ /* 0x001ea20000300a00 */
[C---:B----4-:R-:W-:Y:S01]  /*45860*/  HMMA.16816.F32.BF16 R12, R48.reuse, R18, R12 ;  /* 0x00000012300c723c */ /* 0x050fe2000004180c */
[----:B------:R-:W3:Y:S02]  /*45870*/  LDL.LU.64 R20, [R1+0x2a78] ;  /* 0x002a780001147983 */ /* 0x000ee40000300a00 */
[----:B------:R-:W-:Y:S05]  /*45880*/  STL.64 [R1+0x28c0], R26 ;  /* 0x0028c01a01007387 */ /* 0x000fea0000100a00 */
        /* <DEDUP_REMOVED lines=8> */
[----:B------:R-:W-:Y:S01]  /*45910*/  STL.64 [R1+0xda0], R12 ;  /* 0x000da00c01007387 */ /* 0x000fe20000100a00 */
[----:B------:R0:W-:Y:S04]  /*45920*/  STL.64 [R1+0xda8], R14 ;  /* 0x000da80e01007387 */ /* 0x0001e80000100a00 */
[----:B0-----:R-:W2:Y:S01]  /*45930*/  LDL.LU.64 R14, [R1+0x2a60] ;  /* 0x002a6000010e7983 */ /* 0x001ea20000300a00 */
[----:B------:R-:W4:Y:S02]  /*45940*/  LDL.LU.64 R12, [R1+0x2a58] ;  /* 0x002a5800010c7983 */ /* 0x000f240000300a00 */
[----:B------:R-:W-:Y:S02]  /*45950*/  STL.64 [R1+0x28b0], R18 ;  /* 0x0028b01201007387 */ /* 0x000fe40000100a00 */
[----:B------:R-:W-:Y:S01]  /*45960*/  STL [R1+0x2928], R16 ;  /* 0x0029281001007387 */ /* 0x000fe20000100800 */
        /* <DEDUP_REMOVED lines=15> */
[----:B---3--:R0:W-:Y:S02]  /*45a60*/  STL.64 [R1+0x2898], R8 ;  /* 0x0028980801007387 */ /* 0x0081e40000100a00 */
[----:B0-----:R-:W3:Y:S01]  /*45a70*/  LDL.LU R8, [R1+0x450] ;  /* 0x0004500001087983 */ /* 0x001ee20000300800 */
[----:B------:R-:W3:Y:S02]  /*45a80*/  LDL.LU R9, [R1+0x454] ;  /* 0x0004540001097983 */ /* 0x000ee40000300800 */
[----:B------:R-:W3:Y:S02]  /*45a90*/  LDL.LU R10, [R1+0x458] ;  /* 0x00045800010a7983 */ /* 0x000ee40000300800 */
[----:B------:R-:W3:Y:S02]  /*45aa0*/  LDL.LU R11, [R1+0x45c] ;  /* 0x00045c00010b7983 */ /* 0x000ee40000300800 */
[----:B------:R-:W-:-:S02]  /*45ab0*/  IMAD.MOV.U32 R59, RZ, RZ, R29 ;  /* 0x000000ffff3b7224 */ /* 0x000fc400078e001d */
[----:B------:R-:W-:Y:S02]  /*45ac0*/  IMAD.MOV.U32 R42, RZ, RZ, R57 ;  /* 0x000000ffff2a7224 */ /* 0x000fe400078e0039 */
[----:B------:R-:W-:Y:S01]  /*45ad0*/  IMAD.MOV.U32 R43, RZ, RZ, R45 ;  /* 0x000000ffff2b7224 */ /* 0x000fe200078e002d */
[----:B---3--:R-:W-:Y:S01]  /*45ae0*/  HMMA.16816.F32.BF16 R8, R48, R6, R8 ;  /* 0x000000063008723c */ /* 0x008fe20000041808 */
[----:B--2---:R-:W-:Y:S02]  /*45af0*/  IMAD.MOV.U32 R58, RZ, RZ, R55 ;  /* 0x000000ffff3a7224 */ /* 0x004fe400078e0037 */
[----:B------:R-:W2:Y:S04]  /*45b00*/  LDL.LU R55, [R1+0x2a30] ;  /* 0x002a300001377983 */ /* 0x000ea80000300800 */
[----:B------:R-:W-:-:S02]  /*45b10*/  IMAD.MOV.U32 R51, RZ, RZ, R36 ;  /* 0x000000ffff337224 */ /* 0x000fc400078e0024 */
[----:B------:R-:W-:Y:S11]  /*45b20*/  IMAD.MOV.U32 R50, RZ, RZ, R37 ;  /* 0x000000ffff327224 */ /* 0x000ff600078e0025 */
[----:B------:R-:W-:Y:S03]  /*45b30*/  @!UPT UIADD3 URZ, URZ, URZ, URZ ;  /* 0x0000003f3f3ff290 */ /* 0x000fe6000fffe03f */
[----:B------:R-:W-:Y:S01]  /*45b40*/  STL.64 [R1+0x450], R8 ;  /* 0x0004500801007387 */ /* 0x000fe20000100a00 */
[----:B------:R-:W-:Y:S02]  /*45b50*/  STL.64 [R1+0x458], R10 ;  /* 0x0004580a01007387 */ /* 0x000fe40000100a00 */
[----:B------:R-:W3:Y:S02]  /*45b60*/  LDL.LU R29, [R1+0x2a2c] ;  /* 0x002a2c00011d7983 */ /* 0x000ee40000300800 */
[----:B------:R-:W-:Y:S01]  /*45b70*/  STL.64 [R1+0x2930], R58 ;  /* 0x0029303a01007387 */ /* 0x000fe20000100a00 */
[----:B------:R-:W2:Y:S01]  /*45b80*/  LDL.LU R57, [R1+0x2a28] ;  /* 0x002a280001397983 */ /* 0x000ea20000300800 */
[----:B------:R-:W-:Y:S02]  /*45b90*/  STL.64 [R1+0x2938], R42 ;  /* 0x0029382a01007387 */ /* 0x000fe40000100a00 */
[----:B------:R-:W2:Y:S02]  /*45ba0*/  LDL.LU R36, [R1+0x870] ;  /* 0x0008700001247983 */ /* 0x000ea40000300800 */
[----:B------:R-:W2:Y:S01]  /*45bb0*/  LDL.LU R37, [R1+0x874] ;  /* 0x0008740001257983 */ /* 0x000ea20000300800 */
[----:B------:R-:W2:Y:S01]  /*45bc0*/  LDL.LU R38, [R1+0x878] ;  /* 0x0008780001267983 */ /* 0x000ea20000300800 */
[----:B------:R-:W2:Y:S02]  /*45bd0*/  LDL.LU R39, [R1+0x87c] ;  /* 0x00087c0001277983 */ /* 0x000ea40000300800 */
[----:B------:R-:W-:-:S02]  /*45be0*/  IMAD.MOV.U32 R34, RZ, RZ, R25 ;  /* 0x000000ffff227224 */ /* 0x000fc400078e0019 */
[----:B------:R-:W-:Y:S01]  /*45bf0*/  IMAD.MOV.U32 R35, RZ, RZ, R24 ;  /* 0x000000ffff237224 */ /* 0x000fe200078e0018 */
[----:B--2---:R-:W-:Y:S01]  /*45c00*/  STL.64 [R1+0x2948], R38 ;  /* 0x0029482601007387 */ /* 0x004fe20000100a00 */
[----:B------:R0:W-:Y:S03]  /*45c10*/  STL.64 [R1+0x2940], R36 ;  /* 0x0029402401007387 */ /* 0x0001e60000100a00 */
[----:B0-----:R-:W2:Y:S01]  /*45c20*/  LDL.LU R36, [R1+0x300] ;  /* 0x0003000001247983 */ /* 0x001ea20000300800 */
[----:B------:R-:W2:Y:S02]  /*45c30*/  LDL.LU R37, [R1+0x304] ;  /* 0x0003040001257983 */ /* 0x000ea40000300800 */
[----:B------:R-:W2:Y:S02]  /*45c40*/  LDL.LU R38, [R1+0x308] ;  /* 0x0003080001267983 */ /* 0x000ea40000300800 */
[----:B------:R-:W2:Y:S01]  /*45c50*/  LDL.LU R39, [R1+0x30c] ;  /* 0x00030c0001277983 */ /* 0x000ea20000300800 */
[----:B------:R-:W-:Y:S01]  /*45c60*/  STL.64 [R1+0x2950], R34 ;  /* 0x0029502201007387 */ /* 0x000fe20000100a00 */
[----:B------:R-:W2:Y:S02]  /*45c70*/  LDL.LU R24, [R1+0x880] ;  /* 0x0008800001187983 */ /* 0x000ea40000300800 */
[----:B------:R-:W2:Y:S02]  /*45c80*/  LDL.LU R25, [R1+0x884] ;  /* 0x0008840001197983 */ /* 0x000ea40000300800 */
[----:B------:R-:W2:Y:S01]  /*45c90*/  LDL.LU R26, [R1+0x888] ;  /* 0x00088800011a7983 */ /* 0x000ea20000300800 */
[----:B------:R-:W2:Y:S01]  /*45ca0*/  LDL.LU R27, [R1+0x88c] ;  /* 0x00088c00011b7983 */ /* 0x000ea20000300800 */
[----:B------:R-:W-:-:S02]  /*45cb0*/  IMAD.MOV.U32 R22, RZ, RZ, R44 ;  /* 0x000000ffff167224 */ /* 0x000fc400078e002c */
[----:B----4-:R-:W-:Y:S01]  /*45cc0*/  IMAD.MOV.U32 R23, RZ, RZ, R12 ;  /* 0x000000ffff177224 */ /* 0x010fe200078e000c */
[----:B--2---:R-:W-:Y:S01]  /*45cd0*/  STL.64 [R1+0x2960], R26 ;  /* 0x0029601a01007387 */ /* 0x004fe20000100a00 */
[----:B------:R-:W-:Y:S03]  /*45ce0*/  STL.64 [R1+0x2958], R24 ;  /* 0x0029581801007387 */ /* 0x000fe60000100a00 */
[----:B------:R-:W-:Y:S02]  /*45cf0*/  STL.64 [R1+0x2968], R22 ;  /* 0x0029681601007387 */ /* 0x000fe40000100a00 */
[----:B------:R-:W2:Y:S01]  /*45d00*/  LDL.LU R8, [R1+0x890] ;  /* 0x0008900001087983 */ /* 0x000ea20000300800 */
[----:B------:R-:W2:Y:S01]  /*45d10*/  LDL.LU R9, [R1+0x894] ;  /* 0x0008940001097983 */ /* 0x000ea20000300800 */
[----:B------:R-:W4:Y:S02]  /*45d20*/  LDL.LU R10, [R1+0x898] ;  /* 0x00089800010a7983 */ /* 0x000f240000300800 */
[----:B------:R-:W4:Y:S02]  /*45d30*/  LDL.LU R11, [R1+0x89c] ;  /* 0x00089c00010b7983 */ /* 0x000f240000300800 */
[----:B----4-:R-:W-:Y:S01]  /*45d40*/  STL.64 [R1+0x2978], R10 ;  /* 0x0029780a01007387 */ /* 0x010fe20000100a00 */
[----:B--2---:R0:W-:Y:S02]  /*45d50*/  STL.64 [R1+0x2970], R8 ;  /* 0x0029700801007387 */ /* 0x0041e40000100a00 */
[----:B------:R-:W2:Y:S02]  /*45d60*/  LDL.LU R44, [R1+0x860] ;  /* 0x00086000012c7983 */ /* 0x000ea40000300800 */
[----:B------:R-:W2:Y:S01]  /*45d70*/  LDL.LU R45, [R1+0x864] ;  /* 0x00086400012d7983 */ /* 0x000ea20000300800 */
[----:B------:R-:W4:Y:S01]  /*45d80*/  LDL.LU R46, [R1+0x868] ;  /* 0x00086800012e7983 */ /* 0x000f220000300800 */
[----:B------:R-:W4:Y:S01]  /*45d90*/  LDL.LU R47, [R1+0x86c] ;  /* 0x00086c00012f7983 */ /* 0x000f220000300800 */
[----:B0-----:R-:W-:Y:S01]  /*45da0*/  HMMA.16816.F32.BF16 R8, R52, R50, R36 ;  /* 0x000000323408723c */ /* 0x001fe20000041824 */
[----:B------:R-:W-:-:S02]  /*45db0*/  IMAD.MOV.U32 R58, RZ, RZ, R41 ;  /* 0x000000ffff3a7224 */ /* 0x000fc400078e0029 */
[----:B------:R-:W-:Y:S01]  /*45dc0*/  IMAD.MOV.U32 R59, RZ, RZ, R40 ;  /* 0x000000ffff3b7224 */ /* 0x000fe200078e0028 */
[----:B----4-:R-:W-:Y:S01]  /*45dd0*/  STL.64 [R1+0x2988], R46 ;  /* 0x0029882e01007387 */ /* 0x010fe20000100a00 */
[----:B--2---:R-:W-:Y:S02]  /*45de0*/  STL.64 [R1+0x2980], R44 ;  /* 0x0029802c01007387 */ /* 0x004fe40000100a00 */
[----:B------:R-:W-:Y:S02]  /*45df0*/  STL.64 [R1+0x28a8], R6 ;  /* 0x0028a80601007387 */ /* 0x000fe40000100a00 */
[----:B------:R-:W-:Y:S11]  /*45e00*/  STL.64 [R1+0x2990], R4 ;  /* 0x0029900401007387 */ /* 0x000ff60000100a00 */
[----:B------:R-:W-:Y:S03]  /*45e10*/  @!UPT UIADD3 URZ, URZ, URZ, URZ ;  /* 0x0000003f3f3ff290 */ /* 0x000fe6000fffe03f */
[----:B------:R-:W-:Y:S01]  /*45e20*/  STL.64 [R1+0x300], R8 ;  /* 0x0003000801007387 */ /* 0x000fe20000100a00 */
[----:B------:R-:W-:Y:S02]  /*45e30*/  STL.64 [R1+0x308], R10 ;  /* 0x0003080a01007387 */ /* 0x000fe40000100a00 */
[----:B------:R0:W-:Y:S02]  /*45e40*/  STL.64 [R1+0x29a0], R58 ;  /* 0x0029a03a01007387 */ /* 0x0001e40000100a00 */
[----:B------:R-:W-:Y:S01]  /*45e50*/  STL [R1+0x2998], R56 ;  /* 0x0029983801007387 */ /* 0x000fe20000100800 */
[----:B------:R-:W2:Y:S01]  /*45e60*/  LDL.LU R40, [R1+0x8c0] ;  /* 0x0008c00001287983 */ /* 0x000ea20000300800 */
[----:B------:R-:W2:Y:S02]  /*45e70*/  LDL.LU R41, [R1+0x8c4] ;  /* 0x0008c40001297983 */ /* 0x000ea40000300800 */
[----:B------:R-:W4:Y:S02]  /*45e80*/  LDL.LU R42, [R1+0x8c8] ;  /* 0x0008c800012a7983 */ /* 0x000f240000300800 */
[----:B------:R-:W4:Y:S02]  /*45e90*/  LDL.LU R43, [R1+0x8cc] ;  /* 0x0008cc00012b7983 */ /* 0x000f240000300800 */
[----:B------:R-:W-:-:S02]  /*45ea0*/  IMAD.MOV.U32 R38, RZ, RZ, R33 ;  /* 0x000000ffff267224 */ /* 0x000fc400078e0021 */
[----:B------:R-:W-:Y:S01]  /*45eb0*/  IMAD.MOV.U32 R39, RZ, RZ, R32 ;  /* 0x000000ffff277224 */ /* 0x000fe200078e0020 */
[----:B----4-:R-:W-:Y:S01]  /*45ec0*/  STL.64 [R1+0x29b0], R42 ;  /* 0x0029b02a01007387 */ /* 0x010fe20000100a00 */
[----:B--2---:R1:W-:Y:S03]  /*45ed0*/  STL.64 [R1+0x29a8], R40 ;  /* 0x0029a82801007387 */ /* 0x0043e60000100a00 */
[----:B------:R2:W-:Y:S02]  /*45ee0*/  STL.64 [R1+0x29b8], R38 ;  /* 0x0029b82601007387 */ /* 0x0005e40000100a00 */
[----:B------:R-:W4:Y:S01]  /*45ef0*/  LDL.LU R32, [R1+0x8d0] ;  /* 0x0008d00001207983 */ /* 0x000f220000300800 */
[----:B------:R-:W4:Y:S01]  /*45f00*/  LDL.LU R33, [R1+0x8d4] ;  /* 0x0008d40001217983 */ /* 0x000f220000300800 */
[----:B------:R-:W2:Y:S02]  /*45f10*/  LDL.LU R34, [R1+0x8d8] ;  /* 0x0008d80001227983 */ /* 0x000ea40000300800 */
[----:B------:R-:W2:Y:S02]  /*45f20*/  LDL.LU R35, [R1+0x8dc] ;  /* 0x0008dc0001237983 */ /* 0x000ea40000300800 */
[----:B------:R-:W-:-:S02]  /*45f30*/  IMAD.MOV.U32 R50, RZ, RZ, R57 ;  /* 0x000000ffff327224 */ /* 0x000fc400078e0039 */
[----:B---3--:R-:W-:Y:S01]  /*45f40*/  IMAD.MOV.U32 R51, RZ, RZ, R29 ;  /* 0x000000ffff337224 */ /* 0x008fe200078e001d */
[----:B--2---:R-:W-:Y:S01]  /*45f50*/  STL.64 [R1+0x29c8], R34 ;  /* 0x0029c82201007387 */ /* 0x004fe20000100a00 */
[----:B----4-:R2:W-:Y:S02]  /*45f60*/  STL.64 [R1+0x29c0], R32 ;  /* 0x0029c02001007387 */ /* 0x0105e40000100a00 */
[----:B------:R-:W3:Y:S02]  /*45f70*/  LDL.LU R57, [R1+0x2a24] ;  /* 0x002a240001397983 */ /* 0x000ee40000300800 */
[----:B------:R-:W4:Y:S01]  /*45f80*/  LDL.LU R29, [R1+0x2a20] ;  /* 0x002a2000011d7983 */ /* 0x000f220000300800 */
[----:B------:R2:W-:Y:S01]  /*45f90*/  STL.64 [R1+0x29d0], R50 ;  /* 0x0029d03201007387 */ /* 0x0005e20000100a00 */
[----:B0-----:R-:W2:Y:S02]  /*45fa0*/  LDL R58, [R1+0xe8] ;  /* 0x0000e800013a7983 */ /* 0x001ea40000100800 */
[----:B------:R-:W2:Y:S02]  /*45fb0*/  LDL R59, [R1+0xec] ;  /* 0x0000ec00013b7983 */ /* 0x000ea40000100800 */
[----:B-1----:R-:W2:Y:S01]  /*45fc0*/  LDL.LU R40, [R1+0x2b0] ;  /* 0x0002b00001287983 */ /* 0x002ea20000300800 */
[----:B------:R-:W2:Y:S01]  /*45fd0*/  LDL.LU R41, [R1+0x2b4] ;  /* 0x0002b40001297983 */ /* 0x000ea20000300800 */
[----:B------:R-:W2:Y:S02]  /*45fe0*/  LDL.LU R42, [R1+0x2b8] ;  /* 0x0002b800012a7983 */ /* 0x000ea40000300800 */
[----:B------:R-:W2:Y:S02]  /*45ff0*/  LDL.LU R43, [R1+0x2bc] ;  /* 0x0002bc00012b7983 */ /* 0x000ea40000300800 */
[----:B---3--:R-:W-:-:S02]  /*46000*/  IMAD.MOV.U32 R39, RZ, RZ, R57 ;  /* 0x000000ffff277224 */ /* 0x008fc400078e0039 */
[----:B----4-:R-:W-:Y:S01]  /*46010*/  IMAD.MOV.U32 R38, RZ, RZ, R29 ;  /* 0x000000ffff267224 */ /* 0x010fe200078e001d */
[----:B--2---:R-:W-:Y:S01]  /*46020*/  STL.64 [R1+0x29e0], R42 ;  /* 0x0029e02a01007387 */ /* 0x004fe20000100a00 */
[----:B------:R-:W-:Y:S02]  /*46030*/  STL.64 [R1+0x29d8], R40 ;  /* 0x0029d82801007387 */ /* 0x000fe40000100a00 */
[----:B------:R-:W2:Y:S02]  /*46040*/  LDL.LU R29, [R1+0x2a1c] ;  /* 0x002a1c00011d7983 */ /* 0x000ea40000300800 */
[----:B------:R-:W3:Y:S01]  /*46050*/  LDL.LU R57, [R1+0x2a18] ;  /* 0x002a180001397983 */ /* 0x000ee20000300800 */
[----:B------:R-:W-:Y:S01]  /*46060*/  STL.64 [R1+0x29e8], R38 ;  /* 0x0029e82601007387 */ /* 0x000fe20000100a00 */
[----:B------:R-:W4:Y:S02]  /*46070*/  LDL.LU R32, [R1+0x2c0] ;  /* 0x0002c00001207983 */ /* 0x000f240000300800 */
[----:B------:R-:W4:Y:S02]  /*46080*/  LDL.LU R33, [R1+0x2c4] ;  /* 0x0002c40001217983 */ /* 0x000f240000300800 */
[----:B------:R-:W2:Y:S01]  /*46090*/  LDL.LU R34, [R1+0x2c8] ;  /* 0x0002c80001227983 */ /* 0x000ea20000300800 */
[----:B------:R-:W2:Y:S04]  /*460a0*/  LDL.LU R35, [R1+0x2cc] ;  /* 0x0002cc0001237983 */ /* 0x000ea80000300800 */
[----:B--2---:R-:W-:Y:S01]  /*460b0*/  STL.64 [R1+0x29f8], R34 ;  /* 0x0029f82201007387 */ /* 0x004fe20000100a00 */
[----:B----4-:R-:W-:Y:S02]  /*460c0*/  STL.64 [R1+0x29f0], R32 ;  /* 0x0029f02001007387 */ /* 0x010fe40000100a00 */
[----:B------:R-:W2:Y:S02]  /*460d0*/  LDL R50, [R1+0x108] ;  /* 0x0001080001327983 */ /* 0x000ea40000100800 */
[----:B------:R-:W2:Y:S02]  /*460e0*/  LDL R51, [R1+0x10c] ;  /* 0x00010c0001337983 */ /* 0x000ea40000100800 */
[----:B------:R-:W-:-:S02]  /*460f0*/  IMAD.MOV.U32 R27, RZ, RZ, R20 ;  /* 0x000000ffff1b7224 */ /* 0x000fc400078e0014 */
[----:B------:R-:W-:Y:S01]  /*46100*/  IMAD.MOV.U32 R26, RZ, RZ, R21 ;  /* 0x000000ffff1a7224 */ /* 0x000fe200078e0015 */
[----:B--2---:R0:W-:Y:S01]  /*46110*/  STL.64 [R1+0x2a10], R50 ;  /* 0x002a103201007387 */ /* 0x0041e20000100a00 */
[----:B------:R-:W2:Y:S02]  /*46120*/  LDL R30, [R1+0x128] ;  /* 0x00012800011e7983 */ /* 0x000ea40000100800 */
[----:B------:R-:W2:Y:S02]  /*46130*/  LDL R31, [R1+0x12c] ;  /* 0x00012c00011f7983 */ /* 0x000ea40000100800 */
[----:B------:R-:W2:Y:S01]  /*46140*/  LDL.LU R48, [R1+0x2f0] ;  /* 0x0002f00001307983 */ /* 0x000ea20000300800 */
[----:B------:R-:W2:Y:S04]  /*46150*/  LDL.LU R49, [R1+0x2f4] ;  /* 0x0002f40001317983 */ /* 0x000ea80000300800 */
[----:B0-----:R-:W2:Y:S01]  /*46160*/  LDL.LU R50, [R1+0x2f8] ;  /* 0x0002f80001327983 */ /* 0x001ea20000300800 */
[----:B------:R-:W2:Y:S02]  /*46170*/  LDL.LU R51, [R1+0x2fc] ;  /* 0x0002fc0001337983 */ /* 0x000ea40000300800 */
        /* <DEDUP_REMOVED lines=19> */
[----:B------:R-:W-:-:S02]  /*462b0*/  IMAD.MOV.U32 R12, RZ, RZ, R8 ;  /* 0x000000ffff0c7224 */ /* 0x000fc400078e0008 */
[----:B------:R-:W4:Y:S02]  /*462c0*/  LDL.LU R47, [R1+0x8fc] ;  /* 0x0008fc00012f7983 */ /* 0x000f240000300800 */
[----:B------:R-:W-:Y:S01]  /*462d0*/  IMAD.MOV.U32 R10, RZ, RZ, R17 ;  /* 0x000000ffff0a7224 */ /* 0x000fe200078e0011 */
[----:B------:R-:W4:Y:S01]  /*462e0*/  LDL.LU R16, [R1+0x8b0] ;  /* 0x0008b00001107983 */ /* 0x000f220000300800 */
[----:B------:R-:W4:Y:S02]  /*462f0*/  LDL.LU R17, [R1+0x8b4] ;  /* 0x0008b40001117983 */ /* 0x000f240000300800 */
[----:B------:R-:W4:Y:S02]  /*46300*/  LDL.LU R18, [R1+0x8b8] ;  /* 0x0008b80001127983 */ /* 0x000f240000300800 */
[----:B------:R-:W-:Y:S01]  /*46310*/  IMAD.MOV.U32 R39, RZ, RZ, R29 ;  /* 0x000000ffff277224 */ /* 0x000fe200078e001d */
[----:B------:R-:W4:Y:S01]  /*46320*/  LDL.LU R19, [R1+0x8bc] ;  /* 0x0008bc0001137983 */ /* 0x000f220000300800 */
[----:B------:R-:W-:Y:S02]  /*46330*/  STL [R1+0x2294], R12 ;  /* 0x0022940c01007387 */ /* 0x000fe40000100800 */
[----:B---3--:R-:W-:Y:S01]  /*46340*/  IMAD.MOV.U32 R38, RZ, RZ, R57 ;  /* 0x000000ffff267224 */ /* 0x008fe200078e0039 */
[C---:B--2---:R-:W-:Y:S01]  /*46350*/  HMMA.16816.F32.BF16 R28, R52.reuse, R30, R48 ;  /* 0x0000001e341c723c */ /* 0x044fe20000041830 */
[----:B------:R-:W2:Y:S07]  /*46360*/  LDL.LU.64 R50, [R1+0x2a10] ;  /* 0x002a100001327983 */ /* 0x000eae0000300a00 */
[C---:B----4-:R-:W-:Y:S01]  /*46370*/  HMMA.16816.F32.BF16 R36, R52.reuse, R38, R32 ;  /* 0x000000263424723c */ /* 0x050fe20000041820 */
[----:B------:R-:W-:Y:S11]  /*46380*/  IMAD.MOV.U32 R11, RZ, RZ, R13 ;  /* 0x000000ffff0b7224 */ /* 0x000ff600078e000d */
[----:B------:R-:W-:Y:S03]  /*46390*/  @!UPT UIADD3 URZ, URZ, URZ, URZ ;  /* 0x0000003f3f3ff290 */ /* 0x000fe6000fffe03f */
[----:B------:R-:W-:Y:S01]  /*463a0*/  STL.64 [R1+0x2f0], R28 ;  /* 0x0002f01c01007387 */ /* 0x000fe20000100a00 */
[----:B------:R-:W-:Y:S02]  /*463b0*/  IMAD.MOV.U32 R13, RZ, RZ, R28 ;  /* 0x000000ffff0d7224 */ /* 0x000fe400078e001c */
[----:B------:R0:W-:Y:S02]  /*463c0*/  STL.64 [R1+0x2f8], R30 ;  /* 0x0002f81e01007387 */ /* 0x0001e40000100a00 */
[----:B0-----:R-:W3:Y:S01]  /*463d0*/  LDL.LU.64 R30, [R1+0x2a08] ;  /* 0x002a0800011e7983 */ /* 0x001ee20000300a00 */
[----:B------:R-:W4:Y:S02]  /*463e0*/  LDL.LU R28, [R1+0x2a00] ;  /* 0x002a0000011c7983 */ /* 0x000f240000300800 */
[----:B------:R-:W-:Y:S02]  /*463f0*/  STL [R1+0x2298], R13 ;  /* 0x0022980d01007387 */ /* 0x000fe40000100800 */
[----:B------:R-:W-:Y:S01]  /*46400*/  STL.64 [R1+0x28f0], R14 ;  /* 0x0028f00e01007387 */ /* 0x000fe20000100a00 */
[----:B------:R-:W3:Y:S01]  /*46410*/  LDL.LU.64 R34, [R1+0x29f8] ;  /* 0x0029f80001227983 */ /* 0x000ee20000300a00 */
[----:B------:R-:W3:Y:S02]  /*46420*/  LDL.LU.64 R32, [R1+0x29f0] ;  /* 0x0029f00001207983 */ /* 0x000ee40000300a00 */
[----:B------:R-:W-:Y:S02]  /*46430*/  STL.64 [R1+0x2e0], R36 ;  /* 0x0002e02401007387 */ /* 0x000fe40000100a00 */
[----:B------:R0:W-:Y:S02]  /*46440*/  STL.64 [R1+0x2e8], R38 ;  /* 0x0002e82601007387 */ /* 0x0001e40000100a00 */
[----:B0-----:R-:W3:Y:S01]  /*46450*/  LDL.LU.64 R38, [R1+0x29e8] ;  /* 0x0029e80001267983 */ /* 0x001ee20000300a00 */
[----:B--2---:R-:W-:Y:S03]  /*46460*/  HMMA.16816.F32.BF16 R48, R52, R50, R40 ;  /* 0x000000323430723c */ /* 0x004fe60000041828 */
[----:B------:R-:W2:Y:S01]  /*46470*/  LDL.LU.64 R42, [R1+0x29e0] ;  /* 0x0029e000012a7983 */ /* 0x000ea20000300a00 */
[----:B------:R-:W2:Y:S03]  /*46480*/  LDL.LU.64 R40, [R1+0x29d8] ;  /* 0x0029d80001287983 */ /* 0x000ea60000300a00 */
[----:B------:R-:W0:Y:S11]  /*46490*/  S2R R57, SR_TID.X ;  /* 0x0000000000397919 */ /* 0x000e360000002100 */
[----:B------:R-:W-:Y:S05]  /*464a0*/  @!UPT UIADD3 URZ, URZ, URZ, URZ ;  /* 0x0000003f3f3ff290 */ /* 0x000fea000fffe03f */
[----:B------:R-:W-:Y:S01]  /*464b0*/  STL.64 [R1+0x2d0], R48 ;  /* 0x0002d03001007387 */ /* 0x000fe20000100a00 */
[----:B------:R1:W-:Y:S03]  /*464c0*/  STL.64 [R1+0x2d8], R50 ;  /* 0x0002d83201007387 */ /* 0x0003e60000100a00 */
[----:B-1----:R-:W4:Y:S01]  /*464d0*/  LDL.LU.64 R50, [R1+0x29d0] ;  /* 0x0029d00001327983 */ /* 0x002f220000300a00 */
[C---:B0-----:R-:W-:Y:S01]  /*464e0*/  LOP3.LUT R29, R57.reuse, 0x7, RZ, 0xc0, !PT ;  /* 0x00000007391d7812 */ /* 0x041fe200078ec0ff */
[----:B------:R-:W-:Y:S02]  /*464f0*/  IMAD.MOV.U32 R15, RZ, RZ, R60 ;  /* 0x000000ffff0f7224 */ /* 0x000fe400078e003c */
[----:B------:R-:W-:Y:S02]  /*46500*/  IMAD.SHL.U32 R60, R57, 0x2, RZ ;  /* 0x00000002393c7824 */ /* 0x000fe400078e00ff */
[----:B------:R-:W-:-:S02]  /*46510*/  IMAD R29, R29, 0x110, RZ ;  /* 0x000001101d1d7824 */ /* 0x000fc400078e02ff */
[----:B------:R-:W-:-:S03]  /*46520*/  IMAD.SHL.U32 R57, R57, 0x80, RZ ;  /* 0x0000008039397824 */ /* 0x000fc600078e00ff */
[----:B------:R-:W-:-:S04]  /*46530*/  LOP3.LUT R29, R29, 0x10, R60, 0x78, !PT ;  /* 0x000000101d1d7812 */ /* 0x000fc800078e783c */
[----:B------:R-:W-:Y:S01]  /*46540*/  LOP3.LUT R29, R29, 0x800, R57, 0xf8, !PT ;  /* 0x000008001d1d7812 */ /* 0x000fe200078ef839 */
[C---:B---3--:R-:W-:Y:S01]  /*46550*/  HMMA.16816.F32.BF16 R36, R52.reuse, R38, R32 ;  /* 0x000000263424723c */ /* 0x048fe20000041820 */
[----:B------:R-:W3:Y:S01]  /*46560*/  LDL.LU.64 R34, [R1+0x29c8] ;  /* 0x0029c80001227983 */ /* 0x000ee20000300a00 */
[----:B------:R-:W3:Y:S11]  /*46570*/  LDL.LU.64 R32, [R1+0x29c0] ;  /* 0x0029c00001207983 */ /* 0x000ef60000300a00 */
[----:B------:R-:W-:Y:S10]  /*46580*/  @!UPT UIADD3 URZ, URZ, URZ, URZ ;  /* 0x0000003f3f3ff290 */ /* 0x000ff4000fffe03f */
[----:B------:R-:W-:Y:S01]  /*46590*/  STL.64 [R1+0x2c0], R36 ;  /* 0x0002c02401007387 */ /* 0x000fe20000100a00 */
[----:B------:R0:W-:Y:S03]  /*465a0*/  STL.64 [R1+0x2c8], R38 ;  /* 0x0002c82601007387 */ /* 0x0001e60000100a00 */
[----:B0-----:R-:W3:Y:S01]  /*465b0*/  LDL.LU.64 R38, [R1+0x29b8] ;  /* 0x0029b80001267983 */ /* 0x001ee20000300a00 */
[C---:B--2---:R-:W-:Y:S03]  /*465c0*/  HMMA.16816.F32.BF16 R56, R52.reuse, R58, R40 ;  /* 0x0000003a3438723c */ /* 0x044fe60000041828 */
[----:B------:R-:W2:Y:S01]  /*465d0*/  LDL.LU.64 R42, [R1+0x29b0] ;  /* 0x0029b000012a7983 */ /* 0x000ea20000300a00 */
[----:B------:R-:W2:Y:S11]  /*465e0*/  LDL.LU.64 R40, [R1+0x29a8] ;  /* 0x0029a80001287983 */ /* 0x000eb60000300a00 */
[----:B------:R-:W-:Y:S08]  /*465f0*/  @!UPT UIADD3 URZ, URZ, URZ, URZ ;  /* 0x0000003f3f3ff290 */ /* 0x000ff0000fffe03f */
[----:B------:R-:W-:Y:S01]  /*46600*/  STL.64 [R1+0x2b0], R56 ;  /* 0x0002b03801007387 */ /* 0x000fe20000100a00 */
[----:B------:R0:W-:Y:S03]  /*46610*/  STL.64 [R1+0x2b8], R58 ;  /* 0x0002b83a01007387 */ /* 0x0001e60000100a00 */
[----:B0-----:R-:W2:Y:S01]  /*46620*/  LDL.LU.64 R58, [R1+0x29a0] ;  /* 0x0029a000013a7983 */ /* 0x001ea20000300a00 */
[----:B------:R-:W2:Y:S01]  /*46630*/  LDL.LU R56, [R1+0x2998] ;  /* 0x0029980001387983 */ /* 0x000ea20000300800 */
[C---:B----4-:R-:W-:Y:S01]  /*46640*/  HMMA.16816.F32.BF16 R48, R52.reuse, R50, R4 ;  /* 0x000000323430723c */ /* 0x050fe20000041804 */
[----:B------:R-:W-:Y:S01]  /*46650*/  LOP3.LUT R29, R29, 0x40, RZ, 0x3c, !PT ;  /* 0x000000401d1d7812 */ /* 0x000fe200078e3cff */
[----:B------:R-:W4:Y:S11]  /*46660*/  LDL.LU.64 R4, [R1+0x2990] ;  /* 0x0029900001047983 */ /* 0x000f360000300a00 */
[----:B------:R-:W-:Y:S10]  /*46670*/  @!UPT UIADD3 URZ, URZ, URZ, URZ ;  /* 0x0000003f3f3ff290 */ /* 0x000ff4000fffe03f */
[----:B------:R-:W-:Y:S01]  /*46680*/  STL.64 [R1+0x2a0], R48 ;  /* 0x0002a03001007387 */ /* 0x000fe20000100a00 */
[----:B------:R-:W-:Y:S02]  /*46690*/  STL.64 [R1+0x2a8], R50 ;  /* 0x0002a83201007387 */ /* 0x000fe40000100a00 */
[----:B------:R-:W0:Y:S01]  /*466a0*/  LDSM.16.MT88.4 R48, [R29+0x5000] ;  /* 0x005000001d30783b */ /* 0x000e220000004200 */
[C---:B------:R-:W-:Y:S08]  /*466b0*/  HMMA.16816.F32.BF16 R8, R52.reuse, R10, R44 ;  /* 0x0000000a3408723c */ /* 0x040ff0000004182c */
[C---:B------:R-:W-:Y:S08]  /*466c0*/  HMMA.16816.F32.BF16 R24, R52.reuse, R26, R20 ;  /* 0x0000001a3418723c */ /* 0x040ff00000041814 */
[----:B---3--:R-:W-:Y:S01]  /*466d0*/  HMMA.16816.F32.BF16 R36, R52, R38, R32 ;  /* 0x000000263424723c */ /* 0x008fe20000041820 */
[----:B0-----:R-:W-:Y:S01]  /*466e0*/  STL.64 [R1+0x2910], R50 ;  /* 0x0029103201007387 */ /* 0x001fe20000100a00 */
[----:B------:R0:W-:Y:S03]  /*466f0*/  STL.64 [R1+0x2908], R48 ;  /* 0x0029083001007387 */ /* 0x0001e60000100a00 */
[----:B0-----:R-:W3:Y:S01]  /*46700*/  LDL.LU R48, [R1+0x8a0] ;  /* 0x0008a00001307983 */ /* 0x001ee20000300800 */
[----:B------:R-:W3:Y:S02]  /*46710*/  LDL.LU R49, [R1+0x8a4] ;  /* 0x0008a40001317983 */ /* 0x000ee40000300800 */
[----:B------:R-:W3:Y:S02]  /*46720*/  LDL.LU R50, [R1+0x8a8] ;  /* 0x0008a80001327983 */ /* 0x000ee40000300800 */
[----:B------:R-:W3:Y:S01]  /*46730*/  LDL.LU R51, [R1+0x8ac] ;  /* 0x0008ac0001337983 */ /* 0x000ee20000300800 */
[----:B------:R-:W-:Y:S01]  /*46740*/  STL.64 [R1+0x2900], R30 ;  /* 0x0029001e01007387 */ /* 0x000fe20000100a00 */
[----:B------:R-:W-:Y:S02]  /*46750*/  STL [R1+0x28f8], R29 ;  /* 0x0028f81d01007387 */ /* 0x000fe40000100800 */
[----:B------:R-:W4:Y:S02]  /*46760*/  LDL.LU.64 R46, [R1+0x2988] ;  /* 0x00298800012e7983 */ /* 0x000f240000300a00 */
[----:B------:R-:W4:Y:S01]  /*46770*/  LDL.LU.64 R44, [R1+0x2980] ;  /* 0x00298000012c7983 */ /* 0x000f220000300a00 */
[----:B------:R-:W-:Y:S01]  /*46780*/  STL.64 [R1+0x8f0], R8 ;  /* 0x0008f00801007387 */ /* 0x000fe20000100a00 */
[----:B------:R0:W-:Y:S03]  /*46790*/  STL.64 [R1+0x8f8], R10 ;  /* 0x0008f80a01007387 */ /* 0x0001e60000100a00 */
[----:B0-----:R-:W4:Y:S01]  /*467a0*/  LDL.LU.64 R10, [R1+0x2978] ;  /* 0x00297800010a7983 */ /* 0x001f220000300a00 */
[----:B------:R-:W4:Y:S02]  /*467b0*/  LDL.LU.64 R8, [R1+0x2970] ;  /* 0x0029700001087983 */ /* 0x000f240000300a00 */
[----:B------:R-:W4:Y:S02]  /*467c0*/  LDL.LU.64 R22, [R1+0x2968] ;  /* 0x0029680001167983 */ /* 0x000f240000300a00 */
[----:B------:R-:W-:Y:S01]  /*467d0*/  STL.64 [R1+0x8e0], R24 ;  /* 0x0008e01801007387 */ /* 0x000fe20000100a00 */
[----:B------:R0:W-:Y:S04]  /*467e0*/  STL.64 [R1+0x8e8], R26 ;  /* 0x0008e81a01007387 */ /* 0x0001e80000100a00 */
[----:B0-----:R-:W4:Y:S01]  /*467f0*/  LDL.LU.64 R26, [R1+0x2960] ;  /* 0x00296000011a7983 */ /* 0x001f220000300a00 */
[----:B------:R-:W4:Y:S02]  /*46800*/  LDL.LU.64 R24, [R1+0x2958] ;  /* 0x0029580001187983 */ /* 0x000f240000300a00 */
[----:B------:R-:W4:Y:S02]  /*46810*/  LDL.LU.64 R34, [R1+0x2950] ;  /* 0x0029500001227983 */ /* 0x000f240000300a00 */
[----:B------:R-:W-:Y:S01]  /*46820*/  STL.64 [R1+0x8d0], R36 ;  /* 0x0008d02401007387 */ /* 0x000fe20000100a00 */
[----:B------:R0:W-:Y:S04]  /*46830*/  STL.64 [R1+0x8d8], R38 ;  /* 0x0008d82601007387 */ /* 0x0001e80000100a00 */
[----:B0-----:R-:W4:Y:S01]  /*46840*/  LDL.LU.64 R38, [R1+0x2948] ;  /* 0x0029480001267983 */ /* 0x001f220000300a00 */
[----:B------:R-:W4:Y:S02]  /*46850*/  LDL.LU.64 R36, [R1+0x2940] ;  /* 0x0029400001247983 */ /* 0x000f240000300a00 */
[----:B--2---:R-:W-:-:S02]  /*46860*/  IMAD.MOV.U32 R30, RZ, RZ, R56 ;  /* 0x000000ffff1e7224 */ /* 0x004fc400078e0038 */
[----:B------:R-:W-:Y:S01]  /*46870*/  HMMA.16816.F32.BF16 R56, R52, R58, R40 ;  /* 0x0000003a3438723c */ /* 0x000fe20000041828 */
[----:B------:R-:W2:Y:S11]  /*46880*/  LDL.LU.64 R42, [R1+0x2938] ;  /* 0x00293800012a7983 */ /* 0x000eb60000300a00 */
[----:B------:R-:W-:Y:S11]  /*46890*/  @!UPT UIADD3 URZ, URZ, URZ, URZ ;  /* 0x0000003f3f3ff290 */ /* 0x000ff6000fffe03f */
[----:B------:R-:W-:Y:S01]  /*468a0*/  STL.64 [R1+0x8c0], R56 ;  /* 0x0008c03801007387 */ /* 0x000fe20000100a00 */
[----:B------:R0:W-:Y:S03]  /*468b0*/  STL.64 [R1+0x8c8], R58 ;  /* 0x0008c83a01007387 */ /* 0x0001e60000100a00 */
[----:B0-----:R-:W2:Y:S01]  /*468c0*/  LDL.LU.64 R58, [R1+0x2930] ;  /* 0x00293000013a7983 */ /* 0x001ea20000300a00 */
[----:B------:R-:W-:Y:S02]  /*468d0*/  IMAD.MOV.U32 R31, RZ, RZ, R28 ;  /* 0x000000ffff1f7224 */ /* 0x000fe400078e001c */
[----:B------:R-:W-:-:S05]  /*468e0*/  IMAD.MOV.U32 R14, RZ, RZ, R61 ;  /* 0x000000ffff0e7224 */ /* 0x000fca00078e003d */
[C---:B------:R-:W-:Y:S01]  /*468f0*/  HMMA.16816.F32.BF16 R28, R52.reuse, R30, R16 ;  /* 0x0000001e341c723c */ /* 0x040fe20000041810 */
[----:B------:R-:W2:Y:S07]  /*46900*/  LDL.LU R16, [R1+0x2928] ;  /* 0x0029280001107983 */ /* 0x000eae0000300800 */
[C---:B---3--:R-:W-:Y:S11]  /*46910*/  HMMA.16816.F32.BF16 R12, R52.reuse, R14, R48 ;  /* 0x0000000e340c723c */ /* 0x048ff60000041830 */
[----:B------:R-:W-:Y:S04]  /*46920*/  @!UPT UIADD3 URZ, URZ, URZ, URZ ;  /* 0x0000003f3f3ff290 */ /* 0x000fe8000fffe03f */
[----:B------:R-:W-:Y:S01]  /*46930*/  STL.64 [R1+0x8b0], R28 ;  /* 0x0008b01c01007387 */ /* 0x000fe20000100a00 */
[C---:B----4-:R-:W-:Y:S03]  /*46940*/  HMMA.16816.F32.BF16 R8, R52.reuse, R22, R8 ;  /* 0x000000163408723c */ /* 0x050fe60000041808 */
[----:B------:R-:W-:Y:S04]  /*46950*/  STL.64 [R1+0x8b8], R30 ;  /* 0x0008b81e01007387 */ /* 0x000fe80000100a00 */
[----:B------:R-:W-:Y:S02]  /*46960*/  STL.64 [R1+0x8a0], R12 ;  /* 0x0008a00c01007387 */ /* 0x000fe40000100a00 */
[----:B------:R2:W-:Y:S01]  /*46970*/  STL.64 [R1+0x8a8], R14 ;  /* 0x0008a80e01007387 */ /* 0x0005e20000100a00 */
[C---:B------:R-:W-:Y:S11]  /*46980*/  HMMA.16816.F32.BF16 R20, R52.reuse, R34, R24 ;  /* 0x000000223414723c */ /* 0x040ff60000041818 */
[----:B------:R-:W-:Y:S02]  /*46990*/  @!UPT UIADD3 URZ, URZ, URZ, URZ ;  /* 0x0000003f3f3ff290 */ /* 0x000fe4000fffe03f */
[----:B------:R-:W-:Y:S01]  /*469a0*/  STL.64 [R1+0x890], R8 ;  /* 0x0008900801007387 */ /* 0x000fe20000100a00 */
[----:B------:R0:W-:Y:S09]  /*469b0*/  STL.64 [R1+0x898], R10 ;  /* 0x0008980a01007387 */ /* 0x0001f20000100a00 */
[----:B------:R-:W-:Y:S01]  /*469c0*/  STL.64 [R1+0x880], R20 ;  /* 0x0008801401007387 */ /* 0x000fe20000100a00 */
[----:B------:R-:W-:Y:S02]  /*469d0*/  STL.64 [R1+0x888], R22 ;  /* 0x0008881601007387 */ /* 0x000fe40000100a00 */
[----:B------:R-:W3:Y:S01]  /*469e0*/  LDL.LU R32, [R1+0x7f0] ;  /* 0x0007f00001207983 */ /* 0x000ee20000300800 */
[C---:B--2---:R-:W-:Y:S08]  /*469f0*/  HMMA.16816.F32.BF16 R12, R52.reuse, R42, R36 ;  /* 0x0000002a340c723c */ /* 0x044ff00000041824 */
[----:B0-----:R-:W-:Y:S11]  /*46a00*/  HMMA.16816.F32.BF16 R8, R52, R58, R44 ;  /* 0x0000003a3408723c */ /* 0x001ff6000004182c */
[----:B------:R-:W-:Y:S04]  /*46a10*/  @!UPT UIADD3 URZ, URZ, URZ, URZ ;  /* 0x0000003f3f3ff290 */ /* 0x000fe8000fffe03f */
[----:B------:R-:W-:Y:S01]  /*46a20*/  STL.64 [R1+0x870], R12 ;  /* 0x0008700c01007387 */ /* 0x000fe20000100a00 */
[----:B------:R-:W-:Y:S07]  /*46a30*/  STL.64 [R1+0x878], R14 ;  /* 0x0008780e01007387 */ /* 0x000fee0000100a00 */
[----:B------:R-:W-:Y:S01]  /*46a40*/  STL.64 [R1+0x860], R8 ;  /* 0x0008600801007387 */ /* 0x000fe20000100a00 */
[----:B------:R-:W-:Y:S02]  /*46a50*/  STL.64 [R1+0x868], R10 ;  /* 0x0008680a01007387 */ /* 0x000fe40000100a00 */
[----:B------:R-:W3:Y:S02]  /*46a60*/  LDL.LU R33, [R1+0x7f4] ;  /* 0x0007f40001217983 */ /* 0x000ee40000300800 */
[----:B------:R-:W2:Y:S01]  /*46a70*/  LDL.LU R34, [R1+0x7f8] ;  /* 0x0007f80001227983 */ /* 0x000ea20000300800 */
[----:B------:R-:W2:Y:S04]  /*46a80*/  LDL.LU R35, [R1+0x7fc] ;  /* 0x0007fc0001237983 */ /* 0x000ea80000300800 */
[----:B--2---:R-:W-:Y:S01]  /*46a90*/  STL.64 [R1+0x2920], R34 ;  /* 0x0029202201007387 */ /* 0x004fe20000100a00 */
[----:B---3--:R0:W-:Y:S02]  /*46aa0*/  STL.64 [R1+0x2918], R32 ;  /* 0x0029182001007387 */ /* 0x0081e40000100a00 */
[----:B------:R-:W2:Y:S02]  /*46ab0*/  LDL.LU R44, [R1+0x820] ;  /* 0x00082000012c7983 */ /* 0x000ea40000300800 */
[----:B------:R-:W2:Y:S01]  /*46ac0*/  LDL.LU R45, [R1+0x824] ;  /* 0x00082400012d7983 */ /* 0x000ea20000300800 */
[----:B------:R-:W2:Y:S01]  /*46ad0*/  LDL.LU R46, [R1+0x828] ;  /* 0x00082800012e7983 */ /* 0x000ea20000300800 */
[----:B------:R-:W2:Y:S02]  /*46ae0*/  LDL.LU R47, [R1+0x82c] ;  /* 0x00082c00012f7983 */ /* 0x000ea40000300800 */
[----:B------:R-:W3:Y:S02]  /*46af0*/  LDL.LU R28, [R1+0x840] ;  /* 0x00084000011c7983 */ /* 0x000ee40000300800 */
[----:B------:R-:W3:Y:S01]  /*46b00*/  LDL.LU R29, [R1+0x844] ;  /* 0x00084400011d7983 */ /* 0x000ee20000300800 */
[----:B------:R-:W3:Y:S01]  /*46b10*/  LDL.LU R30, [R1+0x848] ;  /* 0x00084800011e7983 */ /* 0x000ee20000300800 */
[----:B------:R-:W3:Y:S03]  /*46b20*/  LDL.LU R31, [R1+0x84c] ;  /* 0x00084c00011f7983 */ /* 0x000ee60000300800 */
[----:B0-----:R-:W4:Y:S01]  /*46b30*/  LDL.LU R32, [R1+0x850] ;  /* 0x0008500001207983 */ /* 0x001f220000300800 */
[----:B------:R-:W4:Y:S02]  /*46b40*/  LDL.LU R33, [R1+0x854] ;  /* 0x0008540001217983 */ /* 0x000f240000300800 */
[----:B------:R-:W4:Y:S02]  /*46b50*/  LDL.LU R34, [R1+0x858] ;  /* 0x0008580001227983 */ /* 0x000f240000300800 */
[----:B------:R-:W4:Y:S01]  /*46b60*/  LDL.LU R35, [R1+0x85c] ;  /* 0x00085c0001237983 */ /* 0x000f220000300800 */
[----:B------:R-:W2:Y:S01]  /*46b70*/  LDL.LU R12, [R1+0x830] ;  /* 0x00083000010c7983 */ /* 0x000ea20000300800 */
[----:B------:R-:W2:Y:S02]  /*46b80*/  LDL.LU R13, [R1+0x834] ;  /* 0x00083400010d7983 */ /* 0x000ea40000300800 */
[----:B------:R-:W2:Y:S02]  /*46b90*/  LDL.LU R14, [R1+0x838] ;  /* 0x00083800010e7983 */ /* 0x000ea40000300800 */
[----:B------:R-:W2:Y:S02]  /*46ba0*/  LDL.LU R15, [R1+0x83c] ;  /* 0x00083c00010f7983 */ /* 0x000ea40000300800 */
[----:B------:R-:W-:-:S02]  /*46bb0*/  IMAD.MOV.U32 R50, RZ, RZ, R4 ;  /* 0x000000ffff327224 */ /* 0x000fc400078e0004 */
[----:B------:R-:W-:Y:S01]  /*46bc0*/  IMAD.MOV.U32 R51, RZ, RZ, R3 ;  /* 0x000000ffff337224 */ /* 0x000fe200078e0003 */
[----:B------:R-:W2:Y:S01]  /*46bd0*/  LDL.LU R40, [R1+0x810] ;  /* 0x0008100001287983 */ /* 0x000ea20000300800 */
[----:B------:R-:W2:Y:S02]  /*46be0*/  LDL.LU R41, [R1+0x814] ;  /* 0x0008140001297983 */ /* 0x000ea40000300800 */
[----:B------:R-:W-:Y:S02]  /*46bf0*/  IMAD.MOV.U32 R10, RZ, RZ, R16 ;  /* 0x000000ffff0a7224 */ /* 0x000fe400078e0010 */
        /* <DEDUP_REMOVED lines=8> */
[----:B------:R-:W-:-:S02]  /*46c80*/  IMAD.MOV.U32 R58, RZ, RZ, R2 ;  /* 0x000000ffff3a7224 */ /* 0x000fc400078e0002 */
        /* <DEDUP_REMOVED lines=16> */
[C---:B---3--:R-:W-:Y:S08]  /*46d90*/  HMMA.16816.F32.BF16 R8, R52.reuse, R10, R28 ;  /* 0x0000000a3408723c */ /* 0x048ff0000004181c */
[C---:B----4-:R-:W-:Y:S01]  /*46da0*/  HMMA.16816.F32.BF16 R48, R52.reuse, R50, R32 ;  /* 0x000000323430723c */ /* 0x050fe20000041820 */
[----:B------:R-:W3:Y:S01]  /*46db0*/  LDL.LU.64 R34, [R1+0x2920] ;  /* 0x0029200001227983 */ /* 0x000ee20000300a00 */
[----:B------:R-:W3:Y:S06]  /*46dc0*/  LDL.LU.64 R32, [R1+0x2918] ;  /* 0x0029180001207983 */ /* 0x000eec0000300a00 */
[C---:B--2---:R-:W-:Y:S11]  /*46dd0*/  HMMA.16816.F32.BF16 R56, R52.reuse, R58, R12 ;  /* 0x0000003a3438723c */ /* 0x044ff6000004180c */
[----:B------:R-:W-:Y:S04]  /*46de0*/  @!UPT UIADD3 URZ, URZ, URZ, URZ ;  /* 0x0000003f3f3ff290 */ /* 0x000fe8000fffe03f */
[----:B------:R-:W-:Y:S01]  /*46df0*/  STL.64 [R1+0x850], R48 ;  /* 0x0008503001007387 */ /* 0x000fe20000100a00 */
[----:B------:R0:W-:Y:S03]  /*46e00*/  STL.64 [R1+0x858], R50 ;  /* 0x0008583201007387 */ /* 0x0001e60000100a00 */
[----:B0-----:R-:W2:Y:S01]  /*46e10*/  LDL.LU.64 R50, [R1+0x2910] ;  /* 0x0029100001327983 */ /* 0x001ea20000300a00 */
[----:B------:R-:W2:Y:S02]  /*46e20*/  LDL.LU.64 R48, [R1+0x2908] ;  /* 0x0029080001307983 */ /* 0x000ea40000300a00 */
[----:B------:R-:W4:Y:S02]  /*46e30*/  LDL.LU.64 R30, [R1+0x2900] ;  /* 0x00290000011e7983 */ /* 0x000f240000300a00 */
[----:B------:R-:W2:Y:S01]  /*46e40*/  LDL.LU R29, [R1+0x28f8] ;  /* 0x0028f800011d7983 */ /* 0x000ea20000300800 */
[----:B------:R0:W-:Y:S01]  /*46e50*/  STL.64 [R1+0x840], R8 ;  /* 0x0008400801007387 */ /* 0x0001e20000100a00 */
[----:B------:R1:W-:Y:S03]  /*46e60*/  STL.64 [R1+0x848], R10 ;  /* 0x0008480a01007387 */ /* 0x0003e60000100a00 */
[----:B0-----:R-:W2:Y:S01]  /*46e70*/  LDL.LU R8, [R1+0x790] ;  /* 0x0007900001087983 */ /* 0x001ea20000300800 */
[----:B------:R-:W2:Y:S02]  /*46e80*/  LDL.LU R9, [R1+0x794] ;  /* 0x0007940001097983 */ /* 0x000ea40000300800 */
[----:B-1----:R-:W2:Y:S02]  /*46e90*/  LDL.LU R10, [R1+0x798] ;  /* 0x00079800010a7983 */ /* 0x002ea40000300800 */
[----:B------:R-:W2:Y:S01]  /*46ea0*/  LDL.LU R11, [R1+0x79c] ;  /* 0x00079c00010b7983 */ /* 0x000ea20000300800 */
[----:B------:R-:W2:Y:S01]  /*46eb0*/  LDL.LU.64 R14, [R1+0x28f0] ;  /* 0x0028f000010e7983 */ /* 0x000ea20000300a00 */
[----:B------:R-:W-:Y:S02]  /*46ec0*/  STL.64 [R1+0x830], R56 ;  /* 0x0008303801007387 */ /* 0x000fe40000100a00 */
[----:B------:R0:W-:Y:S02]  /*46ed0*/  STL.64 [R1+0x838], R58 ;  /* 0x0008383a01007387 */ /* 0x0001e40000100a00 */
[----:B0-----:R-:W2:Y:S02]  /*46ee0*/  LDL.LU.64 R58, [R1+0x28e8] ;  /* 0x0028e800013a7983 */ /* 0x001ea40000300a00 */
[C---:B--2---:R-:W-:Y:S11]  /*46ef0*/  HMMA.16816.F32.BF16 R44, R52.reuse, R58, R44 ;  /* 0x0000003a342c723c */ /* 0x044ff6000004182c */
[----:B------:R-:W-:Y:S11]  /*46f00*/  @!UPT UIADD3 URZ, URZ, URZ, URZ ;  /* 0x0000003f3f3ff290 */ /* 0x000ff6000fffe03f */
[----:B------:R-:W-:Y:S01]  /*46f10*/  @!UPT UIADD3 URZ, URZ, URZ, URZ ;  /* 0x0000003f3f3ff290 */ /* 0x000fe2000fffe03f */
[----:B------:R-:W-:Y:S01]  /*46f20*/  STL.64 [R1+0x820], R44 ;  /* 0x0008202c01007387 */ /* 0x000fe20000100a00 */
[----:B------:R0:W-:Y:S03]  /*46f30*/  STL.64 [R1+0x828], R46 ;  /* 0x0008282e01007387 */ /* 0x0001e60000100a00 */
[----:B0-----:R-:W2:Y:S01]  /*46f40*/  LDL.LU.64 R46, [R1+0x28e0] ;  /* 0x0028e000012e7983 */ /* 0x001ea20000300a00 */
[----:B------:R0:W-:Y:S02]  /*46f50*/  STL.64 [R1+0x2880], R58 ;  /* 0x0028803a01007387 */ /* 0x0001e40000100a00 */
[----:B------:R-:W4:Y:S02]  /*46f60*/  LDL.LU R56, [R1+0x7d0] ;  /* 0x0007d00001387983 */ /* 0x000f240000300800 */
[----:B------:R-:W4:Y:S01]  /*46f70*/  LDL.LU R57, [R1+0x7d4] ;  /* 0x0007d40001397983 */ /* 0x000f220000300800 */
[----:B0-----:R-:W4:Y:S01]  /*46f80*/  LDL.LU R58, [R1+0x7d8] ;  /* 0x0007d800013a7983 */ /* 0x001f220000300800 */
[----:B------:R-:W4:Y:S01]  /*46f90*/  LDL.LU R59, [R1+0x7dc] ;  /* 0x0007dc00013b7983 */ /* 0x000f220000300800 */
[C---:B--2---:R-:W-:Y:S11]  /*46fa0*/  HMMA.16816.F32.BF16 R40, R52.reuse, R46, R40 ;  /* 0x0000002e3428723c */ /* 0x044ff60000041828 */
[----:B------:R-:W-:Y:S11]  /*46fb0*/  @!UPT UIADD3 URZ, URZ, URZ, URZ ;  /* 0x0000003f3f3ff290 */ /* 0x000ff6000fffe03f */
[----:B------:R-:W-:Y:S01]  /*46fc0*/  @!UPT UIADD3 URZ, URZ, URZ, URZ ;  /* 0x0000003f3f3ff290 */ /* 0x000fe2000fffe03f */
[----:B------:R-:W-:Y:S01]  /*46fd0*/  STL.64 [R1+0x810], R40 ;  /* 0x0008102801007387 */ /* 0x000fe20000100a00 */
[----:B------:R0:W-:Y:S03]  /*46fe0*/  STL.64 [R1+0x818], R42 ;  /* 0x0008182a01007387 */ /* 0x0001e60000100a00 */
[----:B0-----:R-:W2:Y:S01]  /*46ff0*/  LDL.LU.64 R42, [R1+0x28d8] ;  /* 0x0028d800012a7983 */ /* 0x001ea20000300a00 */
[----:B------:R0:W-:Y:S03]  /*47000*/  STL.64 [R1+0x2868], R46 ;  /* 0x0028682e01007387 */ /* 0x0001e60000100a00 */
[----:B0-----:R-:W3:Y:S01]  /*47010*/  LDL.64 R46, [R1+0x138] ;  /* 0x00013800012e7983 */ /* 0x001ee20000100a00 */
[C---:B--2---:R-:W-:Y:S11]  /*47020*/  HMMA.16816.F32.BF16 R36, R52.reuse, R42, R36 ;  /* 0x0000002a3424723c */ /* 0x044ff60000041824 */
        /* <DEDUP_REMOVED lines=17> */
[C---:B----4-:R-:W-:Y:S11]  /*47140*/  HMMA.16816.F32.BF16 R56, R52.reuse, R30, R56 ;  /* 0x0000001e3438723c */ /* 0x050ff60000041838 */
[----:B------:R-:W-:Y:S11]  /*47150*/  @!UPT UIADD3 URZ, URZ, URZ, URZ ;  /* 0x0000003f3f3ff290 */ /* 0x000ff6000fffe03f */
[----:B------:R-:W-:Y:S01]  /*47160*/  @!UPT UIADD3 URZ, URZ, URZ, URZ ;  /* 0x0000003f3f3ff290 */ /* 0x000fe2000fffe03f */
[----:B------:R-:W-:Y:S01]  /*47170*/  STL.64 [R1+0x7d0], R56 ;  /* 0x0007d03801007387 */ /* 0x000fe20000100a00 */
[----:B------:R0:W-:Y:S03]  /*47180*/  STL.64 [R1+0x7d8], R58 ;  /* 0x0007d83a01007387 */ /* 0x0001e60000100a00 */
[----:B0-----:R-:W3:Y:S01]  /*47190*/  LDL.64 R58, [R1+0x128] ;  /* 0x00012800013a7983 */ /* 0x001ee20000100a00 */
[----:B------:R-:W-:Y:S02]  /*471a0*/  STL.64 [R1+0x2878], R30 ;  /* 0x0028781e01007387 */ /* 0x000fe40000100a00 */
[----:B------:R0:W-:Y:S02]  /*471b0*/  STL [R1+0x2888], R29 ;  /* 0x0028881d01007387 */ /* 0x0001e40000100800 */
[----:B------:R-:W4:Y:S01]  /*471c0*/  LDL.LU R28, [R1+0x10b0] ;  /* 0x0010b000011c7983 */ /* 0x000f220000300800 */
[----:B0-----:R-:W4:Y:S01]  /*471d0*/  LDL.LU R29, [R1+0x10b4] ;  /* 0x0010b400011d7983 */ /* 0x001f220000300800 */
[----:B------:R-:W4:Y:S02]  /*471e0*/  LDL.LU R30, [R1+0x10b8] ;  /* 0x0010b800011e7983 */ /* 0x000f240000300800 */
[----:B------:R-:W4:Y:S01]  /*471f0*/  LDL.LU R31, [R1+0x10bc] ;  /* 0x0010bc00011f7983 */ /* 0x000f220000300800 */
[C---:B--2---:R-:W-:Y:S11]  /*47200*/  HMMA.16816.F32.BF16 R20, R52.reuse, R26, R20 ;  /* 0x0000001a3414723c */ /* 0x044ff60000041814 */
[----:B------:R-:W-:Y:S11]  /*47210*/  @!UPT UIADD3 URZ, URZ, URZ, URZ ;  /* 0x0000003f3f3ff290 */ /* 0x000ff6000fffe03f */
[----:B------:R-:W-:Y:S01]  /*47220*/  @!UPT UIADD3 URZ, URZ, URZ, URZ ;  /* 0x0000003f3f3ff290 */ /* 0x000fe2000fffe03f */
[----:B------:R-:W-:Y:S01]  /*47230*/  STL.64 [R1+0x7c0], R20 ;  /* 0x0007c01401007387 */ /* 0x000fe20000100a00 */
[----:B------:R0:W-:Y:S03]  /*47240*/  STL.64 [R1+0x7c8], R22 ;  /* 0x0007c81601007387 */ /* 0x0001e60000100a00 */
[----:B0-----:R-:W2:Y:S01]  /*47250*/  LDL.LU.64 R22, [R1+0x28b8] ;  /* 0x0028b80001167983 */ /* 0x001ea20000300a00 */
[----:B------:R0:W-:Y:S02]  /*47260*/  STL.64 [R1+0x2890], R26 ;  /* 0x0028901a01007387 */ /* 0x0001e40000100a00 */
[----:B------:R-:W3:Y:S02]  /*47270*/  LDL.LU R24, [R1+0x290] ;  /* 0x0002900001187983 */ /* 0x000ee40000300800 */
[----:B------:R-:W3:Y:S01]  /*47280*/  LDL.LU R25, [R1+0x294] ;  /* 0x0002940001197983 */ /* 0x000ee20000300800 */
[----:B0-----:R-:W3:Y:S01]  /*47290*/  LDL.LU R26, [R1+0x298] ;  /* 0x00029800011a7983 */ /* 0x001ee20000300800 */
[----:B------:R-:W3:Y:S01]  /*472a0*/  LDL.LU R27, [R1+0x29c] ;  /* 0x00029c00011b7983 */ /* 0x000ee20000300800 */
[C---:B--2---:R-:W-:Y:S11]  /*472b0*/  HMMA.16816.F32.BF16 R16, R52.reuse, R22, R16 ;  /* 0x000000163410723c */ /* 0x044ff60000041810 */
[----:B------:R-:W-:Y:S11]  /*472c0*/  @!UPT UIADD3 URZ, URZ, URZ, URZ ;  /* 0x0000003f3f3ff290 */ /* 0x000ff6000fffe03f */
[----:B------:R-:W-:Y:S01]  /*472d0*/  @!UPT UIADD3 URZ, URZ, URZ, URZ ;  /* 0x0000003f3f3ff290 */ /* 0x000fe2000fffe03f */
[----:B------:R-:W-:Y:S01]  /*472e0*/  STL.64 [R1+0x7b0], R16 ;  /* 0x0007b01001007387 */ /* 0x000fe20000100a00 */
[----:B------:R0:W-:Y:S03]  /*472f0*/  STL.64 [R1+0x7b8], R18 ;  /* 0x0007b81201007387 */ /* 0x0001e60000100a00 */
        /* <DEDUP_REMOVED lines=8> */
[----:B------:R0:W-:Y:S02]  /*47380*/  STL.64 [R1+0x2850], R18 ;  /* 0x0028501201007387 */ /* 0x0001e40000100a00 */
[----:B------:R-:W2:Y:S02]  /*47390*/  LDL.LU R16, [R1+0x780] ;  /* 0x0007800001107983 */ /* 0x000ea40000300800 */
[----:B------:R-:W2:Y:S01]  /*473a0*/  LDL.LU R17, [R1+0x784] ;  /* 0x0007840001117983 */ /* 0x000ea20000300800 */
[----:B0-----:R-:W2:Y:S01]  /*473b0*/  LDL.LU R18, [R1+0x788] ;  /* 0x0007880001127983 */ /* 0x001ea20000300800 */
[----:B------:R-:W2:Y:S02]  /*473c0*/  LDL.LU R19, [R1+0x78c] ;  /* 0x00078c0001137983 */ /* 0x000ea40000300800 */
[----:B------:R-:W-:Y:S02]  /*473d0*/  STL.64 [R1+0x790], R8 ;  /* 0x0007900801007387 */ /* 0x000fe40000100a00 */
[----:B------:R0:W-:Y:S02]  /*473e0*/  STL.64 [R1+0x798], R10 ;  /* 0x0007980a01007387 */ /* 0x0001e40000100a00 */
[----:B0-----:R-:W2:Y:S01]  /*473f0*/  LDL.LU.64 R10, [R1+0x28a0] ;  /* 0x0028a000010a7983 */ /* 0x001ea20000300a00 */
[----:B------:R-:W3:Y:S02]  /*47400*/  LDL.LU.64 R8, [R1+0x2898] ;  /* 0x0028980001087983 */ /* 0x000ee40000300a00 */
[----:B------:R0:W-:Y:S02]  /*47410*/  STL.64 [R1+0x2858], R14 ;  /* 0x0028580e01007387 */ /* 0x0001e40000100a00 */
[----:B------:R-:W4:Y:S01]  /*47420*/  LDL.LU R12, [R1+0x10a0] ;  /* 0x0010a000010c7983 */ /* 0x000f220000300800 */
[----:B------:R-:W4:Y:S04]  /*47430*/  LDL.LU R13, [R1+0x10a4] ;  /* 0x0010a400010d7983 */ /* 0x000f280000300800 */
[----:B0-----:R-:W4:Y:S01]  /*47440*/  LDL.LU R14, [R1+0x10a8] ;  /* 0x0010a800010e7983 */ /* 0x001f220000300800 */
[----:B------:R-:W4:Y:S01]  /*47450*/  LDL.LU R15, [R1+0x10ac] ;  /* 0x0010ac00010f7983 */ /* 0x000f220000300800 */
[----:B--2---:R-:W-:Y:S02]  /*47460*/  HMMA.16816.F32.BF16 R16, R52, R10, R16 ;  /* 0x0000000a3410723c */ /* 0x004fe40000041810 */
[----:B------:R-:W-:Y:S01]  /*47470*/  STL.64 [R1+0x2740], R10 ;  /* 0x0027400a01007387 */ /* 0x000fe20000100a00 */
[----:B---3--:R4:W-:Y:S05]  /*47480*/  STL.64 [R1+0x2738], R8 ;  /* 0x0027380801007387 */ /* 0x0089ea0000100a00 */
[----:B----4-:R-:W-:Y:S11]  /*47490*/  HMMA.16816.F32.BF16 R8, R48, R46, R28 ;  /* 0x0000002e3008723c */ /* 0x010ff6000004181c */
[----:B------:R-:W-:Y:S04]  /*474a0*/  @!UPT UIADD3 URZ, URZ, URZ, URZ ;  /* 0x0000003f3f3ff290 */ /* 0x000fe8000fffe03f */
[----:B------:R-:W-:Y:S01]  /*474b0*/  STL.64 [R1+0x780], R16 ;  /* 0x0007801001007387 */ /* 0x000fe20000100a00 */
[----:B------:R0:W-:Y:S02]  /*474c0*/  STL.64 [R1+0x788], R18 ;  /* 0x0007881201007387 */ /* 0x0001e40000100a00 */
[----:B0-----:R-:W-:Y:S11]  /*474d0*/  HMMA.16816.F32.BF16 R16, R52, R6, R24 ;  /* 0x000000063410723c */ /* 0x001ff60000041818 */
[----:B------:R-:W-:Y:S11]  /*474e0*/  @!UPT UIADD3 URZ, URZ, URZ, URZ ;  /* 0x0000003f3f3ff290 */ /* 0x000ff6000fffe03f */
[----:B------:R-:W-:Y:S01]  /*474f0*/  @!UPT UIADD3 URZ, URZ, URZ, URZ ;  /* 0x0000003f3f3ff290 */ /* 0x000fe2000fffe03f */
[----:B------:R0:W-:Y:S01]  /*47500*/  STL.64 [R1+0x290], R16 ;  /* 0x0002901001007387 */ /* 0x0001e20000100a00 */
[----:B------:R1:W-:Y:S02]  /*47510*/  STL.64 [R1+0x298], R18 ;  /* 0x0002981201007387 */ /* 0x0003e40000100a00 */
[----:B------:R-:W-:Y:S02]  /*47520*/  STL.64 [R1+0x10b0], R8 ;  /* 0x0010b00801007387 */ /* 0x000fe40000100a00 */
[----:B------:R2:W-:Y:S01]  /*47530*/  STL.64 [R1+0x10b8], R10 ;  /* 0x0010b80a01007387 */ /* 0x0005e20000100a00 */
[----:B------:R-:W3:Y:S01]  /*47540*/  LDL.LU R24, [R1+0x1090] ;  /* 0x0010900001187983 */ /* 0x000ee20000300800 */
[----:B------:R-:W3:Y:S02]  /*47550*/  LDL.LU R25, [R1+0x1094] ;  /* 0x0010940001197983 */ /* 0x000ee40000300800 */
[----:B------:R-:W3:Y:S02]  /*47560*/  LDL.LU R26, [R1+0x1098] ;  /* 0x00109800011a7983 */ /* 0x000ee40000300800 */
[----:B------:R-:W3:Y:S01]  /*47570*/  LDL.LU R27, [R1+0x109c] ;  /* 0x00109c00011b7983 */ /* 0x000ee20000300800 */
[----:B------:R-:W3:Y:S01]  /*47580*/  LDL.64 R30, [R1+0x118] ;  /* 0x00011800011e7983 */ /* 0x000ee20000100a00 */
[----:B------:R-:W-:-:S02]  /*47590*/  IMAD.MOV.U32 R32, RZ, RZ, R10 ;  /* 0x000000ffff207224 */ /* 0x000fc400078e000a */
[----:B------:R-:W-:Y:S01]  /*475a0*/  IMAD.MOV.U32 R36, RZ, RZ, R8 ;  /* 0x000000ffff247224 */ /* 0x000fe200078e0008 */
[----:B0-----:R-:W4:Y:S01]  /*475b0*/  LDL.LU R16, [R1+0x1080] ;  /* 0x0010800001107983 */ /* 0x001f220000300800 */
[----:B------:R-:W4:Y:S02]  /*475c0*/  LDL.LU R17, [R1+0x1084] ;  /* 0x0010840001117983 */ /* 0x000f240000300800 */
[----:B-1----:R-:W4:Y:S01]  /*475d0*/  LDL.LU R18, [R1+0x1088] ;  /* 0x0010880001127983 */ /* 0x002f220000300800 */
[----:B--2---:R-:W-:Y:S01]  /*475e0*/  HMMA.16816.F32.BF16 R8, R48, R58, R12 ;  /* 0x0000003a3008723c */ /* 0x004fe2000004180c */
[----:B------:R-:W-:Y:S02]  /*475f0*/  IMAD.MOV.U32 R40, RZ, RZ, R46 ;  /* 0x000000ffff287224 */ /* 0x000fe400078e002e */
[----:B------:R-:W-:Y:S01]  /*47600*/  IMAD.MOV.U32 R5, RZ, RZ, R47 ;  /* 0x000000ffff057224 */ /* 0x000fe200078e002f */
[----:B------:R-:W4:Y:S01]  /*47610*/  LDL.LU R19, [R1+0x108c] ;  /* 0x00108c0001137983 */ /* 0x000f220000300800 */
[----:B------:R-:W4:Y:S03]  /*47620*/  LDL.64 R46, [R1+0x108] ;  /* 0x00010800012e7983 */ /* 0x000f260000100a00 */
[----:B------:R-:W-:Y:S01]  /*47630*/  STL [R1+0x26f4], R5 ;  /* 0x0026f40501007387 */ /* 0x000fe20000100800 */
[----:B------:R-:W-:Y:S02]  /*47640*/  STL [R1+0x26f0], R40 ;  /* 0x0026f02801007387 */ /* 0x000fe40000100800 */
[----:B------:R0:W-:Y:S02]  /*47650*/  STL [R1+0x22a0], R36 ;  /* 0x0022a02401007387 */ /* 0x0001e40000100800 */
[----:B------:R-:W-:Y:S02]  /*47660*/  STL [R1+0x229c], R32 ;  /* 0x00229c2001007387 */ /* 0x000fe40000100800 */
[----:B------:R-:W-:-:S02]  /*47670*/  IMAD.MOV.U32 R41, RZ, RZ, R58 ;  /* 0x000000ffff297224 */ /* 0x000fc400078e003a */
[----:B0-----:R-:W-:-:S06]  /*47680*/  IMAD.MOV.U32 R36, RZ, RZ, R59 ;  /* 0x000000ffff247224 */ /* 0x001fcc00078e003b */
[----:B------:R-:W-:Y:S01]  /*47690*/  STL.64 [R1+0x10a0], R8 ;  /* 0x0010a00801007387 */ /* 0x000fe20000100a00 */
[----:B------:R0:W-:Y:S02]  /*476a0*/  STL.64 [R1+0x10a8], R10 ;  /* 0x0010a80a01007387 */ /* 0x0001e40000100a00 */
[----:B------:R-:W2:Y:S02]  /*476b0*/  LDL.LU R56, [R1+0x440] ;  /* 0x0004400001387983 */ /* 0x000ea40000300800 */
[----:B------:R-:W2:Y:S01]  /*476c0*/  LDL.LU R57, [R1+0x444] ;  /* 0x0004440001397983 */ /* 0x000ea20000300800 */
[----:B------:R-:W2:Y:S01]  /*476d0*/  LDL.LU R58, [R1+0x448] ;  /* 0x00044800013a7983 */ /* 0x000ea20000300800 */
[----:B------:R-:W-:Y:S02]  /*476e0*/  IMAD.MOV.U32 R33, RZ, RZ, R10 ;  /* 0x000000ffff217224 */ /* 0x000fe400078e000a */
[----:B------:R-:W2:Y:S02]  /*476f0*/  LDL.LU R59, [R1+0x44c] ;  /* 0x00044c00013b7983 */ /* 0x000ea40000300800 */
[----:B------:R-:W-:Y:S01]  /*47700*/  IMAD.MOV.U32 R37, RZ, RZ, R8 ;  /* 0x000000ffff257224 */ /* 0x000fe200078e0008 */
[----:B0-----:R-:W2:Y:S01]  /*47710*/  LDL.64 R10, [R1+0xe8] ;  /* 0x0000e800010a7983 */ /* 0x001ea20000100a00 */
[----:B------:R-:W2:Y:S02]  /*47720*/  LDL.LU R52, [R1+0x420] ;  /* 0x0004200001347983 */ /* 0x000ea40000300800 */
[----:B------:R-:W2:Y:S02]  /*47730*/  LDL.LU R53, [R1+0x424] ;  /* 0x0004240001357983 */ /* 0x000ea40000300800 */
[----:B------:R-:W2:Y:S01]  /*47740*/  LDL.LU R54, [R1+0x428] ;  /* 0x0004280001367983 */ /* 0x000ea20000300800 */
[----:B------:R-:W2:Y:S01]  /*47750*/  LDL.LU R55, [R1+0x42c] ;  /* 0x00042c0001377983 */ /* 0x000ea20000300800 */
[----:B------:R-:W2:Y:S02]  /*47760*/  LDL.64 R14, [R1+0xd8] ;  /* 0x0000d800010e7983 */ /* 0x000ea40000100a00 */
[----:B------:R-:W-:Y:S02]  /*47770*/  STL [R1+0x26fc], R36 ;  /* 0x0026fc2401007387 */ /* 0x000fe40000100800 */
[----:B------:R-:W-:Y:S01]  /*47780*/  STL [R1+0x26f8], R41 ;  /* 0x0026f82901007387 */ /* 0x000fe20000100800 */
[----:B------:R-:W-:Y:S01]  /*47790*/  STL [R1+0x22a8], R37 ;  /* 0x0022a82501007387 */ /* 0x000fe20000100800 */
[----:B------:R0:W-:Y:S02]  /*477a0*/  STL [R1+0x22a4], R33 ;  /* 0x0022a42101007387 */ /* 0x0001e40000100800 */
[----:B------:R1:W-:Y:S02]  /*477b0*/  STL.64 [R1+0x2828], R34 ;  /* 0x0028282201007387 */ /* 0x0003e40000100a00 */
[----:B------:R-:W2:Y:S01]  /*477c0*/  LDL.LU R32, [R1+0x430] ;  /* 0x0004300001207983 */ /* 0x000ea20000300800 */
[----:B0-----:R-:W2:Y:S01]  /*477d0*/  LDL.LU R33, [R1+0x434] ;  /* 0x0004340001217983 */ /* 0x001ea20000300800 */
[----:B-1----:R-:W2:Y:S02]  /*477e0*/  LDL.LU R34, [R1+0x438] ;  /* 0x0004380001227983 */ /* 0x002ea40000300800 */
[----:B------:R-:W2:Y:S01]  /*477f0*/  LDL.LU R35, [R1+0x43c] ;  /* 0x00043c0001237983 */ /* 0x000ea20000300800 */
[C---:B---3--:R-:W-:Y:S11]  /*47800*/  HMMA.16816.F32.BF16 R24, R48.reuse, R30, R24 ;  /* 0x0000001e3018723c */ /* 0x048ff60000041818 */
[----:B------:R-:W-:Y:S11]  /*47810*/  @!UPT UIADD3 URZ, URZ, URZ, URZ ;  /* 0x0000003f3f3ff290 */ /* 0x000ff6000fffe03f */
[----:B------:R-:W-:Y:S01]  /*47820*/  @!UPT UIADD3 URZ, URZ, URZ, URZ ;  /* 0x0000003f3f3ff290 */ /* 0x000fe2000fffe03f */
[----:B------:R-:W-:Y:S01]  /*47830*/  STL.64 [R1+0x1090], R24 ;  /* 0x0010901801007387 */ /* 0x000fe20000100a00 */
[----:B------:R0:W-:Y:S03]  /*47840*/  STL.64 [R1+0x1098], R26 ;  /* 0x0010981a01007387 */ /* 0x0001e60000100a00 */
[----:B0-----:R-:W3:Y:S01]  /*47850*/  LDL.LU.64 R26, [R1+0x2890] ;  /* 0x00289000011a7983 */ /* 0x001ee20000300a00 */
[----:B----4-:R-:W-:Y:S01]  /*47860*/  HMMA.16816.F32.BF16 R16, R48, R46, R16 ;  /* 0x0000002e3010723c */ /* 0x010fe20000041810 */
[----:B------:R-:W-:Y:S02]  /*47870*/  IMAD.MOV.U32 R20, RZ, RZ, R31 ;  /* 0x000000ffff147224 */ /* 0x000fe400078e001f */
[----:B------:R-:W-:Y:S01]  /*47880*/  IMAD.MOV.U32 R21, RZ, RZ, R30 ;  /* 0x000000ffff157224 */ /* 0x000fe200078e001e */
[----:B------:R-:W4:Y:S02]  /*47890*/  LDL.LU R29, [R1+0x2888] ;  /* 0x00288800011d7983 */ /* 0x000f240000300800 */
[----:B------:R-:W-:Y:S02]  /*478a0*/  STL [R1+0x2704], R20 ;  /* 0x0027041401007387 */ /* 0x000fe40000100800 */
[----:B------:R-:W-:Y:S01]  /*478b0*/  STL [R1+0x2700], R21 ;  /* 0x0027001501007387 */ /* 0x000fe20000100800 */
[----:B------:R-:W-:-:S02]  /*478c0*/  IMAD.MOV.U32 R24, RZ, RZ, R47 ;  /* 0x000000ffff187224 */ /* 0x000fc400078e002f */
[----:B------:R-:W-:Y:S11]  /*478d0*/  IMAD.MOV.U32 R25, RZ, RZ, R46 ;  /* 0x000000ffff197224 */ /* 0x000ff600078e002e */
[----:B------:R-:W-:Y:S01]  /*478e0*/  @!UPT UIADD3 URZ, URZ, URZ, URZ ;  /* 0x0000003f3f3ff290 */ /* 0x000fe2000fffe03f */
        /* <DEDUP_REMOVED lines=8> */
[----:B------:R-:W-:Y:S01]  /*47970*/  STL [R1+0x2708], R25 ;  /* 0x0027081901007387 */ /* 0x000fe20000100800 */
[----:B---3--:R0:W-:Y:S04]  /*47980*/  STL.64 [R1+0x2860], R26 ;  /* 0x0028601a01007387 */ /* 0x0081e80000100a00 */
[----:B0-----:R-:W2:Y:S02]  /*47990*/  LDL.64 R26, [R1+0xf8] ;  /* 0x0000f800011a7983 */ /* 0x001ea40000100a00 */
[C---:B--2---:R-:W-:Y:S11]  /*479a0*/  HMMA.16816.F32.BF16 R56, R48.reuse, R26, R56 ;  /* 0x0000001a3038723c */ /* 0x044ff60000041838 */
[----:B------:R-:W-:Y:S11]  /*479b0*/  @!UPT UIADD3 URZ, URZ, URZ, URZ ;  /* 0x0000003f3f3ff290 */ /* 0x000ff6000fffe03f */
[----:B------:R-:W-:Y:S01]  /*479c0*/  @!UPT UIADD3 URZ, URZ, URZ, URZ ;  /* 0x0000003f3f3ff290 */ /* 0x000fe2000fffe03f */
[----:B------:R-:W-:Y:S01]  /*479d0*/  STL.64 [R1+0x440], R56 ;  /* 0x0004403801007387 */ /* 0x000fe20000100a00 */
[----:B------:R0:W-:Y:S03]  /*479e0*/  STL.64 [R1+0x448], R58 ;  /* 0x0004483a01007387 */ /* 0x0001e60000100a00 */
[----:B0-----:R-:W2:Y:S01]  /*479f0*/  LDL.LU.64 R58, [R1+0x2880] ;  /* 0x00288000013a7983 */ /* 0x001ea20000300a00 */
[----:B------:R-:W-:Y:S02]  /*47a00*/  IMAD.MOV.U32 R56, RZ, RZ, R26 ;  /* 0x000000ffff387224 */ /* 0x000fe400078e001a */
[----:B------:R-:W-:Y:S02]  /*47a10*/  IMAD.MOV.U32 R37, RZ, RZ, R27 ;  /* 0x000000ffff257224 */ /* 0x000fe400078e001b */
[C---:B------:R-:W-:Y:S03]  /*47a20*/  HMMA.16816.F32.BF16 R24, R48.reuse, R10, R32 ;  /* 0x0000000a3018723c */ /* 0x040fe60000041820 */
[----:B------:R-:W-:Y:S01]  /*47a30*/  STL [R1+0x2714], R37 ;  /* 0x0027142501007387 */ /* 0x000fe20000100800 */
[----:B------:R-:W-:Y:S02]  /*47a40*/  STL [R1+0x2710], R56 ;  /* 0x0027103801007387 */ /* 0x000fe40000100800 */
[----:B------:R-:W-:Y:S11]  /*47a50*/  IMAD.MOV.U32 R57, RZ, RZ, R11 ;  /* 0x000000ffff397224 */ /* 0x000ff600078e000b */
[----:B------:R-:W-:Y:S06]  /*47a60*/  @!UPT UIADD3 URZ, URZ, URZ, URZ ;  /* 0x0000003f3f3ff290 */ /* 0x000fec000fffe03f */
[----:B------:R-:W-:Y:S01]  /*47a70*/  STL.64 [R1+0x430], R24 ;  /* 0x0004301801007387 */ /* 0x000fe20000100a00 */
[----:B------:R0:W-:Y:S02]  /*47a80*/  STL.64 [R1+0x438], R26 ;  /* 0x0004381a01007387 */ /* 0x0001e40000100a00 */
[----:B------:R-:W4:Y:S02]  /*47a90*/  LDL.LU R32, [R1+0xd60] ;  /* 0x000d600001207983 */ /* 0x000f240000300800 */
[----:B------:R-:W4:Y:S01]  /*47aa0*/  LDL.LU R33, [R1+0xd64] ;  /* 0x000d640001217983 */ /* 0x000f220000300800 */
[----:B------:R-:W4:Y:S01]  /*47ab0*/  LDL.LU R34, [R1+0xd68] ;  /* 0x000d680001227983 */ /* 0x000f220000300800 */
[----:B------:R-:W-:Y:S02]  /*47ac0*/  IMAD.MOV.U32 R60, RZ, RZ, R10 ;  /* 0x000000ffff3c7224 */ /* 0x000fe400078e000a */
[----:B------:R-:W4:Y:S02]  /*47ad0*/  LDL.LU R35, [R1+0xd6c] ;  /* 0x000d6c0001237983 */ /* 0x000f240000300800 */
[----:B------:R-:W4:Y:S01]  /*47ae0*/  LDL.64 R10, [R1+0xb8] ;  /* 0x0000b800010a7983 */ /* 0x000f220000100a00 */
[----:B0-----:R-:W-:Y:S01]  /*47af0*/  HMMA.16816.F32.BF16 R24, R48, R14, R52 ;  /* 0x0000000e3018723c */ /* 0x001fe20000041834 */
[----:B------:R-:W-:Y:S01]  /*47b00*/  STL [R1+0x271c], R57 ;  /* 0x00271c3901007387 */ /* 0x000fe20000100800 */
[----:B------:R-:W-:-:S03]  /*47b10*/  IMAD.MOV.U32 R40, RZ, RZ, R14 ;  /* 0x000000ffff287224 */ /* 0x000fc600078e000e */
[----:B----4-:R0:W1:Y:S01]  /*47b20*/  LDSM.16.MT88.4 R52, [R29+0x5080] ;  /* 0x005080001d34783b */ /* 0x0100620000004200 */
[----:B------:R-:W-:-:S03]  /*47b30*/  IMAD.MOV.U32 R61, RZ, RZ, R15 ;  /* 0x000000ffff3d7224 */ /* 0x000fc600078e000f */
[----:B--2---:R2:W-:Y:S01]  /*47b40*/  STL.64 [R1+0x2870], R58 ;  /* 0x0028703a01007387 */ /* 0x0045e20000100a00 */
[----:B------:R-:W-:Y:S11]  /*47b50*/  STL [R1+0x2718], R60 ;  /* 0x0027183c01007387 */ /* 0x000ff60000100800 */
[----:B------:R-:W-:Y:S02]  /*47b60*/  @!UPT UIADD3 URZ, URZ, URZ, URZ ;  /* 0x0000003f3f3ff290 */ /* 0x000fe4000fffe03f */
[----:B------:R-:W-:Y:S02]  /*47b70*/  STL.64 [R1+0x420], R24 ;  /* 0x0004201801007387 */ /* 0x000fe40000100a00 */
[----:B------:R4:W-:Y:S01]  /*47b80*/  STL.64 [R1+0x428], R26 ;  /* 0x0004281a01007387 */ /* 0x0009e20000100a00 */
[----:B------:R-:W-:Y:S01]  /*47b90*/  STL [R1+0x2720], R40 ;  /* 0x0027202801007387 */ /* 0x000fe20000100800 */
[----:B------:R-:W3:Y:S02]  /*47ba0*/  LDL.LU R28, [R1+0xd50] ;  /* 0x000d5000011c7983 */ /* 0x000ee40000300800 */
[----:B0-----:R-:W3:Y:S02]  /*47bb0*/  LDL.LU R29, [R1+0xd54] ;  /* 0x000d5400011d7983 */ /* 0x001ee40000300800 */
[----:B------:R-:W3:Y:S01]  /*47bc0*/  LDL.LU R30, [R1+0xd58] ;  /* 0x000d5800011e7983 */ /* 0x000ee20000300800 */
[----:B------:R-:W3:Y:S04]  /*47bd0*/  LDL.LU R31, [R1+0xd5c] ;  /* 0x000d5c00011f7983 */ /* 0x000ee80000300800 */
[----:B--2---:R-:W3:Y:S01]  /*47be0*/  LDL.64 R58, [R1+0xa8] ;  /* 0x0000a800013a7983 */ /* 0x004ee20000100a00 */
[----:B------:R-:W-:Y:S03]  /*47bf0*/  HMMA.16816.F32.BF16 R12, R48, R46, R16 ;  /* 0x0000002e300c723c */ /* 0x000fe60000041810 */
[----:B-1----:R-:W-:Y:S01]  /*47c00*/  STL.64 [R1+0x2730], R54 ;  /* 0x0027303601007387 */ /* 0x002fe20000100a00 */
[----:B------:R-:W-:Y:S02]  /*47c10*/  STL.64 [R1+0x2728], R52 ;  /* 0x0027283401007387 */ /* 0x000fe40000100a00 */
[----:B------:R-:W-:-:S02]  /*47c20*/  IMAD.MOV.U32 R41, RZ, RZ, R46 ;  /* 0x000000ffff297224 */ /* 0x000fc400078e002e */
[----:B------:R-:W-:Y:S11]  /*47c30*/  IMAD.MOV.U32 R5, RZ, RZ, R47 ;  /* 0x000000ffff057224 */ /* 0x000ff600078e002f */
[----:B------:R-:W-:Y:S04]  /*47c40*/  @!UPT UIADD3 URZ, URZ, URZ, URZ ;  /* 0x0000003f3f3ff290 */ /* 0x000fe8000fffe03f */
[----:B------:R0:W-:Y:S01]  /*47c50*/  STL.64 [R1+0xd70], R12 ;  /* 0x000d700c01007387 */ /* 0x0001e20000100a00 */
[----:B------:R1:W-:Y:S02]  /*47c60*/  STL.64 [R1+0xd78], R14 ;  /* 0x000d780e01007387 */ /* 0x0003e40000100a00 */
[----:B------:R-:W2:Y:S02]  /*47c70*/  LDL.LU R44, [R1+0xd40] ;  /* 0x000d4000012c7983 */ /* 0x000ea40000300800 */
[----:B------:R-:W2:Y:S01]  /*47c80*/  LDL.LU R45, [R1+0xd44] ;  /* 0x000d4400012d7983 */ /* 0x000ea20000300800 */
[----:B------:R-:W2:Y:S01]  /*47c90*/  LDL.LU R46, [R1+0xd48] ;  /* 0x000d4800012e7983 */ /* 0x000ea20000300800 */
[----:B------:R-:W2:Y:S02]  /*47ca0*/  LDL.LU R47, [R1+0xd4c] ;  /* 0x000d4c00012f7983 */ /* 0x000ea40000300800 */
[----:B----4-:R-:W2:Y:S01]  /*47cb0*/  LDL.64 R26, [R1+0x98] ;  /* 0x00009800011a7983 */ /* 0x010ea20000100a00 */
[----:B0-----:R-:W4:Y:S01]  /*47cc0*/  LDL.LU R12, [R1+0xd30] ;  /* 0x000d3000010c7983 */ /* 0x001f220000300800 */
[----:B------:R-:W4:Y:S02]  /*47cd0*/  LDL.LU R13, [R1+0xd34] ;  /* 0x000d3400010d7983 */ /* 0x000f240000300800 */
[----:B-1----:R-:W4:Y:S02]  /*47ce0*/  LDL.LU R14, [R1+0xd38] ;  /* 0x000d3800010e7983 */ /* 0x002f240000300800 */
[----:B------:R-:W4:Y:S01]  /*47cf0*/  LDL.LU R15, [R1+0xd3c] ;  /* 0x000d3c00010f7983 */ /* 0x000f220000300800 */
[----:B------:R-:W4:Y:S01]  /*47d00*/  LDL.64 R18, [R1+0x88] ;  /* 0x0000880001127983 */ /* 0x000f220000100a00 */
[----:B------:R-:W-:Y:S02]  /*47d10*/  STL.64 [R1+0x2848], R42 ;  /* 0x0028482a01007387 */ /* 0x000fe40000100a00 */
[----:B------:R-:W-:Y:S02]  /*47d20*/  STL [R1+0x2840], R41 ;  /* 0x0028402901007387 */ /* 0x000fe40000100800 */
[----:B------:R-:W-:Y:S01]  /*47d30*/  STL.64 [R1+0x2810], R6 ;  /* 0x0028100601007387 */ /* 0x000fe20000100a00 */
[----:B------:R0:W-:Y:S02]  /*47d40*/  STL [R1+0x2808], R5 ;  /* 0x0028080501007387 */ /* 0x0001e40000100800 */
[----:B0-----:R-:W-:Y:S01]  /*47d50*/  HMMA.16816.F32.BF16 R4, R48, R10, R32 ;  /* 0x0000000a3004723c */ /* 0x001fe20000041820 */
[----:B------:R-:W-:-:S02]  /*47d60*/  IMAD.MOV.U32 R21, RZ, RZ, R10 ;  /* 0x000000ffff157224 */ /* 0x000fc400078e000a */
[----:B------:R-:W-:Y:S11]  /*47d70*/  IMAD.MOV.U32 R36, RZ, RZ, R11 ;  /* 0x000000ffff247224 */ /* 0x000ff600078e000b */
[----:B------:R-:W-:Y:S09]  /*47d80*/  @!UPT UIADD3 URZ, URZ, URZ, URZ ;  /* 0x0000003f3f3ff290 */ /* 0x000ff2000fffe03f */
[----:B------:R-:W-:Y:S01]  /*47d90*/  STL.64 [R1+0xd60], R4 ;  /* 0x000d600401007387 */ /* 0x000fe20000100a00 */
[----:B------:R0:W-:Y:S03]  /*47da0*/  STL.64 [R1+0xd68], R6 ;  /* 0x000d680601007387 */ /* 0x0001e60000100a00 */
[----:B0-----:R-:W4:Y:S01]  /*47db0*/  LDL.64 R6, [R1+0x68] ;  /* 0x0000680001067983 */ /* 0x001f220000100a00 */
        /* <DEDUP_REMOVED lines=9> */
[----:B------:R-:W4:Y:S01]  /*47e50*/  LDL.64 R10, [R1+0x48] ;  /* 0x00004800010a7983 */ /* 0x000f220000100a00 */
[C---:B---3--:R-:W-:Y:S11]  /*47e60*/  HMMA.16816.F32.BF16 R28, R48.reuse, R58, R28 ;  /* 0x0000003a301c723c */ /* 0x048ff6000004181c */
[----:B------:R-:W-:Y:S11]  /*47e70*/  @!UPT UIADD3 URZ, URZ, URZ, URZ ;  /* 0x0000003f3f3ff290 */ /* 0x000ff6000fffe03f */
[----:B------:R-:W-:Y:S01]  /*47e80*/  @!UPT UIADD3 URZ, URZ, URZ, URZ ;  /* 0x0000003f3f3ff290 */ /* 0x000fe2000fffe03f */
[----:B------:R-:W-:Y:S01]  /*47e90*/  STL.64 [R1+0xd50], R28 ;  /* 0x000d501c01007387 */ /* 0x000fe20000100a00 */
[----:B------:R0:W-:Y:S03]  /*47ea0*/  STL.64 [R1+0xd58], R30 ;  /* 0x000d581e01007387 */ /* 0x0001e60000100a00 */
[----:B0-----:R-:W3:Y:S01]  /*47eb0*/  LDL.LU.64 R30, [R1+0x2878] ;  /* 0x00287800011e7983 */ /* 0x001ee20000300a00 */
[C---:B--2---:R-:W-:Y:S01]  /*47ec0*/  HMMA.16816.F32.BF16 R44, R48.reuse, R26, R44 ;  /* 0x0000001a302c723c */ /* 0x044fe2000004182c */
[----:B------:R-:W-:Y:S02]  /*47ed0*/  IMAD.MOV.U32 R29, RZ, RZ, R58 ;  /* 0x000000ffff1d7224 */ /* 0x000fe400078e003a */
[----:B------:R-:W-:Y:S02]  /*47ee0*/  IMAD.MOV.U32 R28, RZ, RZ, R59 ;  /* 0x000000ffff1c7224 */ /* 0x000fe400078e003b */
[----:B------:R-:W2:Y:S03]  /*47ef0*/  LDL.LU.64 R58, [R1+0x2870] ;  /* 0x00287000013a7983 */ /* 0x000ea60000300a00 */
[----:B----4-:R-:W-:Y:S01]  /*47f00*/  HMMA.16816.F32.BF16 R12, R48, R18, R12 ;  /* 0x00000012300c723c */ /* 0x010fe2000004180c */
[----:B---3--:R-:W-:Y:S01]  /*47f10*/  STL.64 [R1+0x2790], R30 ;  /* 0x0027901e01007387 */ /* 0x008fe20000100a00 */
[----:B------:R0:W-:Y:S03]  /*47f20*/  STL.64 [R1+0x2788], R28 ;  /* 0x0027881c01007387 */ /* 0x0001e60000100a00 */
[----:B0-----:R-:W3:Y:S01]  /*47f30*/  LDL.LU R28, [R1+0xd10] ;  /* 0x000d1000011c7983 */ /* 0x001ee20000300800 */
[----:B------:R-:W3:Y:S02]  /*47f40*/  LDL.LU R29, [R1+0xd14] ;  /* 0x000d1400011d7983 */ /* 0x000ee40000300800 */
[----:B------:R-:W3:Y:S02]  /*47f50*/  LDL.LU R30, [R1+0xd18] ;  /* 0x000d1800011e7983 */ /* 0x000ee40000300800 */
[----:B------:R-:W3:Y:S05]  /*47f60*/  LDL.LU R31, [R1+0xd1c] ;  /* 0x000d1c00011f7983 */ /* 0x000eea0000300800 */
[----:B------:R-:W-:Y:S01]  /*47f70*/  STL.64 [R1+0xd40], R44 ;  /* 0x000d402c01007387 */ /* 0x000fe20000100a00 */
[----:B------:R0:W-:Y:S03]  /*47f80*/  STL.64 [R1+0xd48], R46 ;  /* 0x000d482e01007387 */ /* 0x0001e60000100a00 */
[----:B0-----:R-:W4:Y:S01]  /*47f90*/  LDL.LU.64 R46, [R1+0x2868] ;  /* 0x00286800012e7983 */ /* 0x001f220000300a00 */
[----:B------:R-:W-:-:S02]  /*47fa0*/  IMAD.MOV.U32 R45, RZ, RZ, R26 ;  /* 0x000000ffff2d7224 */ /* 0x000fc400078e001a */
[----:B------:R-:W-:Y:S02]  /*47fb0*/  IMAD.MOV.U32 R44, RZ, RZ, R27 ;  /* 0x000000ffff2c7224 */ /* 0x000fe400078e001b */
[----:B------:R-:W2:Y:S04]  /*47fc0*/  LDL.LU.64 R26, [R1+0x2860] ;  /* 0x00286000011a7983 */ /* 0x000ea80000300a00 */
[----:B----4-:R0:W-:Y:S01]  /*47fd0*/  STL.64 [R1+0x27d0], R46 ;  /* 0x0027d02e01007387 */ /* 0x0101e20000100a00 */
[----:B------:R-:W-:Y:S03]  /*47fe0*/  STL.64 [R1+0x27c8], R44 ;  /* 0x0027c82c01007387 */ /* 0x000fe60000100a00 */
[----:B0-----:R-:W4:Y:S01]  /*47ff0*/  LDL.64 R46, [R1+0x78] ;  /* 0x00007800012e7983 */ /* 0x001f220000100a00 */
[----:B------:R-:W-:Y:S02]  /*48000*/  STL.64 [R1+0xd30], R12 ;  /* 0x000d300c01007387 */ /* 0x000fe40000100a00 */
[----:B------:R0:W-:Y:S02]  /*48010*/  STL.64 [R1+0xd38], R14 ;  /* 0x000d380e01007387 */ /* 0x0001e40000100a00 */
[----:B0-----:R-:W2:Y:S01]  /*48020*/  LDL.LU.64 R14, [R1+0x2858] ;  /* 0x00285800010e7983 */ /* 0x001ea20000300a00 */
[----:B------:R-:W-:-:S02]  /*48030*/  IMAD.MOV.U32 R13, RZ, RZ, R18 ;  /* 0x000000ffff0d7224 */ /* 0x000fc400078e0012 */
[----:B------:R-:W-:Y:S02]  /*48040*/  IMAD.MOV.U32 R12, RZ, RZ, R19 ;  /* 0x000000ffff0c7224 */ /* 0x000fe400078e0013 */
[----:B------:R-:W3:Y:S04]  /*48050*/  LDL.LU.64 R18, [R1+0x2850] ;  /* 0x0028500001127983 */ /* 0x000ee80000300a00 */
[----:B--2---:R-:W-:Y:S01]  /*48060*/  STL.64 [R1+0x2750], R14 ;  /* 0x0027500e01007387 */ /* 0x004fe20000100a00 */
[----:B------:R0:W-:Y:S03]  /*48070*/  STL.64 [R1+0x2748], R12 ;  /* 0x0027480c01007387 */ /* 0x0001e60000100a00 */
[----:B0-----:R-:W2:Y:S01]  /*48080*/  LDL.LU R12, [R1+0xd20] ;  /* 0x000d2000010c7983 */ /* 0x001ea20000300800 */
[----:B------:R-:W2:Y:S02]  /*48090*/  LDL.LU R13, [R1+0xd24] ;  /* 0x000d2400010d7983 */ /* 0x000ea40000300800 */
[----:B------:R-:W2:Y:S02]  /*480a0*/  LDL.LU R14, [R1+0xd28] ;  /* 0x000d2800010e7983 */ /* 0x000ea40000300800 */
[----:B------:R-:W2:Y:S02]  /*480b0*/  LDL.LU R15, [R1+0xd2c] ;  /* 0x000d2c00010f7983 */ /* 0x000ea40000300800 */
[----:B------:R-:W-:-:S02]  /*480c0*/  IMAD.MOV.U32 R56, RZ, RZ, R6 ;  /* 0x000000ffff387224 */ /* 0x000fc400078e0006 */
[----:B------:R-:W-:Y:S02]  /*480d0*/  IMAD.MOV.U32 R24, RZ, RZ, R7 ;  /* 0x000000ffff187224 */ /* 0x000fe400078e0007 */
[----:B----4-:R-:W-:Y:S02]  /*480e0*/  IMAD.MOV.U32 R20, RZ, RZ, R47 ;  /* 0x000000ffff147224 */ /* 0x010fe400078e002f */
[----:B------:R-:W-:Y:S02]  /*480f0*/  IMAD.MOV.U32 R25, RZ, RZ, R46 ;  /* 0x000000ffff197224 */ /* 0x000fe400078e002e */
[----:B------:R-:W-:Y:S02]  /*48100*/  IMAD.MOV.U32 R37, RZ, RZ, R55 ;  /* 0x000000ffff257224 */ /* 0x000fe400078e0037 */
[----:B------:R-:W-:Y:S02]  /*48110*/  IMAD.MOV.U32 R17, RZ, RZ, R10 ;  /* 0x000000ffff117224 */ /* 0x000fe400078e000a */
[----:B------:R-:W-:-:S02]  /*48120*/  IMAD.MOV.U32 R16, RZ, RZ, R11 ;  /* 0x000000ffff107224 */ /* 0x000fc400078e000b */
[----:B------:R-:W-:Y:S01]  /*48130*/  IMAD.MOV.U32 R60, RZ, RZ, R54 ;  /* 0x000000ffff3c7224 */ /* 0x000fe200078e0036 */
[C---:B--2---:R-:W-:Y:S11]  /*48140*/  HMMA.16816.F32.BF16 R12, R48.reuse, R46, R12 ;  /* 0x0000002e300c723c */ /* 0x044ff6000004180c */
[----:B------:R-:W-:Y:S11]  /*48150*/  @!UPT UIADD3 URZ, URZ, URZ, URZ ;  /* 0x0000003f3f3ff290 */ /* 0x000ff6000fffe03f */
[----:B------:R-:W-:Y:S01]  /*48160*/  @!UPT UIADD3 URZ, URZ, URZ, URZ ;  /* 0x0000003f3f3ff290 */ /* 0x000fe2000fffe03f */
[----:B------:R-:W-:Y:S01]  /*48170*/  STL.64 [R1+0xd20], R12 ;  /* 0x000d200c01007387 */ /* 0x000fe20000100a00 */
[----:B------:R3:W-:Y:S02]  /*48180*/  STL.64 [R1+0xd28], R14 ;  /* 0x000d280e01007387 */ /* 0x0007e40000100a00 */
[C---:B---3--:R-:W-:Y:S08]  /*48190*/  HMMA.16816.F32.BF16 R12, R48.reuse, R6, R28 ;  /* 0x00000006300c723c */ /* 0x048ff0000004181c */
[C---:B------:R-:W-:Y:S01]  /*481a0*/  HMMA.16816.F32.BF16 R4, R48.reuse, R54, R40 ;  /* 0x000000363004723c */ /* 0x040fe20000041828 */
[----:B------:R-:W-:Y:S01]  /*481b0*/  STL.64 [R1+0x2770], R22 ;  /* 0x0027701601007387 */ /* 0x000fe20000100a00 */
[----:B------:R-:W-:Y:S11]  /*481c0*/  STL.64 [R1+0x2768], R20 ;  /* 0x0027681401007387 */ /* 0x000ff60000100a00 */
[----:B------:R-:W-:Y:S02]  /*481d0*/  @!UPT UIADD3 URZ, URZ, URZ, URZ ;  /* 0x0000003f3f3ff290 */ /* 0x000fe4000fffe03f */
[----:B------:R-:W-:Y:S01]  /*481e0*/  STL.64 [R1+0xd10], R12 ;  /* 0x000d100c01007387 */ /* 0x000fe20000100a00 */
[----:B------:R-:W-:Y:S02]  /*481f0*/  STL.64 [R1+0xd18], R14 ;  /* 0x000d180e01007387 */ /* 0x000fe40000100a00 */
[----:B------:R-:W-:Y:S02]  /*48200*/  STL.64 [R1+0x2838], R58 ;  /* 0x0028383a01007387 */ /* 0x000fe40000100a00 */
[----:B------:R-:W-:Y:S01]  /*48210*/  STL [R1+0x2830], R56 ;  /* 0x0028303801007387 */ /* 0x000fe20000100800 */
[----:B------:R-:W-:Y:S01]  /*48220*/  STL.64 [R1+0x2780], R26 ;  /* 0x0027801a01007387 */ /* 0x000fe20000100a00 */
[----:B------:R-:W-:Y:S02]  /*48230*/  STL.64 [R1+0x2778], R24 ;  /* 0x0027781801007387 */ /* 0x000fe40000100a00 */
[----:B------:R-:W-:Y:S02]  /*48240*/  STL.64 [R1+0xd00], R4 ;  /* 0x000d000401007387 */ /* 0x000fe40000100a00 */
[----:B------:R0:W-:Y:S02]  /*48250*/  STL.64 [R1+0xd08], R6 ;  /* 0x000d080601007387 */ /* 0x0001e40000100a00 */
[C---:B0-----:R-:W-:Y:S01]  /*48260*/  HMMA.16816.F32.BF16 R4, R48.reuse, R10, R32 ;  /* 0x0000000a3004723c */ /* 0x041fe20000041820 */
[----:B------:R-:W-:Y:S01]  /*48270*/  STL.64 [R1+0x27b0], R38 ;  /* 0x0027b02601007387 */ /* 0x000fe20000100a00 */
[----:B------:R0:W-:Y:S11]  /*48280*/  STL.64 [R1+0x27a8], R36 ;  /* 0x0027a82401007387 */ /* 0x0001f60000100a00 */
[----:B------:R-:W-:Y:S10]  /*48290*/  @!UPT UIADD3 URZ, URZ, URZ, URZ ;  /* 0x0000003f3f3ff290 */ /* 0x000ff4000fffe03f */
        /* <DEDUP_REMOVED lines=27> */
[----:B--2---:R1:W-:Y:S02]  /*48450*/  STL.64 [R1+0x27e8], R28 ;  /* 0x0027e81c01007387 */ /* 0x0043e40000100a00 */
[----:B0-----:R-:W2:Y:S02]  /*48460*/  LDL.LU R36, [R1+0xc80] ;  /* 0x000c800001247983 */ /* 0x001ea40000300800 */
[----:B------:R-:W2:Y:S01]  /*48470*/  LDL.LU R37, [R1+0xc84] ;  /* 0x000c840001257983 */ /* 0x000ea20000300800 */
[----:B------:R-:W3:Y:S01]  /*48480*/  LDL.LU R38, [R1+0xc88] ;  /* 0x000c880001267983 */ /* 0x000ee20000300800 */
[----:B------:R-:W3:Y:S03]  /*48490*/  LDL.LU R39, [R1+0xc8c] ;  /* 0x000c8c0001277983 */ /* 0x000ee60000300800 */
[----:B---3--:R-:W-:Y:S01]  /*484a0*/  STL.64 [R1+0x2800], R38 ;  /* 0x0028002601007387 */ /* 0x008fe20000100a00 */
[----:B--2---:R-:W-:Y:S02]  /*484b0*/  STL.64 [R1+0x27f8], R36 ;  /* 0x0027f82401007387 */ /* 0x004fe40000100a00 */
[----:B-1----:R-:W2:Y:S02]  /*484c0*/  LDL.LU R28, [R1+0xcb0] ;  /* 0x000cb000011c7983 */ /* 0x002ea40000300800 */
[----:B------:R-:W2:Y:S01]  /*484d0*/  LDL.LU R29, [R1+0xcb4] ;  /* 0x000cb400011d7983 */ /* 0x000ea20000300800 */
[----:B------:R-:W3:Y:S01]  /*484e0*/  LDL.LU R30, [R1+0xcb8] ;  /* 0x000cb800011e7983 */ /* 0x000ee20000300800 */
[----:B------:R-:W3:Y:S02]  /*484f0*/  LDL.LU R31, [R1+0xcbc] ;  /* 0x000cbc00011f7983 */ /* 0x000ee40000300800 */
        /* <DEDUP_REMOVED lines=8> */
[----:B------:R-:W4:Y:S01]  /*48580*/  LDL.64 R58, [R1+0x38] ;  /* 0x00003800013a7983 */ /* 0x000f220000100a00 */
[----:B---3--:R0:W-:Y:S01]  /*48590*/  STL.64 [R1+0x2820], R30 ;  /* 0x0028201e01007387 */ /* 0x0081e20000100a00 */
[----:B--2---:R-:W-:Y:S03]  /*485a0*/  STL.64 [R1+0x2818], R28 ;  /* 0x0028181c01007387 */ /* 0x004fe60000100a00 */
[----:B0-----:R-:W2:Y:S01]  /*485b0*/  LDL.64 R30, [R1+0x28] ;  /* 0x00002800011e7983 */ /* 0x001ea20000100a00 */
[----:B------:R-:W3:Y:S02]  /*485c0*/  LDL.LU R4, [R1+0xcc0] ;  /* 0x000cc00001047983 */ /* 0x000ee40000300800 */
[----:B------:R-:W3:Y:S02]  /*485d0*/  LDL.LU R5, [R1+0xcc4] ;  /* 0x000cc40001057983 */ /* 0x000ee40000300800 */
[----:B------:R-:W3:Y:S01]  /*485e0*/  LDL.LU R6, [R1+0xcc8] ;  /* 0x000cc80001067983 */ /* 0x000ee20000300800 */
[----:B------:R-:W3:Y:S01]  /*485f0*/  LDL.LU R7, [R1+0xccc] ;  /* 0x000ccc0001077983 */ /* 0x000ee20000300800 */
[----:B------:R-:W3:Y:S02]  /*48600*/  LDL.64 R38, [R1+0x18] ;  /* 0x0000180001267983 */ /* 0x000ee40000100a00 */
[----:B------:R-:W3:Y:S02]  /*48610*/  LDL.64 R22, [R1+0x8] ;  /* 0x0000080001167983 */ /* 0x000ee40000100a00 */
[----:B------:R-:W3:Y:S01]  /*48620*/  LDL.LU R44, [R1+0xca0] ;  /* 0x000ca000012c7983 */ /* 0x000ee20000300800 */
[----:B------:R-:W3:Y:S01]  /*48630*/  LDL.LU R45, [R1+0xca4] ;  /* 0x000ca400012d7983 */ /* 0x000ee20000300800 */
[----:B----4-:R-:W-:Y:S01]  /*48640*/  HMMA.16816.F32.BF16 R40, R48, R58, R40 ;  /* 0x0000003a3028723c */ /* 0x010fe20000041828 */
[----:B------:R-:W4:Y:S02]  /*48650*/  LDL.LU R46, [R1+0xca8] ;  /* 0x000ca800012e7983 */ /* 0x000f240000300800 */
[----:B------:R-:W4:Y:S01]  /*48660*/  LDL.LU R47, [R1+0xcac] ;  /* 0x000cac00012f7983 */ /* 0x000f220000300800 */
        /* <DEDUP_REMOVED lines=20> */
[----:B------:R0:W-:Y:S01]  /*487b0*/  STL.64 [R1+0xce0], R40 ;  /* 0x000ce02801007387 */ /* 0x0001e20000100a00 */
[----:B------:R1:W-:Y:S02]  /*487c0*/  STL.64 [R1+0xce8], R42 ;  /* 0x000ce82a01007387 */ /* 0x0003e40000100a00 */
[----:B------:R-:W-:-:S02]  /*487d0*/  IMAD.MOV.U32 R57, RZ, RZ, R59 ;  /* 0x000000ffff397224 */ /* 0x000fc400078e003b */
[----:B0-----:R-:W-:Y:S01]  /*487e0*/  IMAD.MOV.U32 R40, RZ, RZ, R58 ;  /* 0x000000ffff287224 */ /* 0x001fe200078e003a */
[----:B-1----:R-:W4:Y:S01]  /*487f0*/  LDL.LU.64 R42, [R1+0x2848] ;  /* 0x00284800012a7983 */ /* 0x002f220000300a00 */
[----:B------:R-:W4:Y:S02]  /*48800*/  LDL.LU R41, [R1+0x2840] ;  /* 0x0028400001297983 */ /* 0x000f240000300800 */
[----:B------:R-:W4:Y:S02]  /*48810*/  LDL.LU.64 R58, [R1+0x2838] ;  /* 0x00283800013a7983 */ /* 0x000f240000300a00 */
[----:B------:R-:W4:Y:S01]  /*48820*/  LDL.LU R56, [R1+0x2830] ;  /* 0x0028300001387983 */ /* 0x000f220000300800 */
[C---:B--2---:R-:W-:Y:S11]  /*48830*/  HMMA.16816.F32.BF16 R32, R48.reuse, R30, R32 ;  /* 0x0000001e3020723c */ /* 0x044ff60000041820 */
[----:B------:R-:W-:Y:S11]  /*48840*/  @!UPT UIADD3 URZ, URZ, URZ, URZ ;  /* 0x0000003f3f3ff290 */ /* 0x000ff6000fffe03f */
[----:B------:R-:W-:Y:S01]  /*48850*/  @!UPT UIADD3 URZ, URZ, URZ, URZ ;  /* 0x0000003f3f3ff290 */ /* 0x000fe2000fffe03f */
[----:B------:R0:W-:Y:S01]  /*48860*/  STL.64 [R1+0xcd0], R32 ;  /* 0x000cd02001007387 */ /* 0x0001e20000100a00 */
[----:B------:R1:W-:Y:S02]  /*48870*/  STL.64 [R1+0xcd8], R34 ;  /* 0x000cd82201007387 */ /* 0x0003e40000100a00 */
[----:B0-----:R-:W-:Y:S01]  /*48880*/  IMAD.MOV.U32 R33, RZ, RZ, R30 ;  /* 0x000000ffff217224 */ /* 0x001fe200078e001e */
[----:B-1----:R-:W2:Y:S01]  /*48890*/  LDL.LU.64 R34, [R1+0x2828] ;  /* 0x0028280001227983 */ /* 0x002ea20000300a00 */
[----:B------:R-:W-:Y:S02]  /*488a0*/  IMAD.MOV.U32 R32, RZ, RZ, R31 ;  /* 0x000000ffff207224 */ /* 0x000fe400078e001f */
[----:B------:R-:W2:Y:S02]  /*488b0*/  LDL.LU.64 R30, [R1+0x2820] ;  /* 0x00282000011e7983 */ /* 0x000ea40000300a00 */
[----:B------:R-:W2:Y:S01]  /*488c0*/  LDL.LU.64 R28, [R1+0x2818] ;  /* 0x00281800011c7983 */ /* 0x000ea20000300a00 */
[C---:B---3--:R-:W-:Y:S08]  /*488d0*/  HMMA.16816.F32.BF16 R4, R48.reuse, R38, R4 ;  /* 0x000000263004723c */ /* 0x048ff00000041804 */
[----:B----4-:R-:W-:Y:S01]  /*488e0*/  HMMA.16816.F32.BF16 R44, R48, R58, R44 ;  /* 0x0000003a302c723c */ /* 0x010fe2000004182c */
[----:B------:R-:W-:-:S02]  /*488f0*/  IMAD.MOV.U32 R3, RZ, RZ, R39 ;  /* 0x000000ffff037224 */ /* 0x000fc400078e0027 */
[----:B------:R-:W-:Y:S02]  /*48900*/  IMAD.MOV.U32 R2, RZ, RZ, R22 ;  /* 0x000000ffff027224 */ /* 0x000fe400078e0016 */
[----:B------:R-:W-:-:S10]  /*48910*/  IMAD.MOV.U32 R0, RZ, RZ, R23 ;  /* 0x000000ffff007224 */ /* 0x000fd400078e0017 */
[----:B------:R0:W-:Y:S01]  /*48920*/  STL.64 [R1+0xcc0], R4 ;  /* 0x000cc00401007387 */ /* 0x0001e20000100a00 */
[----:B------:R1:W-:Y:S02]  /*48930*/  STL.64 [R1+0xcc8], R6 ;  /* 0x000cc80601007387 */ /* 0x0003e40000100a00 */
[----:B0-----:R-:W-:Y:S01]  /*48940*/  IMAD.MOV.U32 R4, RZ, RZ, R38 ;  /* 0x000000ffff047224 */ /* 0x001fe200078e0026 */
[----:B-1----:R-:W3:Y:S01]  /*48950*/  LDL.LU.64 R6, [R1+0x2810] ;  /* 0x0028100001067983 */ /* 0x002ee20000300a00 */
[----:B------:R-:W4:Y:S02]  /*48960*/  LDL.LU R5, [R1+0x2808] ;  /* 0x0028080001057983 */ /* 0x000f240000300800 */
        /* <DEDUP_REMOVED lines=14> */
[C---:B---3--:R-:W-:Y:S01]  /*48a50*/  HMMA.16816.F32.BF16 R36, R48.reuse, R42, R36 ;  /* 0x0000002a3024723c */ /* 0x048fe20000041824 */
        /* <DEDUP_REMOVED lines=13> */
[C---:B------:R-:W-:Y:S01]  /*48b30*/  HMMA.16816.F32.BF16 R28, R48.reuse, R34, R28 ;  /* 0x00000022301c723c */ /* 0x040fe2000004181c */
        /* <DEDUP_REMOVED lines=69> */
[----:B------:R-:W-:Y:S01]  /*48f90*/  IMAD.MOV.U32 R47, RZ, RZ, R32 ;  /* 0x000000ffff2f7224 */ /* 0x000fe200078e0020 */
[----:B------:R-:W-:Y:S01]  /*48fa0*/  STL.64 [R1+0x26e8], R6 ;  /* 0x0026e80601007387 */ /* 0x000fe20000100a00 */
[----:B------:R-:W-:Y:S01]  /*48fb0*/  STL [R1+0x26e0], R4 ;  /* 0x0026e00401007387 */ /* 0x000fe20000100800 */
[----:B---3--:R-:W-:Y:S11]  /*48fc0*/  HMMA.16816.F32.BF16 R8, R48, R6, R8 ;  /* 0x000000063008723c */ /* 0x008ff60000041808 */
[----:B------:R-:W-:Y:S11]  /*48fd0*/  @!UPT UIADD3 URZ, URZ, URZ, URZ ;  /* 0x0000003f3f3ff290 */ /* 0x000ff6000fffe03f */
[----:B------:R-:W-:Y:S01]  /*48fe0*/  @!UPT UIADD3 URZ, URZ, URZ, URZ ;  /* 0x0000003f3f3ff290 */ /* 0x000fe2000fffe03f */
[----:B------:R0:W-:Y:S01]  /*48ff0*/  STL.64 [R1+0x410], R8 ;  /* 0x0004100801007387 */ /* 0x0001e20000100a00 */
[----:B------:R1:W-:Y:S02]  /*49000*/  STL.64 [R1+0x418], R10 ;  /* 0x0004180a01007387 */ /* 0x0003e40000100a00 */
[----:B------:R3:W-:Y:S02]  /*49010*/  STL.64 [R1+0x25d8], R46 ;  /* 0x0025d82e01007387 */ /* 0x0007e40000100a00 */
[----:B------:R-:W2:Y:S01]  /*49020*/  LDL.LU R32, [R1+0x6d0] ;  /* 0x0006d00001207983 */ /* 0x000ea20000300800 */
[----:B------:R-:W2:Y:S01]  /*49030*/  LDL.LU R33, [R1+0x6d4] ;  /* 0x0006d40001217983 */ /* 0x000ea20000300800 */
[----:B------:R-:W2:Y:S02]  /*49040*/  LDL.LU R34, [R1+0x6d8] ;  /* 0x0006d80001227983 */ /* 0x000ea40000300800 */
[----:B------:R-:W2:Y:S02]  /*49050*/  LDL.LU R35, [R1+0x6dc] ;  /* 0x0006dc0001237983 */ /* 0x000ea40000300800 */
        /* <DEDUP_REMOVED lines=8> */
[----:B------:R0:W-:Y:S01]  /*490e0*/  STL.64 [R1+0x25f0], R30 ;  /* 0x0025f01e01007387 */ /* 0x0001e20000100a00 */
[----:B------:R-:W-:Y:S02]  /*490f0*/  STL.64 [R1+0x25f8], R22 ;  /* 0x0025f81601007387 */ /* 0x000fe40000100a00 */
[----:B------:R-:W2:Y:S02]  /*49100*/  LDL.LU R16, [R1+0x6f0] ;  /* 0x0006f00001107983 */ /* 0x000ea40000300800 */
[----:B------:R-:W2:Y:S01]  /*49110*/  LDL.LU R17, [R1+0x6f4] ;  /* 0x0006f40001117983 */ /* 0x000ea20000300800 */
[----:B------:R-:W2:Y:S01]  /*49120*/  LDL.LU R18, [R1+0x6f8] ;  /* 0x0006f80001127983 */ /* 0x000ea20000300800 */
[----:B------:R-:W2:Y:S02]  /*49130*/  LDL.LU R19, [R1+0x6fc] ;  /* 0x0006fc0001137983 */ /* 0x000ea40000300800 */
[----:B------:R-:W-:-:S02]  /*49140*/  IMAD.MOV.U32 R14, RZ, RZ, R60 ;  /* 0x000000ffff0e7224 */ /* 0x000fc400078e003c */
[----:B------:R-:W-:Y:S01]  /*49150*/  IMAD.MOV.U32 R15, RZ, RZ, R37 ;  /* 0x000000ffff0f7224 */ /* 0x000fe200078e0025 */
[----:B--2---:R2:W-:Y:S01]  /*49160*/  STL.64 [R1+0x2608], R18 ;  /* 0x0026081201007387 */ /* 0x0045e20000100a00 */
[----:B------:R-:W-:Y:S02]  /*49170*/  STL.64 [R1+0x2600], R16 ;  /* 0x0026001001007387 */ /* 0x000fe40000100a00 */
[----:B------:R-:W2:Y:S02]  /*49180*/  LDL.LU R60, [R1+0x2718] ;  /* 0x00271800013c7983 */ /* 0x000ea40000300800 */
[----:B------:R-:W2:Y:S01]  /*49190*/  LDL.LU R37, [R1+0x2714] ;  /* 0x0027140001257983 */ /* 0x000ea20000300800 */
[----:B------:R2:W-:Y:S01]  /*491a0*/  STL.64 [R1+0x2610], R14 ;  /* 0x0026100e01007387 */ /* 0x0005e20000100a00 */
[----:B0-----:R-:W2:Y:S02]  /*491b0*/  LDL.LU R8, [R1+0x700] ;  /* 0x0007000001087983 */ /* 0x001ea40000300800 */
[----:B------:R-:W2:Y:S02]  /*491c0*/  LDL.LU R9, [R1+0x704] ;  /* 0x0007040001097983 */ /* 0x000ea40000300800 */
[----:B-1----:R-:W2:Y:S01]  /*491d0*/  LDL.LU R10, [R1+0x708] ;  /* 0x00070800010a7983 */ /* 0x002ea20000300800 */
[----:B------:R-:W2:Y:S01]  /*491e0*/  LDL.LU R11, [R1+0x70c] ;  /* 0x00070c00010b7983 */ /* 0x000ea20000300800 */
[----:B---3--:R-:W-:-:S02]  /*491f0*/  IMAD.MOV.U32 R46, RZ, RZ, R56 ;  /* 0x000000ffff2e7224 */ /* 0x008fc400078e0038 */
[----:B------:R-:W-:Y:S01]  /*49200*/  IMAD.MOV.U32 R47, RZ, RZ, R24 ;  /* 0x000000ffff2f7224 */ /* 0x000fe200078e0018 */
[----:B--2---:R0:W-:Y:S01]  /*49210*/  STL.64 [R1+0x2620], R10 ;  /* 0x0026200a01007387 */ /* 0x0041e20000100a00 */
[----:B------:R-:W-:Y:S02]  /*49220*/  STL.64 [R1+0x2618], R8 ;  /* 0x0026180801007387 */ /* 0x000fe40000100a00 */
[----:B------:R-:W2:Y:S02]  /*49230*/  LDL.LU R56, [R1+0x2710] ;  /* 0x0027100001387983 */ /* 0x000ea40000300800 */
[----:B------:R-:W3:Y:S01]  /*49240*/  LDL.LU R24, [R1+0x270c] ;  /* 0x00270c0001187983 */ /* 0x000ee20000300800 */
[----:B------:R1:W-:Y:S01]  /*49250*/  STL.64 [R1+0x2628], R46 ;  /* 0x0026282e01007387 */ /* 0x0003e20000100a00 */
        /* <DEDUP_REMOVED lines=8> */
[----:B--2---:R2:W-:Y:S01]  /*492e0*/  STL.64 [R1+0x2638], R34 ;  /* 0x0026382201007387 */ /* 0x0045e20000100a00 */
[----:B------:R-:W-:Y:S02]  /*492f0*/  STL.64 [R1+0x2630], R32 ;  /* 0x0026302001007387 */ /* 0x000fe40000100a00 */
[----:B------:R-:W2:Y:S02]  /*49300*/  LDL.LU R25, [R1+0x2708] ;  /* 0x0027080001197983 */ /* 0x000ea40000300800 */
[----:B------:R-:W2:Y:S01]  /*49310*/  LDL.LU R20, [R1+0x2704] ;  /* 0x0027040001147983 */ /* 0x000ea20000300800 */
[----:B------:R1:W-:Y:S01]  /*49320*/  STL.64 [R1+0x2640], R30 ;  /* 0x0026401e01007387 */ /* 0x0003e20000100a00 */
[----:B------:R1:W-:Y:S02]  /*49330*/  STL.64 [R1+0x2648], R18 ;  /* 0x0026481201007387 */ /* 0x0003e40000100a00 */
[----:B------:R-:W2:Y:S02]  /*49340*/  LDL.LU R12, [R1+0x730] ;  /* 0x00073000010c7983 */ /* 0x000ea40000300800 */
[----:B------:R-:W2:Y:S01]  /*49350*/  LDL.LU R13, [R1+0x734] ;  /* 0x00073400010d7983 */ /* 0x000ea20000300800 */
[----:B------:R-:W2:Y:S01]  /*49360*/  LDL.LU R14, [R1+0x738] ;  /* 0x00073800010e7983 */ /* 0x000ea20000300800 */
[----:B------:R-:W2:Y:S02]  /*49370*/  LDL.LU R15, [R1+0x73c] ;  /* 0x00073c00010f7983 */ /* 0x000ea40000300800 */
[----:B0-----:R-:W-:-:S02]  /*49380*/  IMAD.MOV.U32 R10, RZ, RZ, R45 ;  /* 0x000000ffff0a7224 */ /* 0x001fc400078e002d */
[----:B------:R-:W-:Y:S01]  /*49390*/  IMAD.MOV.U32 R11, RZ, RZ, R44 ;  /* 0x000000ffff0b7224 */ /* 0x000fe200078e002c */
[----:B--2---:R-:W-:Y:S01]  /*493a0*/  STL.64 [R1+0x2658], R14 ;  /* 0x0026580e01007387 */ /* 0x004fe20000100a00 */
[----:B------:R-:W-:Y:S03]  /*493b0*/  STL.64 [R1+0x2650], R12 ;  /* 0x0026500c01007387 */ /* 0x000fe60000100a00 */
[----:B------:R0:W-:Y:S02]  /*493c0*/  STL.64 [R1+0x2660], R10 ;  /* 0x0026600a01007387 */ /* 0x0001e40000100a00 */
[----:B------:R-:W2:Y:S01]  /*493d0*/  LDL.LU R44, [R1+0x740] ;  /* 0x00074000012c7983 */ /* 0x000ea20000300800 */
[----:B------:R-:W2:Y:S01]  /*493e0*/  LDL.LU R45, [R1+0x744] ;  /* 0x00074400012d7983 */ /* 0x000ea20000300800 */
[----:B-1----:R-:W2:Y:S02]  /*493f0*/  LDL.LU R46, [R1+0x748] ;  /* 0x00074800012e7983 */ /* 0x002ea40000300800 */
[----:B------:R-:W2:Y:S02]  /*49400*/  LDL.LU R47, [R1+0x74c] ;  /* 0x00074c00012f7983 */ /* 0x000ea40000300800 */
[----:B------:R-:W-:-:S02]  /*49410*/  IMAD.MOV.U32 R34, RZ, RZ, R29 ;  /* 0x000000ffff227224 */ /* 0x000fc400078e001d */
[----:B------:R-:W-:Y:S01]  /*49420*/  IMAD.MOV.U32 R35, RZ, RZ, R28 ;  /* 0x000000ffff237224 */ /* 0x000fe200078e001c */
[----:B--2---:R-:W-:Y:S01]  /*49430*/  STL.64 [R1+0x2670], R46 ;  /* 0x0026702e01007387 */ /* 0x004fe20000100a00 */
[----:B------:R1:W-:Y:S03]  /*49440*/  STL.64 [R1+0x2668], R44 ;  /* 0x0026682c01007387 */ /* 0x0003e60000100a00 */
[----:B------:R2:W-:Y:S02]  /*49450*/  STL.64 [R1+0x2678], R34 ;  /* 0x0026782201007387 */ /* 0x0005e40000100a00 */
[----:B------:R-:W2:Y:S01]  /*49460*/  LDL.LU R28, [R1+0x750] ;  /* 0x00075000011c7983 */ /* 0x000ea20000300800 */
[----:B------:R-:W2:Y:S01]  /*49470*/  LDL.LU R29, [R1+0x754] ;  /* 0x00075400011d7983 */ /* 0x000ea20000300800 */
[----:B------:R-:W2:Y:S02]  /*49480*/  LDL.LU R30, [R1+0x758] ;  /* 0x00075800011e7983 */ /* 0x000ea40000300800 */
[----:B------:R-:W2:Y:S02]  /*49490*/  LDL.LU R31, [R1+0x75c] ;  /* 0x00075c00011f7983 */ /* 0x000ea40000300800 */
[----:B------:R-:W-:-:S02]  /*494a0*/  IMAD.MOV.U32 R18, RZ, RZ, R21 ;  /* 0x000000ffff127224 */ /* 0x000fc400078e0015 */
[----:B------:R-:W-:Y:S02]  /*494b0*/  IMAD.MOV.U32 R19, RZ, RZ, R36 ;  /* 0x000000ffff137224 */ /* 0x000fe400078e0024 */
[----:B0-----:R-:W-:Y:S02]  /*494c0*/  IMAD.MOV.U32 R10, RZ, RZ, R41 ;  /* 0x000000ffff0a7224 */ /* 0x001fe400078e0029 */
[----:B----4-:R-:W-:Y:S01]  /*494d0*/  IMAD.MOV.U32 R11, RZ, RZ, R5 ;  /* 0x000000ffff0b7224 */ /* 0x010fe200078e0005 */
[----:B--2---:R0:W-:Y:S01]  /*494e0*/  STL.64 [R1+0x2688], R30 ;  /* 0x0026881e01007387 */ /* 0x0041e20000100a00 */
[----:B------:R-:W-:Y:S02]  /*494f0*/  STL.64 [R1+0x2680], R28 ;  /* 0x0026801c01007387 */ /* 0x000fe40000100a00 */
[----:B------:R-:W2:Y:S02]  /*49500*/  LDL.LU R21, [R1+0x2700] ;  /* 0x0027000001157983 */ /* 0x000ea40000300800 */
[----:B------:R-:W4:Y:S01]  /*49510*/  LDL.LU R36, [R1+0x26fc] ;  /* 0x0026fc0001247983 */ /* 0x000f220000300800 */
[----:B------:R-:W-:Y:S01]  /*49520*/  STL.64 [R1+0x2690], R18 ;  /* 0x0026901201007387 */ /* 0x000fe20000100a00 */
[----:B------:R-:W2:Y:S02]  /*49530*/  LDL.LU R41, [R1+0x26f8] ;  /* 0x0026f80001297983 */ /* 0x000ea40000300800 */
[----:B------:R-:W2:Y:S02]  /*49540*/  LDL.LU R5, [R1+0x26f4] ;  /* 0x0026f40001057983 */ /* 0x000ea40000300800 */
[----:B------:R0:W-:Y:S01]  /*49550*/  STL.64 [R1+0x2698], R10 ;  /* 0x0026980a01007387 */ /* 0x0001e20000100a00 */
[----:B-1----:R-:W2:Y:S01]  /*49560*/  LDL.LU R44, [R1+0x770] ;  /* 0x00077000012c7983 */ /* 0x002ea20000300800 */
[----:B------:R-:W2:Y:S02]  /*49570*/  LDL.LU R45, [R1+0x774] ;  /* 0x00077400012d7983 */ /* 0x000ea40000300800 */
[----:B------:R-:W2:Y:S02]  /*49580*/  LDL.LU R46, [R1+0x778] ;  /* 0x00077800012e7983 */ /* 0x000ea40000300800 */
[----:B------:R-:W2:Y:S02]  /*49590*/  LDL.LU R47, [R1+0x77c] ;  /* 0x00077c00012f7983 */ /* 0x000ea40000300800 */
[----:B------:R-:W-:-:S02]  /*495a0*/  IMAD.MOV.U32 R50, RZ, RZ, R40 ;  /* 0x000000ffff327224 */ /* 0x000fc400078e0028 */
[----:B------:R-:W-:Y:S01]  /*495b0*/  IMAD.MOV.U32 R51, RZ, RZ, R61 ;  /* 0x000000ffff337224 */ /* 0x000fe200078e003d */
[----:B--2---:R-:W-:Y:S01]  /*495c0*/  STL.64 [R1+0x26a8], R46 ;  /* 0x0026a82e01007387 */ /* 0x004fe20000100a00 */
[----:B------:R1:W-:Y:S02]  /*495d0*/  STL.64 [R1+0x26a0], R44 ;  /* 0x0026a02c01007387 */ /* 0x0003e40000100a00 */
[----:B------:R-:W2:Y:S02]  /*495e0*/  LDL.LU R40, [R1+0x26f0] ;  /* 0x0026f00001287983 */ /* 0x000ea40000300800 */
[----:B------:R-:W-:Y:S01]  /*495f0*/  STL.64 [R1+0x26b0], R50 ;  /* 0x0026b03201007387 */ /* 0x000fe20000100a00 */
[----:B------:R-:W2:Y:S01]  /*49600*/  LDL.LU R32, [R1+0x220] ;  /* 0x0002200001207983 */ /* 0x000ea20000300800 */
[----:B------:R-:W2:Y:S02]  /*49610*/  LDL.LU R33, [R1+0x224] ;  /* 0x0002240001217983 */ /* 0x000ea40000300800 */
[----:B------:R-:W2:Y:S02]  /*49620*/  LDL.LU R34, [R1+0x228] ;  /* 0x0002280001227983 */ /* 0x000ea40000300800 */
[----:B------:R-:W2:Y:S02]  /*49630*/  LDL.LU R35, [R1+0x22c] ;  /* 0x00022c0001237983 */ /* 0x000ea40000300800 */
[----:B0-----:R-:W-:-:S02]  /*49640*/  IMAD.MOV.U32 R30, RZ, RZ, R60 ;  /* 0x000000ffff1e7224 */ /* 0x001fc400078e003c */
[----:B------:R-:W-:Y:S02]  /*49650*/  IMAD.MOV.U32 R31, RZ, RZ, R57 ;  /* 0x000000ffff1f7224 */ /* 0x000fe400078e0039 */
[----:B------:R-:W-:Y:S02]  /*49660*/  IMAD.MOV.U32 R10, RZ, RZ, R56 ;  /* 0x000000ffff0a7224 */ /* 0x000fe400078e0038 */
[----:B------:R-:W-:Y:S02]  /*49670*/  IMAD.MOV.U32 R11, RZ, RZ, R37 ;  /* 0x000000ffff0b7224 */ /* 0x000fe400078e0025 */
[----:B------:R-:W-:Y:S02]  /*49680*/  IMAD.MOV.U32 R59, RZ, RZ, R5 ;  /* 0x000000ffff3b7224 */ /* 0x000fe400078e0005 */
[----:B----4-:R-:W-:Y:S01]  /*49690*/  IMAD.MOV.U32 R43, RZ, RZ, R36 ;  /* 0x000000ffff2b7224 */ /* 0x010fe200078e0024 */
[----:B--2---:R-:W-:Y:S01]  /*496a0*/  STL.64 [R1+0x26c0], R34 ;  /* 0x0026c02201007387 */ /* 0x004fe20000100a00 */
[----:B------:R0:W-:Y:S02]  /*496b0*/  STL.64 [R1+0x26b8], R32 ;  /* 0x0026b82001007387 */ /* 0x0001e40000100a00 */
[----:B------:R-:W-:Y:S02]  /*496c0*/  STL.64 [R1+0x26c8], R30 ;  /* 0x0026c81e01007387 */ /* 0x000fe40000100a00 */
[----:B------:R2:W-:Y:S01]  /*496d0*/  STL.64 [R1+0x26d0], R10 ;  /* 0x0026d00a01007387 */ /* 0x0005e20000100a00 */
[----:B-1----:R-:W4:Y:S01]  /*496e0*/  LDL.LU R44, [R1+0x240] ;  /* 0x00024000012c7983 */ /* 0x002f220000300800 */
        /* <DEDUP_REMOVED lines=11> */
[----:B0-----:R-:W4:Y:S01]  /*497a0*/  LDL.LU R32, [R1+0x250] ;  /* 0x0002500001207983 */ /* 0x001f220000300800 */
[----:B------:R-:W4:Y:S02]  /*497b0*/  LDL.LU R33, [R1+0x254] ;  /* 0x0002540001217983 */ /* 0x000f240000300800 */
[----:B------:R-:W4:Y:S02]  /*497c0*/  LDL.LU R34, [R1+0x258] ;  /* 0x0002580001227983 */ /* 0x000f240000300800 */
[----:B------:R-:W4:Y:S01]  /*497d0*/  LDL.LU R35, [R1+0x25c] ;  /* 0x00025c0001237983 */ /* 0x000f220000300800 */
[----:B------:R-:W4:Y:S01]  /*497e0*/  LDL.LU R8, [R1+0x260] ;  /* 0x0002600001087983 */ /* 0x000f220000300800 */
[----:B------:R-:W4:Y:S02]  /*497f0*/  LDL.LU R9, [R1+0x264] ;  /* 0x0002640001097983 */ /* 0x000f240000300800 */
[----:B--2---:R-:W2:Y:S02]  /*49800*/  LDL.LU R10, [R1+0x268] ;  /* 0x00026800010a7983 */ /* 0x004ea40000300800 */
        /* <DEDUP_REMOVED lines=16> */
[----:B---3--:R-:W-:Y:S02]  /*49910*/  IMAD.MOV.U32 R51, RZ, RZ, R24 ;  /* 0x000000ffff337224 */ /* 0x008fe400078e0018 */
[----:B------:R-:W3:Y:S02]  /*49920*/  LDL.LU R23, [R1+0x72c] ;  /* 0x00072c0001177983 */ /* 0x000ee40000300800 */
[----:B------:R-:W-:Y:S01]  /*49930*/  IMAD.MOV.U32 R50, RZ, RZ, R25 ;  /* 0x000000ffff327224 */ /* 0x000fe200078e0019 */
[----:B------:R-:W2:Y:S01]  /*49940*/  LDL.LU R24, [R1+0x6e0] ;  /* 0x0006e00001187983 */ /* 0x000ea20000300800 */
[----:B------:R-:W2:Y:S02]  /*49950*/  LDL.LU R25, [R1+0x6e4] ;  /* 0x0006e40001197983 */ /* 0x000ea40000300800 */
[----:B------:R-:W2:Y:S02]  /*49960*/  LDL.LU R26, [R1+0x6e8] ;  /* 0x0006e800011a7983 */ /* 0x000ea40000300800 */
[----:B------:R-:W2:Y:S01]  /*49970*/  LDL.LU R27, [R1+0x6ec] ;  /* 0x0006ec00011b7983 */ /* 0x000ea20000300800 */
[C---:B----4-:R-:W-:Y:S08]  /*49980*/  HMMA.16816.F32.BF16 R56, R52.reuse, R58, R4 ;  /* 0x0000003a3438723c */ /* 0x050ff00000041804 */
[C---:B------:R-:W-:Y:S01]  /*49990*/  HMMA.16816.F32.BF16 R36, R52.reuse, R42, R36 ;  /* 0x0000002a3424723c */ /* 0x040fe20000041824 */
[----:B------:R-:W4:Y:S01]  /*499a0*/  LDL.LU.64 R6, [R1+0x26e8] ;  /* 0x0026e80001067983 */ /* 0x000f220000300a00 */
[----:B------:R-:W3:Y:S11]  /*499b0*/  LDL.LU R4, [R1+0x26e0] ;  /* 0x0026e00001047983 */ /* 0x000ef60000300800 */
[----:B------:R-:W-:Y:S02]  /*499c0*/  @!UPT UIADD3 URZ, URZ, URZ, URZ ;  /* 0x0000003f3f3ff290 */ /* 0x000fe4000fffe03f */
[----:B------:R0:W-:Y:S01]  /*499d0*/  STL.64 [R1+0x280], R56 ;  /* 0x0002803801007387 */ /* 0x0001e20000100a00 */
[----:B------:R1:W-:Y:S02]  /*499e0*/  STL.64 [R1+0x288], R58 ;  /* 0x0002883a01007387 */ /* 0x0003e40000100a00 */
[----:B0-----:R-:W-:Y:S02]  /*499f0*/  IMAD.MOV.U32 R56, RZ, RZ, R58 ;  /* 0x000000ffff387224 */ /* 0x001fe400078e003a */
[----:B-1----:R-:W3:Y:S03]  /*49a00*/  LDL.LU.64 R58, [R1+0x26d8] ;  /* 0x0026d800013a7983 */ /* 0x002ee60000300a00 */
[----:B------:R-:W-:Y:S02]  /*49a10*/  STL [R1+0x22ac], R56 ;  /* 0x0022ac3801007387 */ /* 0x000fe40000100800 */
[----:B------:R0:W-:Y:S02]  /*49a20*/  STL.64 [R1+0x270], R36 ;  /* 0x0002702401007387 */ /* 0x0001e40000100a00 */
[----:B------:R1:W-:Y:S02]  /*49a30*/  STL.64 [R1+0x278], R38 ;  /* 0x0002782601007387 */ /* 0x0003e40000100a00 */
[----:B------:R-:W-:Y:S01]  /*49a40*/  IMAD.MOV.U32 R57, RZ, RZ, R38 ;  /* 0x000000ffff397224 */ /* 0x000fe200078e0026 */
[C---:B--2---:R-:W-:Y:S01]  /*49a50*/  HMMA.16816.F32.BF16 R28, R52.reuse, R30, R8 ;  /* 0x0000001e341c723c */ /* 0x044fe20000041808 */
[----:B0-----:R-:W2:Y:S01]  /*49a60*/  LDL.LU R36, [R1+0x6c0] ;  /* 0x0006c00001247983 */ /* 0x001ea20000300800 */
[----:B------:R-:W2:Y:S02]  /*49a70*/  LDL.LU R37, [R1+0x6c4] ;  /* 0x0006c40001257983 */ /* 0x000ea40000300800 */
[----:B-1----:R-:W2:Y:S02]  /*49a80*/  LDL.LU R38, [R1+0x6c8] ;  /* 0x0006c80001267983 */ /* 0x002ea40000300800 */
[----:B------:R-:W2:Y:S01]  /*49a90*/  LDL.LU R39, [R1+0x6cc] ;  /* 0x0006cc0001277983 */ /* 0x000ea20000300800 */
[----:B------:R-:W-:Y:S01]  /*49aa0*/  STL [R1+0x22b0], R57 ;  /* 0x0022b03901007387 */ /* 0x000fe20000100800 */
[----:B------:R-:W2:Y:S01]  /*49ab0*/  LDL.LU.64 R10, [R1+0x26d0] ;  /* 0x0026d000010a7983 */ /* 0x000ea20000300a00 */
[C---:B------:R-:W-:Y:S11]  /*49ac0*/  HMMA.16816.F32.BF16 R48, R52.reuse, R50, R32 ;  /* 0x000000323430723c */ /* 0x040ff60000041820 */
[----:B------:R-:W-:Y:S03]  /*49ad0*/  @!UPT UIADD3 URZ, URZ, URZ, URZ ;  /* 0x0000003f3f3ff290 */ /* 0x000fe6000fffe03f */
[----:B------:R-:W-:Y:S01]  /*49ae0*/  STL.64 [R1+0x260], R28 ;  /* 0x0002601c01007387 */ /* 0x000fe20000100a00 */
[----:B------:R0:W-:Y:S03]  /*49af0*/  STL.64 [R1+0x268], R30 ;  /* 0x0002681e01007387 */ /* 0x0001e60000100a00 */
[----:B0-----:R-:W3:Y:S01]  /*49b00*/  LDL.LU.64 R30, [R1+0x26c8] ;  /* 0x0026c800011e7983 */ /* 0x001ee20000300a00 */
[----:B------:R-:W3:Y:S02]  /*49b10*/  LDL.LU.64 R34, [R1+0x26c0] ;  /* 0x0026c00001227983 */ /* 0x000ee40000300a00 */
[----:B------:R-:W3:Y:S02]  /*49b20*/  LDL.LU.64 R32, [R1+0x26b8] ;  /* 0x0026b80001207983 */ /* 0x000ee40000300a00 */
[----:B------:R-:W-:Y:S01]  /*49b30*/  STL.64 [R1+0x250], R48 ;  /* 0x0002503001007387 */ /* 0x000fe20000100a00 */
[----:B------:R0:W-:Y:S04]  /*49b40*/  STL.64 [R1+0x258], R50 ;  /* 0x0002583201007387 */ /* 0x0001e80000100a00 */
[----:B0-----:R-:W4:Y:S01]  /*49b50*/  LDL.LU.64 R50, [R1+0x26b0] ;  /* 0x0026b00001327983 */ /* 0x001f220000300a00 */
[C---:B--2---:R-:W-:Y:S03]  /*49b60*/  HMMA.16816.F32.BF16 R8, R52.reuse, R10, R44 ;  /* 0x0000000a3408723c */ /* 0x044fe6000004182c */
[----:B------:R-:W2:Y:S01]  /*49b70*/  LDL.LU.64 R46, [R1+0x26a8] ;  /* 0x0026a800012e7983 */ /* 0x000ea20000300a00 */
[----:B------:R-:W2:Y:S11]  /*49b80*/  LDL.LU.64 R44, [R1+0x26a0] ;  /* 0x0026a000012c7983 */ /* 0x000eb60000300a00 */
[----:B------:R-:W-:Y:S08]  /*49b90*/  @!UPT UIADD3 URZ, URZ, URZ, URZ ;  /* 0x0000003f3f3ff290 */ /* 0x000ff0000fffe03f */
[----:B------:R-:W-:Y:S01]  /*49ba0*/  STL.64 [R1+0x240], R8 ;  /* 0x0002400801007387 */ /* 0x000fe20000100a00 */
[----:B------:R0:W-:Y:S03]  /*49bb0*/  STL.64 [R1+0x248], R10 ;  /* 0x0002480a01007387 */ /* 0x0001e60000100a00 */
[----:B0-----:R-:W2:Y:S01]  /*49bc0*/  LDL.LU.64 R10, [R1+0x2698] ;  /* 0x00269800010a7983 */ /* 0x001ea20000300a00 */
[C---:B---3--:R-:W-:Y:S01]  /*49bd0*/  HMMA.16816.F32.BF16 R28, R52.reuse, R30, R16 ;  /* 0x0000001e341c723c */ /* 0x048fe20000041810 */
[----:B------:R-:W3:Y:S07]  /*49be0*/  LDL.LU.64 R18, [R1+0x2690] ;  /* 0x0026900001127983 */ /* 0x000eee0000300a00 */
[C---:B----4-:R-:W-:Y:S11]  /*49bf0*/  HMMA.16816.F32.BF16 R48, R52.reuse, R50, R32 ;  /* 0x000000323430723c */ /* 0x050ff60000041820 */
[----:B------:R-:W-:Y:S04]  /*49c00*/  @!UPT UIADD3 URZ, URZ, URZ, URZ ;  /* 0x0000003f3f3ff290 */ /* 0x000fe8000fffe03f */
[----:B------:R-:W-:Y:S01]  /*49c10*/  STL.64 [R1+0x230], R28 ;  /* 0x0002301c01007387 */ /* 0x000fe20000100a00 */
[----:B------:R0:W-:Y:S03]  /*49c20*/  STL.64 [R1+0x238], R30 ;  /* 0x0002381e01007387 */ /* 0x0001e60000100a00 */
[----:B0-----:R-:W4:Y:S01]  /*49c30*/  LDL.LU.64 R30, [R1+0x2688] ;  /* 0x00268800011e7983 */ /* 0x001f220000300a00 */
[----:B------:R-:W4:Y:S02]  /*49c40*/  LDL.LU.64 R28, [R1+0x2680] ;  /* 0x00268000011c7983 */ /* 0x000f240000300a00 */
[----:B------:R-:W4:Y:S02]  /*49c50*/  LDL.LU.64 R34, [R1+0x2678] ;  /* 0x0026780001227983 */ /* 0x000f240000300a00 */
[----:B------:R-:W-:Y:S01]  /*49c60*/  STL.64 [R1+0x220], R48 ;  /* 0x0002203001007387 */ /* 0x000fe20000100a00 */
[----:B------:R-:W-:Y:S01]  /*49c70*/  STL.64 [R1+0x228], R50 ;  /* 0x0002283201007387 */ /* 0x000fe20000100a00 */
[C---:B--2---:R-:W-:Y:S03]  /*49c80*/  HMMA.16816.F32.BF16 R8, R52.reuse, R10, R44 ;  /* 0x0000000a3408723c */ /* 0x044fe6000004182c */
[----:B------:R-:W2:Y:S01]  /*49c90*/  LDL.LU.64 R46, [R1+0x2670] ;  /* 0x00267000012e7983 */ /* 0x000ea20000300a00 */
[----:B------:R-:W2:Y:S11]  /*49ca0*/  LDL.LU.64 R44, [R1+0x2668] ;  /* 0x00266800012c7983 */ /* 0x000eb60000300a00 */
[----:B------:R-:W-:Y:S08]  /*49cb0*/  @!UPT UIADD3 URZ, URZ, URZ, URZ ;  /* 0x0000003f3f3ff290 */ /* 0x000ff0000fffe03f */
[----:B------:R-:W-:Y:S01]  /*49cc0*/  STL.64 [R1+0x770], R8 ;  /* 0x0007700801007387 */ /* 0x000fe20000100a00 */
[----:B------:R0:W-:Y:S03]  /*49cd0*/  STL.64 [R1+0x778], R10 ;  /* 0x0007780a01007387 */ /* 0x0001e60000100a00 */
[----:B0-----:R-:W2:Y:S01]  /*49ce0*/  LDL.LU.64 R10, [R1+0x2660] ;  /* 0x00266000010a7983 */ /* 0x001ea20000300a00 */
[C---:B---3--:R-:W-:Y:S08]  /*49cf0*/  HMMA.16816.F32.BF16 R16, R52.reuse, R18, R12 ;  /* 0x000000123410723c */ /* 0x048ff0000004180c */
[C---:B----4-:R-:W-:Y:S01]  /*49d00*/  HMMA.16816.F32.BF16 R32, R52.reuse, R34, R28 ;  /* 0x000000223420723c */ /* 0x050fe2000004181c */
[----:B------:R-:W3:Y:S01]  /*49d10*/  LDL.LU.64 R14, [R1+0x2658] ;  /* 0x00265800010e7983 */ /* 0x000ee20000300a00 */
[----:B------:R-:W3:Y:S11]  /*49d20*/  LDL.LU.64 R12, [R1+0x2650] ;  /* 0x00265000010c7983 */ /* 0x000ef60000300a00 */
[----:B------:R-:W-:Y:S02]  /*49d30*/  @!UPT UIADD3 URZ, URZ, URZ, URZ ;  /* 0x0000003f3f3ff290 */ /* 0x000fe4000fffe03f */
[----:B------:R-:W-:Y:S01]  /*49d40*/  STL.64 [R1+0x760], R16 ;  /* 0x0007601001007387 */ /* 0x000fe20000100a00 */
[----:B------:R0:W-:Y:S03]  /*49d50*/  STL.64 [R1+0x768], R18 ;  /* 0x0007681201007387 */ /* 0x0001e60000100a00 */
[----:B0-----:R-:W3:Y:S01]  /*49d60*/  LDL.LU.64 R18, [R1+0x2648] ;  /* 0x0026480001127983 */ /* 0x001ee20000300a00 */
[----:B------:R-:W4:Y:S03]  /*49d70*/  LDL.LU.64 R30, [R1+0x2640] ;  /* 0x00264000011e7983 */ /* 0x000f260000300a00 */
        /* <DEDUP_REMOVED lines=8> */
[----:B------:R0:W-:Y:S03]  /*49e00*/  STL.64 [R1+0x748], R10 ;  /* 0x0007480a01007387 */ /* 0x0001e60000100a00 */
[----:B0-----:R-:W2:Y:S01]  /*49e10*/  LDL.LU.64 R10, [R1+0x2620] ;  /* 0x00262000010a7983 */ /* 0x001ea20000300a00 */
[C---:B---3--:R-:W-:Y:S08]  /*49e20*/  HMMA.16816.F32.BF16 R16, R52.reuse, R18, R12 ;  /* 0x000000123410723c */ /* 0x048ff0000004180c */
[C---:B----4-:R-:W-:Y:S01]  /*49e30*/  HMMA.16816.F32.BF16 R28, R52.reuse, R30, R20 ;  /* 0x0000001e341c723c */ /* 0x050fe20000041814 */
[----:B------:R-:W3:Y:S04]  /*49e40*/  LDL.LU.64 R8, [R1+0x2618] ;  /* 0x0026180001087983 */ /* 0x000ee80000300a00 */
[----:B------:R-:W3:Y:S10]  /*49e50*/  LDL.LU.64 R14, [R1+0x2610] ;  /* 0x00261000010e7983 */ /* 0x000ef40000300a00 */
        /* <DEDUP_REMOVED lines=15> */
[C---:B---3--:R-:W-:Y:S11]  /*49f50*/  HMMA.16816.F32.BF16 R8, R52.reuse, R14, R8 ;  /* 0x0000000e3408723c */ /* 0x048ff60000041808 */
[----:B------:R-:W-:Y:S11]  /*49f60*/  @!UPT UIADD3 URZ, URZ, URZ, URZ ;  /* 0x0000003f3f3ff290 */ /* 0x000ff6000fffe03f */
[----:B------:R-:W-:Y:S01]  /*49f70*/  @!UPT UIADD3 URZ, URZ, URZ, URZ ;  /* 0x0000003f3f3ff290 */ /* 0x000fe2000fffe03f */
[----:B------:R-:W-:Y:S01]  /*49f80*/  STL.64 [R1+0x700], R8 ;  /* 0x0007000801007387 */ /* 0x000fe20000100a00 */
[----:B------:R2:W-:Y:S01]  /*49f90*/  STL.64 [R1+0x708], R10 ;  /* 0x0007080a01007387 */ /* 0x0005e20000100a00 */
[C---:B----4-:R-:W-:Y:S08]  /*49fa0*/  HMMA.16816.F32.BF16 R12, R52.reuse, R22, R16 ;  /* 0x00000016340c723c */ /* 0x050ff00000041810 */
[C---:B------:R-:W-:Y:S11]  /*49fb0*/  HMMA.16816.F32.BF16 R16, R52.reuse, R30, R24 ;  /* 0x0000001e3410723c */ /* 0x040ff60000041818 */
[----:B------:R-:W-:Y:S04]  /*49fc0*/  @!UPT UIADD3 URZ, URZ, URZ, URZ ;  /* 0x0000003f3f3ff290 */ /* 0x000fe8000fffe03f */
[----:B------:R-:W-:Y:S01]  /*49fd0*/  STL.64 [R1+0x6f0], R12 ;  /* 0x0006f00c01007387 */ /* 0x000fe20000100a00 */
[----:B------:R-:W-:Y:S07]  /*49fe0*/  STL.64 [R1+0x6f8], R14 ;  /* 0x0006f80e01007387 */ /* 0x000fee0000100a00 */
[----:B------:R-:W-:Y:S01]  /*49ff0*/  STL.64 [R1+0x6e0], R16 ;  /* 0x0006e01001007387 */ /* 0x000fe20000100a00 */
[----:B------:R-:W-:Y:S01]  /*4a000*/  STL.64 [R1+0x6e8], R18 ;  /* 0x0006e81201007387 */ /* 0x000fe20000100a00 */
[----:B--2---:R-:W-:Y:S11]  /*4a010*/  HMMA.16816.F32.BF16 R8, R52, R46, R32 ;  /* 0x0000002e3408723c */ /* 0x004ff60000041820 */
[----:B------:R-:W-:Y:S11]  /*4a020*/  @!UPT UIADD3 URZ, URZ, URZ, URZ ;  /* 0x0000003f3f3ff290 */ /* 0x000ff6000fffe03f */
[----:B------:R-:W-:Y:S01]  /*4a030*/  @!UPT UIADD3 URZ, URZ, URZ, URZ ;  /* 0x0000003f3f3ff290 */ /* 0x000fe2000fffe03f */
[----:B------:R0:W-:Y:S01]  /*4a040*/  STL.64 [R1+0x6d0], R8 ;  /* 0x0006d00801007387 */ /* 0x0001e20000100a00 */
[----:B------:R1:W-:Y:S03]  /*4a050*/  STL.64 [R1+0x6d8], R10 ;  /* 0x0006d80a01007387 */ /* 0x0003e60000100a00 */
[----:B0-----:R-:W2:Y:S01]  /*4a060*/  LDL.LU R8, [R1+0x6b0] ;  /* 0x0006b00001087983 */ /* 0x001ea20000300800 */
[----:B------:R-:W2:Y:S02]  /*4a070*/  LDL.LU R9, [R1+0x6b4] ;  /* 0x0006b40001097983 */ /* 0x000ea40000300800 */
[----:B-1----:R-:W2:Y:S02]  /*4a080*/  LDL.LU R10, [R1+0x6b8] ;  /* 0x0006b800010a7983 */ /* 0x002ea40000300800 */
[----:B------:R-:W2:Y:S01]  /*4a090*/  LDL.LU R11, [R1+0x6bc] ;  /* 0x0006bc00010b7983 */ /* 0x000ea20000300800 */
[----:B------:R-:W3:Y:S01]  /*4a0a0*/  LDL.LU R44, [R1+0x6a0] ;  /* 0x0006a000012c7983 */ /* 0x000ee20000300800 */
[----:B------:R-:W3:Y:S02]  /*4a0b0*/  LDL.LU R45, [R1+0x6a4] ;  /* 0x0006a400012d7983 */ /* 0x000ee40000300800 */
[----:B------:R-:W3:Y:S02]  /*4a0c0*/  LDL.LU R46, [R1+0x6a8] ;  /* 0x0006a800012e7983 */ /* 0x000ee40000300800 */
[----:B------:R-:W3:Y:S02]  /*4a0d0*/  LDL.LU R47, [R1+0x6ac] ;  /* 0x0006ac00012f7983 */ /* 0x000ee40000300800 */
[----:B------:R-:W-:-:S02]  /*4a0e0*/  IMAD.MOV.U32 R42, RZ, RZ, R4 ;  /* 0x000000ffff2a7224 */ /* 0x000fc400078e0004 */
[----:B------:R-:W-:Y:S01]  /*4a0f0*/  IMAD.MOV.U32 R43, RZ, RZ, R3 ;  /* 0x000000ffff2b7224 */ /* 0x000fe200078e0003 */
[----:B------:R-:W4:Y:S06]  /*4a100*/  LDL.LU R40, [R1+0x690] ;  /* 0x0006900001287983 */ /* 0x000f2c0000300800 */
[C---:B------:R-:W-:Y:S01]  /*4a110*/  HMMA.16816.F32.BF16 R16, R52.reuse, R42, R36 ;  /* 0x0000002a3410723c */ /* 0x040fe20000041824 */
[----:B------:R-:W-:Y:S02]  /*4a120*/  IMAD.MOV.U32 R14, RZ, RZ, R2 ;  /* 0x000000ffff0e7224 */ /* 0x000fe400078e0002 */
[----:B------:R-:W-:Y:S11]  /*4a130*/  IMAD.MOV.U32 R15, RZ, RZ, R0 ;  /* 0x000000ffff0f7224 */ /* 0x000ff600078e0000 */
[----:B------:R-:W-:Y:S09]  /*4a140*/  @!UPT UIADD3 URZ, URZ, URZ, URZ ;  /* 0x0000003f3f3ff290 */ /* 0x000ff2000fffe03f */
[----:B------:R0:W-:Y:S01]  /*4a150*/  STL.64 [R1+0x6c0], R16 ;  /* 0x0006c01001007387 */ /* 0x0001e20000100a00 */
[----:B------:R1:W-:Y:S02]  /*4a160*/  STL.64 [R1+0x6c8], R18 ;  /* 0x0006c81201007387 */ /* 0x0003e40000100a00 */
        /* <DEDUP_REMOVED lines=23> */
[----:B0-----:R-:W4:Y:S02]  /*4a2e0*/  LDL.LU R16, [R1+0x630] ;  /* 0x0006300001107983 */ /* 0x001f240000300800 */
[----:B------:R-:W4:Y:S02]  /*4a2f0*/  LDL.LU R17, [R1+0x634] ;  /* 0x0006340001117983 */ /* 0x000f240000300800 */
[----:B-1----:R-:W4:Y:S01]  /*4a300*/  LDL.LU R18, [R1+0x638] ;  /* 0x0006380001127983 */ /* 0x002f220000300800 */
[----:B------:R-:W4:Y:S01]  /*4a310*/  LDL.LU R19, [R1+0x63c] ;  /* 0x00063c0001137983 */ /* 0x000f220000300800 */
[C---:B--2---:R-:W-:Y:S08]  /*4a320*/  HMMA.16816.F32.BF16 R12, R52.reuse, R14, R8 ;  /* 0x0000000e340c723c */ /* 0x044ff00000041808 */
[C---:B---3--:R-:W-:Y:S01]  /*4a330*/  HMMA.16816.F32.BF16 R44, R52.reuse, R58, R44 ;  /* 0x0000003a342c723c */ /* 0x048fe2000004182c */
[----:B------:R-:W2:Y:S01]  /*4a340*/  LDL.LU.64 R10, [R1+0x25d0] ;  /* 0x0025d000010a7983 */ /* 0x000ea20000300a00 */
[----:B------:R-:W3:Y:S11]  /*4a350*/  LDL.LU.64 R8, [R1+0x25c8] ;  /* 0x0025c80001087983 */ /* 0x000ef60000300a00 */
[----:B------:R-:W-:Y:S02]  /*4a360*/  @!UPT UIADD3 URZ, URZ, URZ, URZ ;  /* 0x0000003f3f3ff290 */ /* 0x000fe4000fffe03f */
[----:B------:R-:W-:Y:S01]  /*4a370*/  STL.64 [R1+0x6b0], R12 ;  /* 0x0006b00c01007387 */ /* 0x000fe20000100a00 */
[----:B------:R0:W-:Y:S03]  /*4a380*/  STL.64 [R1+0x6b8], R14 ;  /* 0x0006b80e01007387 */ /* 0x0001e60000100a00 */
[----:B0-----:R-:W2:Y:S04]  /*4a390*/  LDL.LU.64 R14, [R1+0x25c0] ;  /* 0x0025c000010e7983 */ /* 0x001ea80000300a00 */
[----:B------:R-:W-:Y:S02]  /*4a3a0*/  STL.64 [R1+0x6a0], R44 ;  /* 0x0006a02c01007387 */ /* 0x000fe40000100a00 */
[----:B------:R0:W-:Y:S02]  /*4a3b0*/  STL.64 [R1+0x6a8], R46 ;  /* 0x0006a82e01007387 */ /* 0x0001e40000100a00 */
        /* <DEDUP_REMOVED lines=24> */
[----:B0-----:R-:W2:Y:S01]  /*4a540*/  LDL.LU.64 R42, [R1+0x138] ;  /* 0x00013800012a7983 */ /* 0x001ea20000300a00 */
        /* <DEDUP_REMOVED lines=27> */
[----:B0-----:R-:W4:Y:S02]  /*4a700*/  LDL.LU.64 R26, [R1+0x2590] ;  /* 0x00259000011a7983 */ /* 0x001f240000300a00 */
        /* <DEDUP_REMOVED lines=11> */
[----:B0-----:R-:W4:Y:S01]  /*4a7c0*/  LDL.LU.64 R18, [R1+0x2580] ;  /* 0x0025800001127983 */ /* 0x001f220000300a00 */
[----:B------:R0:W-:Y:S02]  /*4a7d0*/  STL [R1+0x24c8], R22 ;  /* 0x0024c81601007387 */ /* 0x0001e40000100800 */
[----:B------:R1:W-:Y:S02]  /*4a7e0*/  STL [R1+0x24c4], R23 ;  /* 0x0024c41701007387 */ /* 0x0003e40000100800 */
[----:B------:R-:W4:Y:S01]  /*4a7f0*/  LDL.LU R20, [R1+0x620] ;  /* 0x0006200001147983 */ /* 0x000f220000300800 */
[----:B------:R-:W4:Y:S04]  /*4a800*/  LDL.LU R21, [R1+0x624] ;  /* 0x0006240001157983 */ /* 0x000f280000300800 */
[----:B0-----:R-:W4:Y:S01]  /*4a810*/  LDL.LU R22, [R1+0x628] ;  /* 0x0006280001167983 */ /* 0x001f220000300800 */
[----:B-1----:R-:W4:Y:S03]  /*4a820*/  LDL.LU R23, [R1+0x62c] ;  /* 0x00062c0001177983 */ /* 0x002f260000300800 */
[----:B------:R-:W0:Y:S04]  /*4a830*/  S2R R5, SR_TID.X ;  /* 0x0000000000057919 */ /* 0x000e280000002100 */
[----:B------:R-:W1:Y:S01]  /*4a840*/  S2R R4, SR_TID.X ;  /* 0x0000000000047919 */ /* 0x000e620000002100 */
[----:B0-----:R-:W-:Y:S01]  /*4a850*/  LOP3.LUT R5, R5, 0x7, RZ, 0xc0, !PT ;  /* 0x0000000705057812 */ /* 0x001fe200078ec0ff */
[C---:B-1----:R-:W-:Y:S01]  /*4a860*/  IMAD.SHL.U32 R3, R4.reuse, 0x2, RZ ;  /* 0x0000000204037824 */ /* 0x042fe200078e00ff */
[C---:B----4-:R-:W-:Y:S01]  /*4a870*/  HMMA.16816.F32.BF16 R20, R52.reuse, R18, R20 ;  /* 0x000000123414723c */ /* 0x050fe20000041814 */
[----:B------:R2:W-:Y:S07]  /*4a880*/  STL.64 [R1+0x2578], R18 ;  /* 0x0025781201007387 */ /* 0x0005ee0000100a00 */
[C---:B--2---:R-:W-:Y:S11]  /*4a890*/  HMMA.16816.F32.BF16 R16, R52.reuse, R14, R44 ;  /* 0x0000000e3410723c */ /* 0x044ff6000004182c */
[----:B------:R-:W-:Y:S04]  /*4a8a0*/  @!UPT UIADD3 URZ, URZ, URZ, URZ ;  /* 0x0000003f3f3ff290 */ /* 0x000fe8000fffe03f */
[----:B------:R-:W-:Y:S01]  /*4a8b0*/  STL.64 [R1+0x620], R20 ;  /* 0x0006201401007387 */ /* 0x000fe20000100a00 */
[----:B------:R-:W-:Y:S02]  /*4a8c0*/  STL.64 [R1+0x628], R22 ;  /* 0x0006281601007387 */ /* 0x000fe40000100a00 */
[----:B------:R0:W-:Y:S02]  /*4a8d0*/  STL.64 [R1+0x2548], R14 ;  /* 0x0025480e01007387 */ /* 0x0001e40000100a00 */
[----:B0-----:R-:W-:Y:S03]  /*4a8e0*/  HMMA.16816.F32.BF16 R12, R52, R10, R56 ;  /* 0x0000000a340c723c */ /* 0x001fe60000041838 */
[----:B------:R-:W-:Y:S01]  /*4a8f0*/  STL.64 [R1+0x610], R16 ;  /* 0x0006101001007387 */ /* 0x000fe20000100a00 */
[----:B------:R0:W-:Y:S02]  /*4a900*/  STL.64 [R1+0x618], R18 ;  /* 0x0006181201007387 */ /* 0x0001e40000100a00 */
[----:B------:R-:W2:Y:S11]  /*4a910*/  LDL.LU R44, [R1+0x3f0] ;  /* 0x0003f000012c7983 */ /* 0x000eb60000300800 */
[----:B------:R-:W-:Y:S06]  /*4a920*/  @!UPT UIADD3 URZ, URZ, URZ, URZ ;  /* 0x0000003f3f3ff290 */ /* 0x000fec000fffe03f */
[----:B------:R-:W-:Y:S01]  /*4a930*/  STL.64 [R1+0x600], R12 ;  /* 0x0006000c01007387 */ /* 0x000fe20000100a00 */
[----:B------:R-:W-:Y:S02]  /*4a940*/  STL.64 [R1+0x608], R14 ;  /* 0x0006080e01007387 */ /* 0x000fe40000100a00 */
[----:B------:R-:W2:Y:S02]  /*4a950*/  LDL.LU R45, [R1+0x3f4] ;  /* 0x0003f400012d7983 */ /* 0x000ea40000300800 */
[----:B------:R-:W2:Y:S01]  /*4a960*/  LDL.LU R46, [R1+0x3f8] ;  /* 0x0003f800012e7983 */ /* 0x000ea20000300800 */
[----:B------:R-:W2:Y:S01]  /*4a970*/  LDL.LU R47, [R1+0x3fc] ;  /* 0x0003fc00012f7983 */ /* 0x000ea20000300800 */
[----:B------:R-:W2:Y:S02]  /*4a980*/  LDL.LU.64 R58, [R1+0x128] ;  /* 0x00012800013a7983 */ /* 0x000ea40000300a00 */
[----:B------:R-:W-:Y:S02]  /*4a990*/  IMAD R5, R5, 0x110, RZ ;  /* 0x0000011005057824 */ /* 0x000fe400078e02ff */
[----:B------:R-:W-:-:S03]  /*4a9a0*/  IMAD.SHL.U32 R4, R4, 0x80, RZ ;  /* 0x0000008004047824 */ /* 0x000fc600078e00ff */
[----:B------:R-:W-:-:S04]  /*4a9b0*/  LOP3.LUT R5, R5, 0x10, R3, 0x78, !PT ;  /* 0x0000001005057812 */ /* 0x000fc800078e7803 */
[----:B------:R-:W-:-:S04]  /*4a9c0*/  LOP3.LUT R5, R5, 0x800, R4, 0xf8, !PT ;  /* 0x0000080005057812 */ /* 0x000fc800078ef804 */
[----:B------:R-:W-:-:S05]  /*4a9d0*/  LOP3.LUT R5, R5, 0x60, RZ, 0x3c, !PT ;  /* 0x0000006005057812 */ /* 0x000fca00078e3cff */
[----:B------:R-:W1:Y:S01]  /*4a9e0*/  LDSM.16.MT88.4 R48, [R5+0x5000] ;  /* 0x005000000530783b */ /* 0x000e620000004200 */
[----:B0-----:R-:W-:Y:S03]  /*4a9f0*/  HMMA.16816.F32.BF16 R16, R52, R6, R32 ;  /* 0x000000063410723c */ /* 0x001fe60000041820 */
[----:B------:R-:W-:Y:S01]  /*4aa00*/  STL.64 [R1+0x2498], R10 ;  /* 0x0024980a01007387 */ /* 0x000fe20000100a00 */
[----:B---3--:R0:W-:Y:S04]  /*4aa10*/  STL.64 [R1+0x2490], R8 ;  /* 0x0024900801007387 */ /* 0x0081e80000100a00 */
[----:B-1----:R-:W-:Y:S11]  /*4aa20*/  HMMA.16816.F32.BF16 R12, R48, R42, R36 ;  /* 0x0000002a300c723c */ /* 0x002ff60000041824 */
[----:B------:R-:W-:Y:S04]  /*4aa30*/  @!UPT UIADD3 URZ, URZ, URZ, URZ ;  /* 0x0000003f3f3ff290 */ /* 0x000fe8000fffe03f */
[----:B------:R-:W-:Y:S01]  /*4aa40*/  STL.64 [R1+0x210], R16 ;  /* 0x0002101001007387 */ /* 0x000fe20000100a00 */
[----:B------:R-:W-:Y:S02]  /*4aa50*/  STL.64 [R1+0x218], R18 ;  /* 0x0002181201007387 */ /* 0x000fe40000100a00 */
[----:B0-----:R-:W-:Y:S02]  /*4aa60*/  IMAD.MOV.U32 R9, RZ, RZ, R42 ;  /* 0x000000ffff097224 */ /* 0x001fe400078e002a */
[----:B------:R-:W-:-:S03]  /*4aa70*/  IMAD.MOV.U32 R8, RZ, RZ, R43 ;  /* 0x000000ffff087224 */ /* 0x000fc600078e002b */
[----:B------:R0:W-:Y:S01]  /*4aa80*/  STL.64 [R1+0x400], R12 ;  /* 0x0004000c01007387 */ /* 0x0001e20000100a00 */
[----:B------:R1:W-:Y:S02]  /*4aa90*/  STL.64 [R1+0x408], R14 ;  /* 0x0004080e01007387 */ /* 0x0003e40000100a00 */
[----:B------:R-:W3:Y:S02]  /*4aaa0*/  LDL.LU R20, [R1+0x3e0] ;  /* 0x0003e00001147983 */ /* 0x000ee40000300800 */
[----:B------:R-:W3:Y:S01]  /*4aab0*/  LDL.LU R21, [R1+0x3e4] ;  /* 0x0003e40001157983 */ /* 0x000ee20000300800 */
[----:B------:R-:W3:Y:S01]  /*4aac0*/  LDL.LU R22, [R1+0x3e8] ;  /* 0x0003e80001167983 */ /* 0x000ee20000300800 */
[----:B------:R-:W-:Y:S02]  /*4aad0*/  IMAD.MOV.U32 R28, RZ, RZ, R12 ;  /* 0x000000ffff1c7224 */ /* 0x000fe400078e000c */
[----:B------:R-:W3:Y:S02]  /*4aae0*/  LDL.LU R23, [R1+0x3ec] ;  /* 0x0003ec0001177983 */ /* 0x000ee40000300800 */
[----:B------:R-:W-:Y:S01]  /*4aaf0*/  IMAD.MOV.U32 R24, RZ, RZ, R14 ;  /* 0x000000ffff187224 */ /* 0x000fe200078e000e */
[----:B0-----:R-:W4:Y:S01]  /*4ab00*/  LDL.LU R12, [R1+0x3d0] ;  /* 0x0003d000010c7983 */ /* 0x001f220000300800 */
[----:B------:R-:W4:Y:S02]  /*4ab10*/  LDL.LU R13, [R1+0x3d4] ;  /* 0x0003d400010d7983 */ /* 0x000f240000300800 */
[----:B-1----:R-:W4:Y:S02]  /*4ab20*/  LDL.LU R14, [R1+0x3d8] ;  /* 0x0003d800010e7983 */ /* 0x002f240000300800 */
[----:B------:R-:W4:Y:S01]  /*4ab30*/  LDL.LU R15, [R1+0x3dc] ;  /* 0x0003dc00010f7983 */ /* 0x000f220000300800 */
[----:B------:R-:W3:Y:S01]  /*4ab40*/  LDL.LU.64 R34, [R1+0x108] ;  /* 0x0001080001227983 */ /* 0x000ee20000300a00 */
[----:B------:R-:W3:Y:S02]  /*4ab50*/  LDL.LU R36, [R1+0x3c0] ;  /* 0x0003c00001247983 */ /* 0x000ee40000300800 */
[----:B------:R-:W3:Y:S02]  /*4ab60*/  LDL.LU R37, [R1+0x3c4] ;  /* 0x0003c40001257983 */ /* 0x000ee40000300800 */
[----:B------:R-:W3:Y:S01]  /*4ab70*/  LDL.LU R38, [R1+0x3c8] ;  /* 0x0003c80001267983 */ /* 0x000ee20000300800 */
[----:B------:R-:W3:Y:S01]  /*4ab80*/  LDL.LU R39, [R1+0x3cc] ;  /* 0x0003cc0001277983 */ /* 0x000ee20000300800 */
[----:B------:R-:W3:Y:S02]  /*4ab90*/  LDL.LU.64 R42, [R1+0xf8] ;  /* 0x0000f800012a7983 */ /* 0x000ee40000300a00 */
[----:B------:R-:W3:Y:S02]  /*4aba0*/  LDL.LU R16, [R1+0x3b0] ;  /* 0x0003b00001107983 */ /* 0x000ee40000300800 */
[----:B------:R-:W3:Y:S01]  /*4abb0*/  LDL.LU R17, [R1+0x3b4] ;  /* 0x0003b40001117983 */ /* 0x000ee20000300800 */
[----:B------:R-:W3:Y:S01]  /*4abc0*/  LDL.LU R18, [R1+0x3b8] ;  /* 0x0003b80001127983 */ /* 0x000ee20000300800 */
[----:B------:R-:W3:Y:S02]  /*4abd0*/  LDL.LU R19, [R1+0x3bc] ;  /* 0x0003bc0001137983 */ /* 0x000ee40000300800 */
[----:B------:R-:W3:Y:S02]  /*4abe0*/  LDL.LU.64 R54, [R1+0xe8] ;  /* 0x0000e80001367983 */ /* 0x000ee40000300a00 */
[----:B------:R-:W-:Y:S01]  /*4abf0*/  STL [R1+0x24d4], R8 ;  /* 0x0024d40801007387 */ /* 0x000fe20000100800 */
[----:B------:R-:W-:Y:S01]  /*4ac00*/  STL [R1+0x24d0], R9 ;  /* 0x0024d00901007387 */ /* 0x000fe20000100800 */
[----:B------:R-:W-:Y:S02]  /*4ac10*/  STL [R1+0x22b8], R28 ;  /* 0x0022b81c01007387 */ /* 0x000fe40000100800 */
[----:B------:R-:W-:Y:S01]  /*4ac20*/  STL [R1+0x22b4], R24 ;  /* 0x0022b41801007387 */ /* 0x000fe20000100800 */
[----:B--2---:R-:W-:Y:S01]  /*4ac30*/  HMMA.16816.F32.BF16 R44, R48, R58, R44 ;  /* 0x0000003a302c723c */ /* 0x004fe2000004182c */
[----:B------:R-:W-:-:S02]  /*4ac40*/  IMAD.MOV.U32 R10, RZ, RZ, R59 ;  /* 0x000000ffff0a7224 */ /* 0x000fc400078e003b */
[----:B------:R-:W-:Y:S11]  /*4ac50*/  IMAD.MOV.U32 R11, RZ, RZ, R58 ;  /* 0x000000ffff0b7224 */ /* 0x000ff600078e003a */
[----:B------:R-:W-:Y:S09]  /*4ac60*/  @!UPT UIADD3 URZ, URZ, URZ, URZ ;  /* 0x0000003f3f3ff290 */ /* 0x000ff2000fffe03f */
[----:B------:R0:W-:Y:S01]  /*4ac70*/  STL.64 [R1+0x3f0], R44 ;  /* 0x0003f02c01007387 */ /* 0x0001e20000100a00 */
[----:B------:R1:W-:Y:S02]  /*4ac80*/  STL.64 [R1+0x3f8], R46 ;  /* 0x0003f82e01007387 */ /* 0x0003e40000100a00 */
[----:B------:R-:W-:Y:S02]  /*4ac90*/  IMAD.MOV.U32 R29, RZ, RZ, R44 ;  /* 0x000000ffff1d7224 */ /* 0x000fe400078e002c */
[----:B------:R-:W-:Y:S01]  /*4aca0*/  IMAD.MOV.U32 R25, RZ, RZ, R46 ;  /* 0x000000ffff197224 */ /* 0x000fe200078e002e */
[----:B0-----:R-:W2:Y:S01]  /*4acb0*/  LDL.LU R44, [R1+0x3a0] ;  /* 0x0003a000012c7983 */ /* 0x001ea20000300800 */
[----:B------:R-:W2:Y:S02]  /*4acc0*/  LDL.LU R45, [R1+0x3a4] ;  /* 0x0003a400012d7983 */ /* 0x000ea40000300800 */
[----:B-1----:R-:W2:Y:S02]  /*4acd0*/  LDL.LU R46, [R1+0x3a8] ;  /* 0x0003a800012e7983 */ /* 0x002ea40000300800 */
[----:B------:R-:W2:Y:S01]  /*4ace0*/  LDL.LU R47, [R1+0x3ac] ;  /* 0x0003ac00012f7983 */ /* 0x000ea20000300800 */
[----:B------:R-:W2:Y:S01]  /*4acf0*/  LDL.LU.64 R58, [R1+0xd8] ;  /* 0x0000d800013a7983 */ /* 0x000ea20000300a00 */
[----:B------:R-:W-:Y:S02]  /*4ad00*/  STL [R1+0x24dc], R10 ;  /* 0x0024dc0a01007387 */ /* 0x000fe40000100800 */
[----:B------:R0:W-:Y:S02]  /*4ad10*/  STL [R1+0x24d8], R11 ;  /* 0x0024d80b01007387 */ /* 0x0001e40000100800 */
[----:B0-----:R-:W2:Y:S01]  /*4ad20*/  LDL.LU.64 R10, [R1+0x118] ;  /* 0x00011800010a7983 */ /* 0x001ea20000300a00 */
[----:B------:R0:W-:Y:S01]  /*4ad30*/  STL [R1+0x24cc], R25 ;  /* 0x0024cc1901007387 */ /* 0x0001e20000100800 */
[----:B---3--:R-:W-:Y:S01]  /*4ad40*/  HMMA.16816.F32.BF16 R16, R48, R54, R16 ;  /* 0x000000363010723c */ /* 0x008fe20000041810 */
[----:B0-----:R-:W-:-:S07]  /*4ad50*/  IMAD.MOV.U32 R25, RZ, RZ, R34 ;  /* 0x000000ffff197224 */ /* 0x001fce00078e0022 */
[C---:B--2---:R-:W-:Y:S01]  /*4ad60*/  HMMA.16816.F32.BF16 R20, R48.reuse, R10, R20 ;  /* 0x0000000a3014723c */ /* 0x044fe20000041814 */
[----:B------:R-:W-:Y:S11]  /*4ad70*/  IMAD.MOV.U32 R2, RZ, RZ, R11 ;  /* 0x000000ffff027224 */ /* 0x000ff600078e000b */
[----:B------:R-:W-:Y:S11]  /*4ad80*/  @!UPT UIADD3 URZ, URZ, URZ, URZ ;  /* 0x0000003f3f3ff290 */ /* 0x000ff6000fffe03f */
[----:B------:R-:W-:Y:S01]  /*4ad90*/  STL.64 [R1+0x3e0], R20 ;  /* 0x0003e01401007387 */ /* 0x000fe20000100a00 */
[----:B------:R0:W-:Y:S02]  /*4ada0*/  STL.64 [R1+0x3e8], R22 ;  /* 0x0003e81601007387 */ /* 0x0001e40000100a00 */
[----:B0-----:R-:W-:Y:S02]  /*4adb0*/  IMAD.MOV.U32 R23, RZ, RZ, R10 ;  /* 0x000000ffff177224 */ /* 0x001fe400078e000a */
[C---:B----4-:R-:W-:Y:S08]  /*4adc0*/  HMMA.16816.F32.BF16 R8, R48.reuse, R34, R12 ;  /* 0x000000223008723c */ /* 0x050ff0000004180c */
[C---:B------:R-:W-:Y:S01]  /*4add0*/  HMMA.16816.F32.BF16 R12, R48.reuse, R42, R36 ;  /* 0x0000002a300c723c */ /* 0x040fe20000041824 */
[----:B------:R-:W-:Y:S01]  /*4ade0*/  STL [R1+0x24e4], R2 ;  /* 0x0024e40201007387 */ /* 0x000fe20000100800 */
[----:B------:R-:W-:Y:S06]  /*4adf0*/  STL [R1+0x24e0], R23 ;  /* 0x0024e01701007387 */ /* 0x000fec0000100800 */
[----:B------:R-:W-:Y:S07]  /*4ae00*/  HMMA.16816.F32.BF16 R44, R48, R58, R44 ;  /* 0x0000003a302c723c */ /* 0x000fee000004182c */
[----:B------:R-:W-:Y:S01]  /*4ae10*/  STL.64 [R1+0x3d0], R8 ;  /* 0x0003d00801007387 */ /* 0x000fe20000100a00 */
[----:B------:R0:W-:Y:S02]  /*4ae20*/  STL.64 [R1+0x3d8], R10 ;  /* 0x0003d80a01007387 */ /* 0x0001e40000100a00 */
[----:B0-----:R-:W-:-:S02]  /*4ae30*/  IMAD.MOV.U32 R10, RZ, RZ, R54 ;  /* 0x000000ffff0a7224 */ /* 0x001fc400078e0036 */
[----:B------:R-:W-:Y:S02]  /*4ae40*/  IMAD.MOV.U32 R11, RZ, RZ, R55 ;  /* 0x000000ffff0b7224 */ /* 0x000fe400078e0037 */
[----:B------:R-:W0:Y:S04]  /*4ae50*/  LDSM.16.MT88.4 R52, [R5+0x5080] ;  /* 0x005080000534783b */ /* 0x000e280000004200 */
[----:B------:R-:W-:Y:S01]  /*4ae60*/  STL.64 [R1+0x3c0], R12 ;  /* 0x0003c00c01007387 */ /* 0x000fe20000100a00 */
[----:B------:R1:W-:Y:S02]  /*4ae70*/  STL.64 [R1+0x3c8], R14 ;  /* 0x0003c80e01007387 */ /* 0x0003e40000100a00 */
[----:B------:R-:W2:Y:S02]  /*4ae80*/  LDL.LU R32, [R1+0xbe0] ;  /* 0x000be00001207983 */ /* 0x000ea40000300800 */
[----:B------:R-:W2:Y:S02]  /*4ae90*/  LDL.LU R33, [R1+0xbe4] ;  /* 0x000be40001217983 */ /* 0x000ea40000300800 */
[----:B------:R-:W-:Y:S01]  /*4aea0*/  IMAD.MOV.U32 R22, RZ, RZ, R35 ;  /* 0x000000ffff167224 */ /* 0x000fe200078e0023 */
[----:B------:R-:W2:Y:S01]  /*4aeb0*/  LDL.LU R34, [R1+0xbe8] ;  /* 0x000be80001227983 */ /* 0x000ea20000300800 */
[----:B------:R-:W2:Y:S02]  /*4aec0*/  LDL.LU R35, [R1+0xbec] ;  /* 0x000bec0001237983 */ /* 0x000ea40000300800 */
[----:B------:R-:W2:Y:S02]  /*4aed0*/  LDL.LU.64 R38, [R1+0xb8] ;  /* 0x0000b80001267983 */ /* 0x000ea40000300a00 */
[----:B------:R-:W3:Y:S02]  /*4aee0*/  LDL.LU R40, [R1+0xbd0] ;  /* 0x000bd00001287983 */ /* 0x000ee40000300800 */
[----:B------:R-:W-:Y:S01]  /*4aef0*/  IMAD.MOV.U32 R8, RZ, RZ, R42 ;  /* 0x000000ffff087224 */ /* 0x000fe200078e002a */
[----:B------:R-:W3:Y:S01]  /*4af00*/  LDL.LU R41, [R1+0xbd4] ;  /* 0x000bd40001297983 */ /* 0x000ee20000300800 */
[----:B------:R-:W-:-:S02]  /*4af10*/  IMAD.MOV.U32 R9, RZ, RZ, R43 ;  /* 0x000000ffff097224 */ /* 0x000fc400078e002b */
[----:B------:R-:W3:Y:S02]  /*4af20*/  LDL.LU R42, [R1+0xbd8] ;  /* 0x000bd800012a7983 */ /* 0x000ee40000300800 */
[----:B------:R-:W3:Y:S01]  /*4af30*/  LDL.LU R43, [R1+0xbdc] ;  /* 0x000bdc00012b7983 */ /* 0x000ee20000300800 */
[----:B-1----:R-:W3:Y:S01]  /*4af40*/  LDL.LU.64 R14, [R1+0xa8] ;  /* 0x0000a800010e7983 */ /* 0x002ee20000300a00 */
[----:B------:R-:W-:Y:S02]  /*4af50*/  STL.64 [R1+0x3b0], R16 ;  /* 0x0003b01001007387 */ /* 0x000fe40000100a00 */
[----:B------:R1:W-:Y:S02]  /*4af60*/  STL.64 [R1+0x3b8], R18 ;  /* 0x0003b81201007387 */ /* 0x0003e40000100a00 */
[----:B------:R-:W-:Y:S01]  /*4af70*/  IMAD.MOV.U32 R23, RZ, RZ, R59 ;  /* 0x000000ffff177224 */ /* 0x000fe200078e003b */
[----:B-1----:R-:W4:Y:S01]  /*4af80*/  LDL.LU.64 R18, [R1+0x2578] ;  /* 0x0025780001127983 */ /* 0x002f220000300a00 */
[----:B------:R1:W-:Y:S02]  /*4af90*/  STL.64 [R1+0x24f0], R10 ;  /* 0x0024f00a01007387 */ /* 0x0003e40000100a00 */
[----:B------:R-:W-:Y:S02]  /*4afa0*/  STL.64 [R1+0x24e8], R8 ;  /* 0x0024e80801007387 */ /* 0x000fe40000100a00 */
[----:B------:R-:W-:Y:S01]  /*4afb0*/  IMAD.MOV.U32 R2, RZ, RZ, R58 ;  /* 0x000000ffff027224 */ /* 0x000fe200078e003a */
[----:B-1----:R-:W4:Y:S01]  /*4afc0*/  LDL.LU.64 R10, [R1+0xc8] ;  /* 0x0000c800010a7983 */ /* 0x002f220000300a00 */
[----:B------:R-:W-:Y:S02]  /*4afd0*/  STL.64 [R1+0x3a0], R44 ;  /* 0x0003a02c01007387 */ /* 0x000fe40000100a00 */
[----:B------:R-:W-:Y:S02]  /*4afe0*/  STL.64 [R1+0x3a8], R46 ;  /* 0x0003a82e01007387 */ /* 0x000fe40000100a00 */
[----:B------:R1:W-:Y:S02]  /*4aff0*/  STL.64 [R1+0x2530], R22 ;  /* 0x0025301601007387 */ /* 0x0003e40000100a00 */
[----:B-1----:R-:W4:Y:S01]  /*4b000*/  LDL.LU.64 R22, [R1+0x98] ;  /* 0x0000980001167983 */ /* 0x002f220000300a00 */
[----:B------:R-:W4:Y:S02]  /*4b010*/  LDL.LU R44, [R1+0xbb0] ;  /* 0x000bb000012c7983 */ /* 0x000f240000300800 */
[----:B------:R-:W4:Y:S02]  /*4b020*/  LDL.LU R45, [R1+0xbb4] ;  /* 0x000bb400012d7983 */ /* 0x000f240000300800 */
[----:B------:R-:W4:Y:S01]  /*4b030*/  LDL.LU R46, [R1+0xbb8] ;  /* 0x000bb800012e7983 */ /* 0x000f220000300800 */
[----:B------:R-:W4:Y:S01]  /*4b040*/  LDL.LU R47, [R1+0xbbc] ;  /* 0x000bbc00012f7983 */ /* 0x000f220000300800 */
[----:B------:R-:W4:Y:S02]  /*4b050*/  LDL.LU.64 R58, [R1+0x88] ;  /* 0x00008800013a7983 */ /* 0x000f240000300a00 */
[----:B0-----:R-:W-:Y:S02]  /*4b060*/  STL.64 [R1+0x2470], R54 ;  /* 0x0024703601007387 */ /* 0x001fe40000100a00 */
[----:B------:R0:W-:Y:S02]  /*4b070*/  STL.64 [R1+0x2468], R52 ;  /* 0x0024683401007387 */ /* 0x0001e40000100a00 */
[----:B0-----:R-:W4:Y:S01]  /*4b080*/  LDL.LU R52, [R1+0xbf0] ;  /* 0x000bf00001347983 */ /* 0x001f220000300800 */
[----:B------:R-:W4:Y:S02]  /*4b090*/  LDL.LU R53, [R1+0xbf4] ;  /* 0x000bf40001357983 */ /* 0x000f240000300800 */
[----:B------:R-:W4:Y:S02]  /*4b0a0*/  LDL.LU R54, [R1+0xbf8] ;  /* 0x000bf80001367983 */ /* 0x000f240000300800 */
[----:B------:R-:W4:Y:S01]  /*4b0b0*/  LDL.LU R55, [R1+0xbfc] ;  /* 0x000bfc0001377983 */ /* 0x000f220000300800 */
[C---:B--2---:R-:W-:Y:S08]  /*4b0c0*/  HMMA.16816.F32.BF16 R32, R48.reuse, R38, R32 ;  /* 0x000000263020723c */ /* 0x044ff00000041820 */
[----:B---3--:R-:W-:Y:S01]  /*4b0d0*/  HMMA.16816.F32.BF16 R40, R48, R14, R40 ;  /* 0x0000000e3028723c */ /* 0x008fe20000041828 */
[----:B------:R-:W-:-:S02]  /*4b0e0*/  IMAD.MOV.U32 R3, RZ, RZ, R38 ;  /* 0x000000ffff037224 */ /* 0x000fc400078e0026 */
[----:B------:R-:W-:Y:S02]  /*4b0f0*/  IMAD.MOV.U32 R60, RZ, RZ, R39 ;  /* 0x000000ffff3c7224 */ /* 0x000fe400078e0027 */
[----:B------:R-:W-:Y:S02]  /*4b100*/  IMAD.MOV.U32 R5, RZ, RZ, R14 ;  /* 0x000000ffff057224 */ /* 0x000fe400078e000e */
[----:B------:R-:W-:Y:S01]  /*4b110*/  IMAD.MOV.U32 R4, RZ, RZ, R15 ;  /* 0x000000ffff047224 */ /* 0x000fe200078e000f */
[C---:B----4-:R-:W-:Y:S11]  /*4b120*/  HMMA.16816.F32.BF16 R52, R48.reuse, R10, R52 ;  /* 0x0000000a3034723c */ /* 0x050ff60000041834 */
[----:B------:R-:W-:Y:S11]  /*4b130*/  @!UPT UIADD3 URZ, URZ, URZ, URZ ;  /* 0x0000003f3f3ff290 */ /* 0x000ff6000fffe03f */
[----:B------:R-:W-:Y:S01]  /*4b140*/  @!UPT UIADD3 URZ, URZ, URZ, URZ ;  /* 0x0000003f3f3ff290 */ /* 0x000fe2000fffe03f */
[----:B------:R0:W-:Y:S01]  /*4b150*/  STL.64 [R1+0xbf0], R52 ;  /* 0x000bf03401007387 */ /* 0x0001e20000100a00 */
[----:B------:R-:W-:Y:S02]  /*4b160*/  STL.64 [R1+0xbf8], R54 ;  /* 0x000bf83601007387 */ /* 0x000fe40000100a00 */
[----:B0-----:R-:W-:Y:S02]  /*4b170*/  IMAD.MOV.U32 R53, RZ, RZ, R10 ;  /* 0x000000ffff357224 */ /* 0x001fe400078e000a */
[----:B------:R-:W-:Y:S02]  /*4b180*/  IMAD.MOV.U32 R52, RZ, RZ, R11 ;  /* 0x000000ffff347224 */ /* 0x000fe400078e000b */
[----:B------:R-:W2:Y:S03]  /*4b190*/  LDL.LU.64 R10, [R1+0x78] ;  /* 0x00007800010a7983 */ /* 0x000ea60000300a00 */
[----:B------:R0:W-:Y:S02]  /*4b1a0*/  STL.64 [R1+0x24f8], R52 ;  /* 0x0024f83401007387 */ /* 0x0001e40000100a00 */
[----:B0-----:R-:W3:Y:S01]  /*4b1b0*/  LDL.LU R52, [R1+0xbc0] ;  /* 0x000bc00001347983 */ /* 0x001ee20000300800 */
[----:B------:R-:W3:Y:S02]  /*4b1c0*/  LDL.LU R53, [R1+0xbc4] ;  /* 0x000bc40001357983 */ /* 0x000ee40000300800 */
[----:B------:R-:W3:Y:S02]  /*4b1d0*/  LDL.LU R54, [R1+0xbc8] ;  /* 0x000bc80001367983 */ /* 0x000ee40000300800 */
[----:B------:R-:W3:Y:S01]  /*4b1e0*/  LDL.LU R55, [R1+0xbcc] ;  /* 0x000bcc0001377983 */ /* 0x000ee20000300800 */
[----:B------:R-:W-:Y:S01]  /*4b1f0*/  STL.64 [R1+0xbe0], R32 ;  /* 0x000be02001007387 */ /* 0x000fe20000100a00 */
[----:B------:R0:W-:Y:S03]  /*4b200*/  STL.64 [R1+0xbe8], R34 ;  /* 0x000be82201007387 */ /* 0x0001e60000100a00 */
[----:B0-----:R-:W4:Y:S01]  /*4b210*/  LDL.LU.64 R34, [R1+0x2570] ;  /* 0x0025700001227983 */ /* 0x001f220000300a00 */
[----:B------:R-:W2:Y:S02]  /*4b220*/  LDL.LU.64 R38, [R1+0x2568] ;  /* 0x0025680001267983 */ /* 0x000ea40000300a00 */
[----:B------:R-:W-:Y:S02]  /*4b230*/  STL.64 [R1+0xbd0], R40 ;  /* 0x000bd02801007387 */ /* 0x000fe40000100a00 */
[----:B------:R0:W-:Y:S02]  /*4b240*/  STL.64 [R1+0xbd8], R42 ;  /* 0x000bd82a01007387 */ /* 0x0001e40000100a00 */
[----:B0-----:R-:W2:Y:S01]  /*4b250*/  LDL.LU.64 R42, [R1+0x2560] ;  /* 0x00256000012a7983 */ /* 0x001ea20000300a00 */
[----:B------:R-:W2:Y:S02]  /*4b260*/  LDL.LU.64 R14, [R1+0x58] ;  /* 0x00005800010e7983 */ /* 0x000ea40000300a00 */
[----:B------:R-:W-:Y:S02]  /*4b270*/  STL.64 [R1+0x2488], R6 ;  /* 0x0024880601007387 */ /* 0x000fe40000100a00 */
[----:B------:R0:W-:Y:S02]  /*4b280*/  STL.64 [R1+0x2480], R4 ;  /* 0x0024800401007387 */ /* 0x0001e40000100a00 */
[----:B0-----:R-:W2:Y:S01]  /*4b290*/  LDL.LU R4, [R1+0xba0] ;  /* 0x000ba00001047983 */ /* 0x001ea20000300800 */
[----:B------:R-:W2:Y:S02]  /*4b2a0*/  LDL.LU R5, [R1+0xba4] ;  /* 0x000ba40001057983 */ /* 0x000ea40000300800 */
[----:B------:R-:W2:Y:S02]  /*4b2b0*/  LDL.LU R6, [R1+0xba8] ;  /* 0x000ba80001067983 */ /* 0x000ea40000300800 */
[----:B------:R-:W2:Y:S01]  /*4b2c0*/  LDL.LU R7, [R1+0xbac] ;  /* 0x000bac0001077983 */ /* 0x000ea20000300800 */
[----:B------:R-:W-:Y:S01]  /*4b2d0*/  HMMA.16816.F32.BF16 R44, R48, R58, R44 ;  /* 0x0000003a302c723c */ /* 0x000fe2000004182c */
[----:B------:R-:W-:-:S02]  /*4b2e0*/  IMAD.MOV.U32 R17, RZ, RZ, R22 ;  /* 0x000000ffff117224 */ /* 0x000fc400078e0016 */
[----:B------:R-:W-:Y:S02]  /*4b2f0*/  IMAD.MOV.U32 R16, RZ, RZ, R23 ;  /* 0x000000ffff107224 */ /* 0x000fe400078e0017 */
[----:B------:R-:W-:Y:S02]  /*4b300*/  IMAD.MOV.U32 R24, RZ, RZ, R59 ;  /* 0x000000ffff187224 */ /* 0x000fe400078e003b */
[----:B------:R-:W-:Y:S01]  /*4b310*/  IMAD.MOV.U32 R32, RZ, RZ, R58 ;  /* 0x000000ffff207224 */ /* 0x000fe200078e003a */
[C---:B---3--:R-:W-:Y:S11]  /*4b320*/  HMMA.16816.F32.BF16 R52, R48.reuse, R22, R52 ;  /* 0x000000163034723c */ /* 0x048ff60000041834 */
[----:B------:R-:W-:Y:S11]  /*4b330*/  @!UPT UIADD3 URZ, URZ, URZ, URZ ;  /* 0x0000003f3f3ff290 */ /* 0x000ff6000fffe03f */
[----:B------:R-:W-:Y:S01]  /*4b340*/  @!UPT UIADD3 URZ, URZ, URZ, URZ ;  /* 0x0000003f3f3ff290 */ /* 0x000fe2000fffe03f */
[----:B------:R0:W-:Y:S01]  /*4b350*/  STL.64 [R1+0xbc0], R52 ;  /* 0x000bc03401007387 */ /* 0x0001e20000100a00 */
[----:B------:R1:W-:Y:S03]  /*4b360*/  STL.64 [R1+0xbc8], R54 ;  /* 0x000bc83601007387 */ /* 0x0003e60000100a00 */
[----:B0-----:R-:W3:Y:S01]  /*4b370*/  LDL.LU R52, [R1+0xb70] ;  /* 0x000b700001347983 */ /* 0x001ee20000300800 */
[----:B------:R-:W3:Y:S02]  /*4b380*/  LDL.LU R53, [R1+0xb74] ;  /* 0x000b740001357983 */ /* 0x000ee40000300800 */
[----:B-1----:R-:W3:Y:S02]  /*4b390*/  LDL.LU R54, [R1+0xb78] ;  /* 0x000b780001367983 */ /* 0x002ee40000300800 */
[----:B------:R-:W3:Y:S01]  /*4b3a0*/  LDL.LU R55, [R1+0xb7c] ;  /* 0x000b7c0001377983 */ /* 0x000ee20000300800 */
[----:B------:R-:W3:Y:S01]  /*4b3b0*/  LDL.LU.64 R22, [R1+0x48] ;  /* 0x0000480001167983 */ /* 0x000ee20000300a00 */
[----:B--2---:R-:W-:Y:S03]  /*4b3c0*/  HMMA.16816.F32.BF16 R4, R48, R10, R4 ;  /* 0x0000000a3004723c */ /* 0x004fe60000041804 */
[----:B------:R-:W-:Y:S01]  /*4b3d0*/  STL.64 [R1+0x24b8], R18 ;  /* 0x0024b81201007387 */ /* 0x000fe20000100a00 */
[----:B------:R0:W-:Y:S03]  /*4b3e0*/  STL.64 [R1+0x24b0], R16 ;  /* 0x0024b01001007387 */ /* 0x0001e60000100a00 */
[----:B0-----:R-:W2:Y:S01]  /*4b3f0*/  LDL.LU R16, [R1+0xb80] ;  /* 0x000b800001107983 */ /* 0x001ea20000300800 */
[----:B------:R-:W2:Y:S02]  /*4b400*/  LDL.LU R17, [R1+0xb84] ;  /* 0x000b840001117983 */ /* 0x000ea40000300800 */
[----:B------:R-:W2:Y:S02]  /*4b410*/  LDL.LU R18, [R1+0xb88] ;  /* 0x000b880001127983 */ /* 0x000ea40000300800 */
[----:B------:R-:W2:Y:S01]  /*4b420*/  LDL.LU R19, [R1+0xb8c] ;  /* 0x000b8c0001137983 */ /* 0x000ea20000300800 */
[----:B------:R-:W-:Y:S01]  /*4b430*/  STL.64 [R1+0xbb0], R44 ;  /* 0x000bb02c01007387 */ /* 0x000fe20000100a00 */
[----:B------:R0:W-:Y:S02]  /*4b440*/  STL.64 [R1+0xbb8], R46 ;  /* 0x000bb82e01007387 */ /* 0x0001e40000100a00 */
[----:B------:R-:W-:-:S02]  /*4b450*/  IMAD.MOV.U32 R33, RZ, RZ, R11 ;  /* 0x000000ffff217224 */ /* 0x000fc400078e000b */
[----:B------:R-:W-:Y:S01]  /*4b460*/  IMAD.MOV.U32 R36, RZ, RZ, R10 ;  /* 0x000000ffff247224 */ /* 0x000fe200078e000a */
[----:B0-----:R-:W3:Y:S01]  /*4b470*/  LDL.LU.64 R46, [R1+0x2558] ;  /* 0x00255800012e7983 */ /* 0x001ee20000300a00 */
[----:B------:R-:W3:Y:S02]  /*4b480*/  LDL.LU.64 R58, [R1+0x2550] ;  /* 0x00255000013a7983 */ /* 0x000ee40000300a00 */
[----:B------:R0:W-:Y:S02]  /*4b490*/  STL.64 [R1+0x2508], R26 ;  /* 0x0025081a01007387 */ /* 0x0001e40000100a00 */
[----:B------:R-:W-:Y:S01]  /*4b4a0*/  STL.64 [R1+0x2500], R24 ;  /* 0x0025001801007387 */ /* 0x000fe20000100a00 */
[----:B0-----:R-:W3:Y:S01]  /*4b4b0*/  LDL.LU.64 R26, [R1+0x68] ;  /* 0x00006800011a7983 */ /* 0x001ee20000300a00 */
[----:B------:R0:W-:Y:S02]  /*4b4c0*/  STL.64 [R1+0xba0], R4 ;  /* 0x000ba00401007387 */ /* 0x0001e40000100a00 */
[----:B------:R1:W-:Y:S01]  /*4b4d0*/  STL.64 [R1+0xba8], R6 ;  /* 0x000ba80601007387 */ /* 0x0003e20000100a00 */
[----:B0-----:R-:W3:Y:S01]  /*4b4e0*/  LDL.LU R4, [R1+0xb60] ;  /* 0x000b600001047983 */ /* 0x001ee20000300800 */
[----:B------:R-:W3:Y:S02]  /*4b4f0*/  LDL.LU R5, [R1+0xb64] ;  /* 0x000b640001057983 */ /* 0x000ee40000300800 */
[----:B-1----:R-:W3:Y:S02]  /*4b500*/  LDL.LU R6, [R1+0xb68] ;  /* 0x000b680001067983 */ /* 0x002ee40000300800 */
[----:B------:R-:W3:Y:S01]  /*4b510*/  LDL.LU R7, [R1+0xb6c] ;  /* 0x000b6c0001077983 */ /* 0x000ee20000300800 */
[----:B------:R-:W3:Y:S01]  /*4b520*/  LDL.LU.64 R10, [R1+0x38] ;  /* 0x00003800010a7983 */ /* 0x000ee20000300a00 */
[----:B----4-:R-:W-:Y:S02]  /*4b530*/  STL.64 [R1+0x2518], R34 ;  /* 0x0025182201007387 */ /* 0x010fe40000100a00 */
[----:B------:R0:W-:Y:S02]  /*4b540*/  STL.64 [R1+0x2510], R32 ;  /* 0x0025102001007387 */ /* 0x0001e40000100a00 */
[----:B0-----:R-:W4:Y:S01]  /*4b550*/  LDL.LU R32, [R1+0xb90] ;  /* 0x000b900001207983 */ /* 0x001f220000300800 */
[----:B------:R-:W4:Y:S02]  /*4b560*/  LDL.LU R33, [R1+0xb94] ;  /* 0x000b940001217983 */ /* 0x000f240000300800 */
[----:B------:R-:W4:Y:S02]  /*4b570*/  LDL.LU R34, [R1+0xb98] ;  /* 0x000b980001227983 */ /* 0x000f240000300800 */
[----:B------:R-:W4:Y:S02]  /*4b580*/  LDL.LU R35, [R1+0xb9c] ;  /* 0x000b9c0001237983 */ /* 0x000f240000300800 */
[----:B------:R-:W-:-:S02]  /*4b590*/  IMAD.MOV.U32 R41, RZ, RZ, R15 ;  /* 0x000000ffff297224 */ /* 0x000fc400078e000f */
[----:B------:R-:W-:Y:S01]  /*4b5a0*/  IMAD.MOV.U32 R44, RZ, RZ, R14 ;  /* 0x000000ffff2c7224 */ /* 0x000fe200078e000e */
[----:B--2---:R-:W-:Y:S01]  /*4b5b0*/  HMMA.16816.F32.BF16 R16, R48, R14, R16 ;  /* 0x0000000e3010723c */ /* 0x004fe20000041810 */
[----:B---3--:R-:W-:Y:S02]  /*4b5c0*/  IMAD.MOV.U32 R37, RZ, RZ, R27 ;  /* 0x000000ffff257224 */ /* 0x008fe400078e001b */
[----:B------:R-:W-:-:S05]  /*4b5d0*/  IMAD.MOV.U32 R40, RZ, RZ, R26 ;  /* 0x000000ffff287224 */ /* 0x000fca00078e001a */
[C---:B----4-:R-:W-:Y:S11]  /*4b5e0*/  HMMA.16816.F32.BF16 R32, R48.reuse, R26, R32 ;  /* 0x0000001a3020723c */ /* 0x050ff60000041820 */
[----:B------:R-:W-:Y:S11]  /*4b5f0*/  @!UPT UIADD3 URZ, URZ, URZ, URZ ;  /* 0x0000003f3f3ff290 */ /* 0x000ff6000fffe03f */
[----:B------:R-:W-:Y:S01]  /*4b600*/  @!UPT UIADD3 URZ, URZ, URZ, URZ ;  /* 0x0000003f3f3ff290 */ /* 0x000fe2000fffe03f */
[----:B------:R-:W-:Y:S01]  /*4b610*/  STL.64 [R1+0xb90], R32 ;  /* 0x000b902001007387 */ /* 0x000fe20000100a00 */
[----:B------:R-:W-:Y:S02]  /*4b620*/  STL.64 [R1+0xb98], R34 ;  /* 0x000b982201007387 */ /* 0x000fe40000100a00 */
[----:B------:R-:W-:Y:S02]  /*4b630*/  STL.64 [R1+0x2528], R38 ;  /* 0x0025282601007387 */ /* 0x000fe40000100a00 */
[----:B------:R-:W-:Y:S01]  /*4b640*/  STL.64 [R1+0x2520], R36 ;  /* 0x0025202401007387 */ /* 0x000fe20000100a00 */
[----:B------:R-:W-:Y:S01]  /*4b650*/  STL.64 [R1+0xb80], R16 ;  /* 0x000b801001007387 */ /* 0x000fe20000100a00 */
[----:B------:R-:W-:Y:S02]  /*4b660*/  STL.64 [R1+0xb88], R18 ;  /* 0x000b881201007387 */ /* 0x000fe40000100a00 */
[----:B------:R-:W2:Y:S02]  /*4b670*/  LDL.LU R12, [R1+0xb50] ;  /* 0x000b5000010c7983 */ /* 0x000ea40000300800 */
[----:B------:R-:W2:Y:S01]  /*4b680*/  LDL.LU R13, [R1+0xb54] ;  /* 0x000b5400010d7983 */ /* 0x000ea20000300800 */
[----:B------:R-:W2:Y:S01]  /*4b690*/  LDL.LU R14, [R1+0xb58] ;  /* 0x000b5800010e7983 */ /* 0x000ea20000300800 */
[----:B------:R-:W2:Y:S02]  /*4b6a0*/  LDL.LU R15, [R1+0xb5c] ;  /* 0x000b5c00010f7983 */ /* 0x000ea40000300800 */
[----:B------:R0:W-:Y:S02]  /*4b6b0*/  STL.64 [R1+0x2540], R42 ;  /* 0x0025402a01007387 */ /* 0x0001e40000100a00 */
[----:B------:R-:W-:Y:S01]  /*4b6c0*/  STL.64 [R1+0x2538], R40 ;  /* 0x0025382801007387 */ /* 0x000fe20000100a00 */
[----:B0-----:R-:W2:Y:S01]  /*4b6d0*/  LDL.LU.64 R42, [R1+0x28] ;  /* 0x00002800012a7983 */ /* 0x001ea20000300a00 */
[C---:B------:R-:W-:Y:S08]  /*4b6e0*/  HMMA.16816.F32.BF16 R16, R48.reuse, R22, R52 ;  /* 0x000000163010723c */ /* 0x040ff00000041834 */
[----:B------:R-:W-:Y:S01]  /*4b6f0*/  HMMA.16816.F32.BF16 R4, R48, R10, R4 ;  /* 0x0000000a3004723c */ /* 0x000fe20000041804 */
[----:B------:R-:W-:-:S02]  /*4b700*/  IMAD.MOV.U32 R56, RZ, RZ, R22 ;  /* 0x000000ffff387224 */ /* 0x000fc400078e0016 */
[----:B------:R-:W-:Y:S02]  /*4b710*/  IMAD.MOV.U32 R45, RZ, RZ, R23 ;  /* 0x000000ffff2d7224 */ /* 0x000fe400078e0017 */
[----:B------:R-:W-:-:S10]  /*4b720*/  IMAD.MOV.U32 R57, RZ, RZ, R10 ;  /* 0x000000ffff397224 */ /* 0x000fd400078e000a */
[----:B------:R0:W-:Y:S01]  /*4b730*/  STL.64 [R1+0xb70], R16 ;  /* 0x000b701001007387 */ /* 0x0001e20000100a00 */
[----:B------:R1:W-:Y:S02]  /*4b740*/  STL.64 [R1+0xb78], R18 ;  /* 0x000b781201007387 */ /* 0x0003e40000100a00 */
[----:B------:R-:W3:Y:S02]  /*4b750*/  LDL.LU R20, [R1+0xb40] ;  /* 0x000b400001147983 */ /* 0x000ee40000300800 */
[----:B------:R-:W3:Y:S01]  /*4b760*/  LDL.LU R21, [R1+0xb44] ;  /* 0x000b440001157983 */ /* 0x000ee20000300800 */
[----:B------:R-:W3:Y:S01]  /*4b770*/  LDL.LU R22, [R1+0xb48] ;  /* 0x000b480001167983 */ /* 0x000ee20000300800 */
[----:B------:R-:W3:Y:S02]  /*4b780*/  LDL.LU R23, [R1+0xb4c] ;  /* 0x000b4c0001177983 */ /* 0x000ee40000300800 */
[----:B------:R-:W3:Y:S02]  /*4b790*/  LDL.LU.64 R38, [R1+0x18] ;  /* 0x0000180001267983 */ /* 0x000ee40000300a00 */
[----:B------:R-:W4:Y:S01]  /*4b7a0*/  LDL.LU R32, [R1+0xb30] ;  /* 0x000b300001207983 */ /* 0x000f220000300800 */
[----:B------:R-:W4:Y:S01]  /*4b7b0*/  LDL.LU R33, [R1+0xb34] ;  /* 0x000b340001217983 */ /* 0x000f220000300800 */
[----:B------:R-:W4:Y:S02]  /*4b7c0*/  LDL.LU R34, [R1+0xb38] ;  /* 0x000b380001227983 */ /* 0x000f240000300800 */
[----:B------:R-:W4:Y:S02]  /*4b7d0*/  LDL.LU R35, [R1+0xb3c] ;  /* 0x000b3c0001237983 */ /* 0x000f240000300800 */
[----:B------:R-:W4:Y:S01]  /*4b7e0*/  LDL.LU.64 R26, [R1+0x8] ;  /* 0x00000800011a7983 */ /* 0x000f220000300a00 */
[----:B------:R-:W3:Y:S01]  /*4b7f0*/  LDL.LU R52, [R1+0xb20] ;  /* 0x000b200001347983 */ /* 0x000ee20000300800 */
[----:B------:R-:W3:Y:S02]  /*4b800*/  LDL.LU R53, [R1+0xb24] ;  /* 0x000b240001357983 */ /* 0x000ee40000300800 */
[----:B------:R-:W4:Y:S02]  /*4b810*/  LDL.LU R54, [R1+0xb28] ;  /* 0x000b280001367983 */ /* 0x000f240000300800 */
[----:B------:R-:W4:Y:S01]  /*4b820*/  LDL.LU R55, [R1+0xb2c] ;  /* 0x000b2c0001377983 */ /* 0x000f220000300800 */
[----:B------:R1:W-:Y:S01]  /*4b830*/  STL.64 [R1+0xb60], R4 ;  /* 0x000b600401007387 */ /* 0x0003e20000100a00 */
[----:B------:R1:W-:Y:S02]  /*4b840*/  STL.64 [R1+0xb68], R6 ;  /* 0x000b680601007387 */ /* 0x0003e40000100a00 */
[----:B------:R-:W4:Y:S02]  /*4b850*/  LDL.LU R8, [R1+0xb10] ;  /* 0x000b100001087983 */ /* 0x000f240000300800 */
[----:B------:R-:W4:Y:S02]  /*4b860*/  LDL.LU R9, [R1+0xb14] ;  /* 0x000b140001097983 */ /* 0x000f240000300800 */
[----:B------:R-:W-:Y:S01]  /*4b870*/  IMAD.MOV.U32 R28, RZ, RZ, R11 ;  /* 0x000000ffff1c7224 */ /* 0x000fe200078e000b */
[----:B------:R-:W4:Y:S01]  /*4b880*/  LDL.LU R10, [R1+0xb18] ;  /* 0x000b1800010a7983 */ /* 0x000f220000300800 */
[----:B------:R-:W4:Y:S02]  /*4b890*/  LDL.LU R11, [R1+0xb1c] ;  /* 0x000b1c00010b7983 */ /* 0x000f240000300800 */
[----:B0-----:R-:W4:Y:S02]  /*4b8a0*/  LDL.LU R16, [R1+0xad0] ;  /* 0x000ad00001107983 */ /* 0x001f240000300800 */
[----:B------:R-:W4:Y:S01]  /*4b8b0*/  LDL.LU R17, [R1+0xad4] ;  /* 0x000ad40001117983 */ /* 0x000f220000300800 */
[----:B-1----:R-:W4:Y:S01]  /*4b8c0*/  LDL.LU R18, [R1+0xad8] ;  /* 0x000ad80001127983 */ /* 0x002f220000300800 */
[----:B------:R-:W4:Y:S02]  /*4b8d0*/  LDL.LU R19, [R1+0xadc] ;  /* 0x000adc0001137983 */ /* 0x000f240000300800 */
[----:B------:R-:W4:Y:S02]  /*4b8e0*/  LDL.LU R4, [R1+0xac0] ;  /* 0x000ac00001047983 */ /* 0x000f240000300800 */
[----:B------:R-:W4:Y:S01]  /*4b8f0*/  LDL.LU R5, [R1+0xac4] ;  /* 0x000ac40001057983 */ /* 0x000f220000300800 */
[----:B------:R-:W4:Y:S01]  /*4b900*/  LDL.LU R6, [R1+0xac8] ;  /* 0x000ac80001067983 */ /* 0x000f220000300800 */
[----:B------:R-:W4:Y:S01]  /*4b910*/  LDL.LU R7, [R1+0xacc] ;  /* 0x000acc0001077983 */ /* 0x000f220000300800 */
[C---:B--2---:R-:W-:Y:S11]  /*4b920*/  HMMA.16816.F32.BF16 R12, R48.reuse, R42, R12 ;  /* 0x0000002a300c723c */ /* 0x044ff6000004180c */
[----:B------:R-:W-:Y:S11]  /*4b930*/  @!UPT UIADD3 URZ, URZ, URZ, URZ ;  /* 0x0000003f3f3ff290 */ /* 0x000ff6000fffe03f */
[----:B------:R-:W-:Y:S01]  /*4b940*/  @!UPT UIADD3 URZ, URZ, URZ, URZ ;  /* 0x0000003f3f3ff290 */ /* 0x000fe2000fffe03f */
[----:B------:R-:W-:Y:S01]  /*4b950*/  STL.64 [R1+0xb50], R12 ;  /* 0x000b500c01007387 */ /* 0x000fe20000100a00 */
[----:B------:R0:W-:Y:S03]  /*4b960*/  STL.64 [R1+0xb58], R14 ;  /* 0x000b580e01007387 */ /* 0x0001e60000100a00 */
[----:B0-----:R-:W2:Y:S01]  /*4b970*/  LDL.LU.64 R14, [R1+0x2548] ;  /* 0x00254800010e7983 */ /* 0x001ea20000300a00 */
[C---:B---3--:R-:W-:Y:S08]  /*4b980*/  HMMA.16816.F32.BF16 R20, R48.reuse, R38, R20 ;  /* 0x000000263014723c */ /* 0x048ff00000041814 */
[C---:B----4-:R-:W-:Y:S08]  /*4b990*/  HMMA.16816.F32.BF16 R32, R48.reuse, R26, R32 ;  /* 0x0000001a3020723c */ /* 0x050ff00000041820 */
[----:B------:R-:W-:Y:S01]  /*4b9a0*/  HMMA.16816.F32.BF16 R52, R48, R58, R52 ;  /* 0x0000003a3034723c */ /* 0x000fe20000041834 */
[----:B------:R-:W-:-:S02]  /*4b9b0*/  IMAD.MOV.U32 R13, RZ, RZ, R42 ;  /* 0x000000ffff0d7224 */ /* 0x000fc400078e002a */
[----:B------:R-:W-:Y:S02]  /*4b9c0*/  IMAD.MOV.U32 R12, RZ, RZ, R43 ;  /* 0x000000ffff0c7224 */ /* 0x000fe400078e002b */
[----:B------:R-:W3:Y:S01]  /*4b9d0*/  LDL.LU.64 R42, [R1+0x2540] ;  /* 0x00254000012a7983 */ /* 0x000ee20000300a00 */
[----:B------:R-:W4:Y:S02]  /*4b9e0*/  LDL.LU.64 R40, [R1+0x2538] ;  /* 0x0025380001287983 */ /* 0x000f240000300a00 */
[----:B------:R-:W-:Y:S01]  /*4b9f0*/  HMMA.16816.F32.BF16 R8, R48, R46, R8 ;  /* 0x0000002e3008723c */ /* 0x000fe20000041808 */
[----:B------:R-:W-:Y:S02]  /*4ba00*/  IMAD.MOV.U32 R0, RZ, RZ, R26 ;  /* 0x000000ffff007224 */ /* 0x000fe400078e001a */
[----:B------:R-:W-:Y:S01]  /*4ba10*/  IMAD.MOV.U32 R61, RZ, RZ, R27 ;  /* 0x000000ffff3d7224 */ /* 0x000fe200078e001b */
[----:B--2---:R-:W-:Y:S01]  /*4ba20*/  STL.64 [R1+0x24a8], R14 ;  /* 0x0024a80e01007387 */ /* 0x004fe20000100a00 */
[----:B------:R0:W-:Y:S03]  /*4ba30*/  STL.64 [R1+0x24a0], R12 ;  /* 0x0024a00c01007387 */ /* 0x0001e60000100a00 */
[----:B0-----:R-:W2:Y:S01]  /*4ba40*/  LDL.LU R12, [R1+0xae0] ;  /* 0x000ae000010c7983 */ /* 0x001ea20000300800 */
[----:B------:R-:W2:Y:S02]  /*4ba50*/  LDL.LU R13, [R1+0xae4] ;  /* 0x000ae400010d7983 */ /* 0x000ea40000300800 */
[----:B------:R-:W2:Y:S02]  /*4ba60*/  LDL.LU R14, [R1+0xae8] ;  /* 0x000ae800010e7983 */ /* 0x000ea40000300800 */
[----:B------:R-:W2:Y:S01]  /*4ba70*/  LDL.LU R15, [R1+0xaec] ;  /* 0x000aec00010f7983 */ /* 0x000ea20000300800 */
[----:B------:R0:W-:Y:S01]  /*4ba80*/  STL.64 [R1+0xb40], R20 ;  /* 0x000b401401007387 */ /* 0x0001e20000100a00 */
[----:B------:R1:W-:Y:S02]  /*4ba90*/  STL.64 [R1+0xb48], R22 ;  /* 0x000b481601007387 */ /* 0x0003e40000100a00 */
[----:B0-----:R-:W-:Y:S01]  /*4baa0*/  IMAD.MOV.U32 R21, RZ, RZ, R38 ;  /* 0x000000ffff157224 */ /* 0x001fe200078e0026 */
[----:B-1----:R-:W2:Y:S01]  /*4bab0*/  LDL.LU.64 R22, [R1+0x2530] ;  /* 0x0025300001167983 */ /* 0x002ea20000300a00 */
[----:B------:R-:W-:-:S02]  /*4bac0*/  IMAD.MOV.U32 R20, RZ, RZ, R39 ;  /* 0x000000ffff147224 */ /* 0x000fc400078e0027 */
        /* <DEDUP_REMOVED lines=8> */
[----:B------:R0:W-:Y:S01]  /*4bb50*/  STL.64 [R1+0xb20], R52 ;  /* 0x000b203401007387 */ /* 0x0001e20000100a00 */
[----:B------:R-:W-:Y:S03]  /*4bb60*/  STL.64 [R1+0xb28], R54 ;  /* 0x000b283601007387 */ /* 0x000fe60000100a00 */
[----:B0-----:R-:W2:Y:S01]  /*4bb70*/  LDL.LU.64 R52, [R1+0x24f8] ;  /* 0x0024f80001347983 */ /* 0x001ea20000300a00 */
[----:B------:R-:W-:Y:S02]  /*4bb80*/  STL.64 [R1+0x2320], R58 ;  /* 0x0023203a01007387 */ /* 0x000fe40000100a00 */
[----:B------:R0:W-:Y:S02]  /*4bb90*/  STL.64 [R1+0x23d8], R56 ;  /* 0x0023d83801007387 */ /* 0x0001e40000100a00 */
[----:B0-----:R-:W2:Y:S01]  /*4bba0*/  LDL.LU R56, [R1+0xaf0] ;  /* 0x000af00001387983 */ /* 0x001ea20000300800 */
[----:B------:R-:W2:Y:S02]  /*4bbb0*/  LDL.LU R57, [R1+0xaf4] ;  /* 0x000af40001397983 */ /* 0x000ea40000300800 */
[----:B------:R-:W2:Y:S02]  /*4bbc0*/  LDL.LU R58, [R1+0xaf8] ;  /* 0x000af800013a7983 */ /* 0x000ea40000300800 */
[----:B------:R-:W2:Y:S01]  /*4bbd0*/  LDL.LU R59, [R1+0xafc] ;  /* 0x000afc00013b7983 */ /* 0x000ea20000300800 */
[----:B------:R-:W-:Y:S01]  /*4bbe0*/  STL.64 [R1+0xb10], R8 ;  /* 0x000b100801007387 */ /* 0x000fe20000100a00 */
[----:B------:R0:W-:Y:S03]  /*4bbf0*/  STL.64 [R1+0xb18], R10 ;  /* 0x000b180a01007387 */ /* 0x0001e60000100a00 */
        /* <DEDUP_REMOVED lines=8> */
[----:B---3--:R-:W-:Y:S01]  /*4bc80*/  STL.64 [R1+0x2330], R42 ;  /* 0x0023302a01007387 */ /* 0x008fe20000100a00 */
[----:B----4-:R0:W-:Y:S01]  /*4bc90*/  STL.64 [R1+0x23e8], R40 ;  /* 0x0023e82801007387 */ /* 0x0101e20000100a00 */
[C---:B--2---:R-:W-:Y:S08]  /*4bca0*/  HMMA.16816.F32.BF16 R12, R48.reuse, R34, R12 ;  /* 0x00000022300c723c */ /* 0x044ff0000004180c */
[C---:B------:R-:W-:Y:S08]  /*4bcb0*/  HMMA.16816.F32.BF16 R4, R48.reuse, R26, R4 ;  /* 0x0000001a3004723c */ /* 0x040ff00000041804 */
[C---:B------:R-:W-:Y:S08]  /*4bcc0*/  HMMA.16816.F32.BF16 R44, R48.reuse, R42, R44 ;  /* 0x0000002a302c723c */ /* 0x040ff0000004182c */
[C---:B0-----:R-:W-:Y:S11]  /*4bcd0*/  HMMA.16816.F32.BF16 R40, R48.reuse, R38, R56 ;  /* 0x000000263028723c */ /* 0x041ff60000041838 */
[----:B------:R-:W-:Y:S04]  /*4bce0*/  @!UPT UIADD3 URZ, URZ, URZ, URZ ;  /* 0x0000003f3f3ff290 */ /* 0x000fe8000fffe03f */
[----:B------:R-:W-:Y:S01]  /*4bcf0*/  STL.64 [R1+0xb00], R44 ;  /* 0x000b002c01007387 */ /* 0x000fe20000100a00 */
[----:B------:R-:W-:Y:S02]  /*4bd00*/  STL.64 [R1+0xb08], R46 ;  /* 0x000b082e01007387 */ /* 0x000fe40000100a00 */
[----:B------:R-:W-:Y:S02]  /*4bd10*/  STL.64 [R1+0x2338], R38 ;  /* 0x0023382601007387 */ /* 0x000fe40000100a00 */
[----:B------:R-:W-:Y:S03]  /*4bd20*/  STL.64 [R1+0x23f0], R36 ;  /* 0x0023f02401007387 */ /* 0x000fe60000100a00 */
[----:B------:R-:W-:Y:S01]  /*4bd30*/  STL.64 [R1+0xaf0], R40 ;  /* 0x000af02801007387 */ /* 0x000fe20000100a00 */
[----:B------:R-:W-:Y:S02]  /*4bd40*/  STL.64 [R1+0xaf8], R42 ;  /* 0x000af82a01007387 */ /* 0x000fe40000100a00 */
[----:B------:R-:W-:Y:S02]  /*4bd50*/  STL.64 [R1+0x2318], R34 ;  /* 0x0023182201007387 */ /* 0x000fe40000100a00 */
[----:B------:R-:W-:Y:S01]  /*4bd60*/  STL.64 [R1+0x23f8], R32 ;  /* 0x0023f82001007387 */ /* 0x000fe20000100a00 */
[----:B------:R-:W-:Y:S01]  /*4bd70*/  STL.64 [R1+0xae0], R12 ;  /* 0x000ae00c01007387 */ /* 0x000fe20000100a00 */
[----:B------:R0:W-:Y:S02]  /*4bd80*/  STL.64 [R1+0xae8], R14 ;  /* 0x000ae80e01007387 */ /* 0x0001e40000100a00 */
[----:B0-----:R-:W-:Y:S01]  /*4bd90*/  HMMA.16816.F32.BF16 R12, R48, R30, R16 ;  /* 0x0000001e300c723c */ /* 0x001fe20000041810 */
[----:B------:R-:W-:Y:S01]  /*4bda0*/  STL.64 [R1+0x2310], R30 ;  /* 0x0023101e01007387 */ /* 0x000fe20000100a00 */
[----:B------:R-:W-:Y:S02]  /*4bdb0*/  STL [R1+0x2308], R29 ;  /* 0x0023081d01007387 */ /* 0x000fe40000100800 */
[----:B------:R-:W-:-:S02]  /*4bdc0*/  IMAD.MOV.U32 R58, RZ, RZ, R53 ;  /* 0x000000ffff3a7224 */ /* 0x000fc400078e0035 */
[----:B------:R-:W-:Y:S11]  /*4bdd0*/  IMAD.MOV.U32 R59, RZ, RZ, R52 ;  /* 0x000000ffff3b7224 */ /* 0x000ff600078e0034 */
[----:B------:R-:W-:Y:S06]  /*4bde0*/  @!UPT UIADD3 URZ, URZ, URZ, URZ ;  /* 0x0000003f3f3ff290 */ /* 0x000fec000fffe03f */
[----:B------:R-:W-:Y:S01]  /*4bdf0*/  STL.64 [R1+0xad0], R12 ;  /* 0x000ad00c01007387 */ /* 0x000fe20000100a00 */
[----:B------:R-:W-:Y:S02]  /*4be00*/  STL.64 [R1+0xad8], R14 ;  /* 0x000ad80e01007387 */ /* 0x000fe40000100a00 */
[----:B------:R-:W-:Y:S02]  /*4be10*/  STL [R1+0x2400], R28 ;  /* 0x0024001c01007387 */ /* 0x000fe40000100800 */
[----:B------:R-:W-:Y:S01]  /*4be20*/  STL.64 [R1+0xac0], R4 ;  /* 0x000ac00401007387 */ /* 0x000fe20000100a00 */
[----:B------:R-:W-:Y:S01]  /*4be30*/  STL.64 [R1+0xac8], R6 ;  /* 0x000ac80601007387 */ /* 0x000fe20000100a00 */
[----:B------:R0:W-:Y:S02]  /*4be40*/  STL.64 [R1+0x2408], R58 ;  /* 0x0024083a01007387 */ /* 0x0001e40000100a00 */
[----:B------:R-:W2:Y:S02]  /*4be50*/  LDL.LU R44, [R1+0x190] ;  /* 0x00019000012c7983 */ /* 0x000ea40000300800 */
[----:B------:R-:W2:Y:S01]  /*4be60*/  LDL.LU R45, [R1+0x194] ;  /* 0x00019400012d7983 */ /* 0x000ea20000300800 */
[----:B------:R-:W3:Y:S01]  /*4be70*/  LDL.LU R46, [R1+0x198] ;  /* 0x00019800012e7983 */ /* 0x000ee20000300800 */
[----:B------:R-:W3:Y:S02]  /*4be80*/  LDL.LU R47, [R1+0x19c] ;  /* 0x00019c00012f7983 */ /* 0x000ee40000300800 */
[----:B------:R-:W-:-:S02]  /*4be90*/  IMAD.MOV.U32 R42, RZ, RZ, R2 ;  /* 0x000000ffff2a7224 */ /* 0x000fc400078e0002 */
[----:B------:R-:W-:Y:S01]  /*4bea0*/  IMAD.MOV.U32 R43, RZ, RZ, R23 ;  /* 0x000000ffff2b7224 */ /* 0x000fe200078e0017 */
[----:B---3--:R-:W-:Y:S01]  /*4beb0*/  STL.64 [R1+0x2418], R46 ;  /* 0x0024182e01007387 */ /* 0x008fe20000100a00 */
[----:B--2---:R1:W-:Y:S02]  /*4bec0*/  STL.64 [R1+0x2410], R44 ;  /* 0x0024102c01007387 */ /* 0x0043e40000100a00 */
        /* <DEDUP_REMOVED lines=9> */
[----:B0-----:R-:W-:Y:S02]  /*4bf60*/  IMAD.MOV.U32 R58, RZ, RZ, R8 ;  /* 0x000000ffff3a7224 */ /* 0x001fe400078e0008 */
[----:B------:R-:W-:Y:S01]  /*4bf70*/  IMAD.MOV.U32 R59, RZ, RZ, R9 ;  /* 0x000000ffff3b7224 */ /* 0x000fe200078e0009 */
[----:B--2---:R-:W-:Y:S01]  /*4bf80*/  STL.64 [R1+0x2430], R38 ;  /* 0x0024302601007387 */ /* 0x004fe20000100a00 */
[----:B------:R-:W-:Y:S02]  /*4bf90*/  STL.64 [R1+0x2428], R36 ;  /* 0x0024282401007387 */ /* 0x000fe40000100a00 */
[----:B------:R-:W2:Y:S02]  /*4bfa0*/  LDL.LU R10, [R1+0x24dc] ;  /* 0x0024dc00010a7983 */ /* 0x000ea40000300800 */
[----:B------:R-:W2:Y:S01]  /*4bfb0*/  LDL.LU R11, [R1+0x24d8] ;  /* 0x0024d800010b7983 */ /* 0x000ea20000300800 */
[----:B------:R3:W-:Y:S01]  /*4bfc0*/  STL.64 [R1+0x2438], R34 ;  /* 0x0024382201007387 */ /* 0x0007e20000100a00 */
[----:B------:R-:W2:Y:S02]  /*4bfd0*/  LDL.LU R8, [R1+0x24d4] ;  /* 0x0024d40001087983 */ /* 0x000ea40000300800 */
[----:B------:R-:W2:Y:S02]  /*4bfe0*/  LDL.LU R9, [R1+0x24d0] ;  /* 0x0024d00001097983 */ /* 0x000ea40000300800 */
[----:B------:R-:W-:Y:S01]  /*4bff0*/  STL.64 [R1+0x2440], R58 ;  /* 0x0024403a01007387 */ /* 0x000fe20000100a00 */
[----:B-1----:R-:W2:Y:S01]  /*4c000*/  LDL.LU R44, [R1+0x1c0] ;  /* 0x0001c000012c7983 */ /* 0x002ea20000300800 */
[----:B------:R-:W2:Y:S02]  /*4c010*/  LDL.LU R45, [R1+0x1c4] ;  /* 0x0001c400012d7983 */ /* 0x000ea40000300800 */
[----:B------:R-:W2:Y:S02]  /*4c020*/  LDL.LU R46, [R1+0x1c8] ;  /* 0x0001c800012e7983 */ /* 0x000ea40000300800 */
[----:B------:R-:W2:Y:S02]  /*4c030*/  LDL.LU R47, [R1+0x1cc] ;  /* 0x0001cc00012f7983 */ /* 0x000ea40000300800 */
[----:B----4-:R-:W-:-:S02]  /*4c040*/  IMAD.MOV.U32 R42, RZ, RZ, R25 ;  /* 0x000000ffff2a7224 */ /* 0x010fc400078e0019 */
[----:B------:R-:W-:Y:S02]  /*4c050*/  IMAD.MOV.U32 R43, RZ, RZ, R22 ;  /* 0x000000ffff2b7224 */ /* 0x000fe400078e0016 */
[----:B---3--:R-:W-:Y:S01]  /*4c060*/  IMAD.MOV.U32 R34, RZ, RZ, R23 ;  /* 0x000000ffff227224 */ /* 0x008fe200078e0017 */
[----:B--2---:R0:W-:Y:S01]  /*4c070*/  STL.64 [R1+0x2450], R46 ;  /* 0x0024502e01007387 */ /* 0x0041e20000100a00 */
[----:B------:R-:W-:Y:S02]  /*4c080*/  STL.64 [R1+0x2448], R44 ;  /* 0x0024482c01007387 */ /* 0x000fe40000100a00 */
[----:B------:R-:W2:Y:S02]  /*4c090*/  LDL.LU R25, [R1+0x24cc] ;  /* 0x0024cc0001197983 */ /* 0x000ea40000300800 */
[----:B------:R-:W3:Y:S01]  /*4c0a0*/  LDL.LU R22, [R1+0x24c8] ;  /* 0x0024c80001167983 */ /* 0x000ee20000300800 */
[----:B------:R-:W-:Y:S01]  /*4c0b0*/  STL.64 [R1+0x2458], R42 ;  /* 0x0024582a01007387 */ /* 0x000fe20000100a00 */
[----:B0-----:R-:W-:-:S02]  /*4c0c0*/  IMAD.MOV.U32 R46, RZ, RZ, R11 ;  /* 0x000000ffff2e7224 */ /* 0x001fc400078e000b */
[----:B------:R-:W-:-:S05]  /*4c0d0*/  IMAD.MOV.U32 R47, RZ, RZ, R10 ;  /* 0x000000ffff2f7224 */ /* 0x000fca00078e000a */
[----:B------:R0:W-:Y:S02]  /*4c0e0*/  STL.64 [R1+0x2460], R46 ;  /* 0x0024602e01007387 */ /* 0x0001e40000100a00 */
[----:B0-----:R-:W-:Y:S02]  /*4c0f0*/  IMAD.MOV.U32 R47, RZ, RZ, R8 ;  /* 0x000000ffff2f7224 */ /* 0x001fe400078e0008 */
[----:B------:R-:W-:Y:S01]  /*4c100*/  IMAD.MOV.U32 R46, RZ, RZ, R9 ;  /* 0x000000ffff2e7224 */ /* 0x000fe200078e0009 */
[----:B------:R-:W4:Y:S01]  /*4c110*/  LDL.LU R8, [R1+0xa90] ;  /* 0x000a900001087983 */ /* 0x000f220000300800 */
[----:B------:R-:W4:Y:S02]  /*4c120*/  LDL.LU R9, [R1+0xa94] ;  /* 0x000a940001097983 */ /* 0x000f240000300800 */
        /* <DEDUP_REMOVED lines=27> */
[----:B------:R-:W-:-:S02]  /*4c2e0*/  IMAD.MOV.U32 R35, RZ, RZ, R2 ;  /* 0x000000ffff237224 */ /* 0x000fc400078e0002 */
        /* <DEDUP_REMOVED lines=9> */
[----:B------:R-:W-:Y:S01]  /*4c380*/  STL.64 [R1+0x2300], R26 ;  /* 0x0023001a01007387 */ /* 0x000fe20000100a00 */
[----:B--2---:R-:W-:Y:S01]  /*4c390*/  STL [R1+0x22fc], R25 ;  /* 0x0022fc1901007387 */ /* 0x004fe20000100800 */
[C---:B---3--:R-:W-:Y:S11]  /*4c3a0*/  HMMA.16816.F32.BF16 R16, R48.reuse, R22, R16 ;  /* 0x000000163010723c */ /* 0x048ff60000041810 */
        /* <DEDUP_REMOVED lines=12> */
[----:B0-----:R-:W4:Y:S01]  /*4c470*/  LDL.LU.64 R14, [R1+0x24a8] ;  /* 0x0024a800010e7983 */ /* 0x001f220000300a00 */
[----:B------:R-:W2:Y:S02]  /*4c480*/  LDL.LU.64 R12, [R1+0x24a0] ;  /* 0x0024a000010c7983 */ /* 0x000ea40000300a00 */
[----:B------:R-:W-:Y:S01]  /*4c490*/  STL.64 [R1+0x22f0], R18 ;  /* 0x0022f01201007387 */ /* 0x000fe20000100a00 */
[C---:B----4-:R-:W-:Y:S11]  /*4c4a0*/  HMMA.16816.F32.BF16 R8, R48.reuse, R14, R8 ;  /* 0x0000000e3008723c */ /* 0x050ff60000041808 */
[----:B------:R-:W-:Y:S11]  /*4c4b0*/  @!UPT UIADD3 URZ, URZ, URZ, URZ ;  /* 0x0000003f3f3ff290 */ /* 0x000ff6000fffe03f */
[----:B------:R-:W-:Y:S01]  /*4c4c0*/  @!UPT UIADD3 URZ, URZ, URZ, URZ ;  /* 0x0000003f3f3ff290 */ /* 0x000fe2000fffe03f */
[----:B------:R-:W-:Y:S01]  /*4c4d0*/  STL.64 [R1+0xa90], R8 ;  /* 0x000a900801007387 */ /* 0x000fe20000100a00 */
[----:B------:R0:W-:Y:S03]  /*4c4e0*/  STL.64 [R1+0xa98], R10 ;  /* 0x000a980a01007387 */ /* 0x0001e60000100a00 */
[----:B0-----:R-:W4:Y:S01]  /*4c4f0*/  LDL.LU.64 R10, [R1+0x2498] ;  /* 0x00249800010a7983 */ /* 0x001f220000300a00 */
[----:B------:R-:W2:Y:S02]  /*4c500*/  LDL.LU.64 R8, [R1+0x2490] ;  /* 0x0024900001087983 */ /* 0x000ea40000300a00 */
[----:B------:R-:W-:Y:S01]  /*4c510*/  STL.64 [R1+0x22e8], R14 ;  /* 0x0022e80e01007387 */ /* 0x000fe20000100a00 */
[----:B----4-:R-:W-:Y:S11]  /*4c520*/  HMMA.16816.F32.BF16 R4, R48, R10, R4 ;  /* 0x0000000a3004723c */ /* 0x010ff60000041804 */
[----:B------:R-:W-:Y:S11]  /*4c530*/  @!UPT UIADD3 URZ, URZ, URZ, URZ ;  /* 0x0000003f3f3ff290 */ /* 0x000ff6000fffe03f */
[----:B------:R-:W-:Y:S01]  /*4c540*/  @!UPT UIADD3 URZ, URZ, URZ, URZ ;  /* 0x0000003f3f3ff290 */ /* 0x000fe2000fffe03f */
[----:B------:R-:W-:Y:S01]  /*4c550*/  STL.64 [R1+0xa80], R4 ;  /* 0x000a800401007387 */ /* 0x000fe20000100a00 */
[----:B------:R0:W-:Y:S03]  /*4c560*/  STL.64 [R1+0xa88], R6 ;  /* 0x000a880601007387 */ /* 0x0001e60000100a00 */
[----:B0-----:R-:W4:Y:S01]  /*4c570*/  LDL.LU.64 R6, [R1+0x2488] ;  /* 0x0024880001067983 */ /* 0x001f220000300a00 */
[----:B------:R-:W3:Y:S02]  /*4c580*/  LDL.LU.64 R4, [R1+0x2480] ;  /* 0x0024800001047983 */ /* 0x000ee40000300a00 */
[----:B------:R0:W-:Y:S02]  /*4c590*/  STL.64 [R1+0x22e0], R10 ;  /* 0x0022e00a01007387 */ /* 0x0001e40000100a00 */
[----:B--2---:R-:W-:Y:S02]  /*4c5a0*/  STL.64 [R1+0x2348], R8 ;  /* 0x0023480801007387 */ /* 0x004fe40000100a00 */
[----:B0-----:R-:W-:-:S02]  /*4c5b0*/  IMAD.MOV.U32 R10, RZ, RZ, R3 ;  /* 0x000000ffff0a7224 */ /* 0x001fc400078e0003 */
[----:B------:R-:W-:Y:S01]  /*4c5c0*/  IMAD.MOV.U32 R11, RZ, RZ, R60 ;  /* 0x000000ffff0b7224 */ /* 0x000fe200078e003c */
[----:B------:R-:W2:Y:S01]  /*4c5d0*/  LDL.LU R3, [R1+0x247c] ;  /* 0x00247c0001037983 */ /* 0x000ea20000300800 */
[----:B------:R-:W2:Y:S01]  /*4c5e0*/  LDL.LU R60, [R1+0x2478] ;  /* 0x00247800013c7983 */ /* 0x000ea20000300800 */
[----:B----4-:R-:W-:Y:S02]  /*4c5f0*/  HMMA.16816.F32.BF16 R48, R48, R6, R52 ;  /* 0x000000063030723c */ /* 0x010fe40000041834 */
[----:B------:R-:W4:Y:S01]  /*4c600*/  LDL.LU.64 R54, [R1+0x2470] ;  /* 0x0024700001367983 */ /* 0x000f220000300a00 */
[----:B------:R-:W4:Y:S11]  /*4c610*/  LDL.LU.64 R52, [R1+0x2468] ;  /* 0x0024680001347983 */ /* 0x000f360000300a00 */
[----:B------:R-:W-:Y:S09]  /*4c620*/  @!UPT UIADD3 URZ, URZ, URZ, URZ ;  /* 0x0000003f3f3ff290 */ /* 0x000ff2000fffe03f */
[----:B------:R0:W-:Y:S01]  /*4c630*/  STL.64 [R1+0x390], R48 ;  /* 0x0003903001007387 */ /* 0x0001e20000100a00 */
[----:B------:R1:W-:Y:S03]  /*4c640*/  STL.64 [R1+0x398], R50 ;  /* 0x0003983201007387 */ /* 0x0003e60000100a00 */
[----:B0-----:R-:W4:Y:S01]  /*4c650*/  LDL.LU R48, [R1+0x200] ;  /* 0x0002000001307983 */ /* 0x001f220000300800 */
[----:B------:R-:W4:Y:S02]  /*4c660*/  LDL.LU R49, [R1+0x204] ;  /* 0x0002040001317983 */ /* 0x000f240000300800 */
[----:B-1----:R-:W4:Y:S02]  /*4c670*/  LDL.LU R50, [R1+0x208] ;  /* 0x0002080001327983 */ /* 0x002f240000300800 */
[----:B------:R-:W4:Y:S01]  /*4c680*/  LDL.LU R51, [R1+0x20c] ;  /* 0x00020c0001337983 */ /* 0x000f220000300800 */
[----:B------:R-:W-:Y:S01]  /*4c690*/  STL.64 [R1+0x2350], R6 ;  /* 0x0023500601007387 */ /* 0x000fe20000100a00 */
[C---:B----4-:R-:W-:Y:S11]  /*4c6a0*/  HMMA.16816.F32.BF16 R44, R52.reuse, R46, R48 ;  /* 0x0000002e342c723c */ /* 0x050ff60000041830 */
[----:B------:R-:W-:Y:S11]  /*4c6b0*/  @!UPT UIADD3 URZ, URZ, URZ, URZ ;  /* 0x0000003f3f3ff290 */ /* 0x000ff6000fffe03f */
[----:B------:R-:W-:Y:S01]  /*4c6c0*/  @!UPT UIADD3 URZ, URZ, URZ, URZ ;  /* 0x0000003f3f3ff290 */ /* 0x000fe2000fffe03f */
[----:B------:R-:W-:Y:S01]  /*4c6d0*/  STL.64 [R1+0x200], R44 ;  /* 0x0002002c01007387 */ /* 0x000fe20000100a00 */
[----:B------:R0:W-:Y:S03]  /*4c6e0*/  STL.64 [R1+0x208], R46 ;  /* 0x0002082e01007387 */ /* 0x0001e60000100a00 */
[----:B0-----:R-:W4:Y:S01]  /*4c6f0*/  LDL.LU.64 R46, [R1+0x2460] ;  /* 0x00246000012e7983 */ /* 0x001f220000300a00 */
[----:B------:R-:W-:Y:S02]  /*4c700*/  IMAD.MOV.U32 R49, RZ, RZ, R45 ;  /* 0x000000ffff317224 */ /* 0x000fe400078e002d */
[----:B------:R-:W-:Y:S01]  /*4c710*/  IMAD.MOV.U32 R48, RZ, RZ, R44 ;  /* 0x000000ffff307224 */ /* 0x000fe200078e002c */
[C---:B------:R-:W-:Y:S08]  /*4c720*/  HMMA.16816.F32.BF16 R32, R52.reuse, R34, R56 ;  /* 0x000000223420723c */ /* 0x040ff00000041838 */
[C---:B----4-:R-:W-:Y:S01]  /*4c730*/  HMMA.16816.F32.BF16 R44, R52.reuse, R46, R40 ;  /* 0x0000002e342c723c */ /* 0x050fe20000041828 */
[----:B------:R-:W4:Y:S11]  /*4c740*/  LDL.LU.64 R42, [R1+0x2458] ;  /* 0x00245800012a7983 */ /* 0x000f360000300a00 */
[----:B------:R-:W-:Y:S11]  /*4c750*/  @!UPT UIADD3 URZ, URZ, URZ, URZ ;  /* 0x0000003f3f3ff290 */ /* 0x000ff6000fffe03f */
[----:B------:R-:W-:Y:S01]  /*4c760*/  STL.64 [R1+0x1f0], R44 ;  /* 0x0001f02c01007387 */ /* 0x000fe20000100a00 */
[----:B------:R-:W-:Y:S02]  /*4c770*/  IMAD.MOV.U32 R51, RZ, RZ, R45 ;  /* 0x000000ffff337224 */ /* 0x000fe400078e002d */
[----:B------:R-:W-:Y:S02]  /*4c780*/  IMAD.MOV.U32 R50, RZ, RZ, R44 ;  /* 0x000000ffff327224 */ /* 0x000fe400078e002c */
        /* <DEDUP_REMOVED lines=9> */
[----:B------:R-:W2:Y:S01]  /*4c820*/  LDL.LU.64 R58, [R1+0x2440] ;  /* 0x00244000013a7983 */ /* 0x000ea20000300a00 */
[----:B------:R-:W-:Y:S02]  /*4c830*/  STL.64 [R1+0x1e0], R32 ;  /* 0x0001e02001007387 */ /* 0x000fe40000100a00 */
[----:B------:R0:W-:Y:S02]  /*4c840*/  STL.64 [R1+0x1e8], R34 ;  /* 0x0001e82201007387 */ /* 0x0001e40000100a00 */
[----:B0-----:R-:W3:Y:S01]  /*4c850*/  LDL.LU.64 R34, [R1+0x2438] ;  /* 0x0024380001227983 */ /* 0x001ee20000300a00 */
[C---:B----4-:R-:W-:Y:S03]  /*4c860*/  HMMA.16816.F32.BF16 R40, R52.reuse, R42, R36 ;  /* 0x0000002a3428723c */ /* 0x050fe60000041824 */
[----:B------:R-:W4:Y:S01]  /*4c870*/  LDL.LU.64 R38, [R1+0x2430] ;  /* 0x0024300001267983 */ /* 0x000f220000300a00 */
[----:B------:R-:W4:Y:S11]  /*4c880*/  LDL.LU.64 R36, [R1+0x2428] ;  /* 0x0024280001247983 */ /* 0x000f360000300a00 */
[----:B------:R-:W-:Y:S08]  /*4c890*/  @!UPT UIADD3 URZ, URZ, URZ, URZ ;  /* 0x0000003f3f3ff290 */ /* 0x000ff0000fffe03f */
[----:B------:R-:W-:Y:S01]  /*4c8a0*/  STL.64 [R1+0x1d0], R40 ;  /* 0x0001d02801007387 */ /* 0x000fe20000100a00 */
[----:B------:R0:W-:Y:S03]  /*4c8b0*/  STL.64 [R1+0x1d8], R42 ;  /* 0x0001d82a01007387 */ /* 0x0001e60000100a00 */
        /* <DEDUP_REMOVED lines=9> */
[C---:B------:R-:W-:Y:S01]  /*4c950*/  HMMA.16816.F32.BF16 R8, R52.reuse, R10, R48 ;  /* 0x0000000a3408723c */ /* 0x040fe20000041830 */
[----:B------:R-:W3:Y:S11]  /*4c960*/  LDL.LU R28, [R1+0x2400] ;  /* 0x00240000011c7983 */ /* 0x000ef60000300800 */
[----:B------:R-:W-:Y:S03]  /*4c970*/  @!UPT UIADD3 URZ, URZ, URZ, URZ ;  /* 0x0000003f3f3ff290 */ /* 0x000fe6000fffe03f */
[----:B------:R0:W-:Y:S01]  /*4c980*/  STL.64 [R1+0x1b0], R32 ;  /* 0x0001b02001007387 */ /* 0x0001e20000100a00 */
[----:B------:R-:W-:Y:S03]  /*4c990*/  STL.64 [R1+0x1b8], R34 ;  /* 0x0001b82201007387 */ /* 0x000fe60000100a00 */
[----:B0-----:R-:W3:Y:S01]  /*4c9a0*/  LDL.LU.64 R32, [R1+0x23f8] ;  /* 0x0023f80001207983 */ /* 0x001ee20000300a00 */
[C---:B----4-:R-:W-:Y:S03]  /*4c9b0*/  HMMA.16816.F32.BF16 R40, R52.reuse, R42, R36 ;  /* 0x0000002a3428723c */ /* 0x050fe60000041824 */
[----:B------:R-:W4:Y:S11]  /*4c9c0*/  LDL.LU.64 R36, [R1+0x23f0] ;  /* 0x0023f00001247983 */ /* 0x000f360000300a00 */
[----:B------:R-:W-:Y:S09]  /*4c9d0*/  @!UPT UIADD3 URZ, URZ, URZ, URZ ;  /* 0x0000003f3f3ff290 */ /* 0x000ff2000fffe03f */
[----:B------:R0:W-:Y:S01]  /*4c9e0*/  STL.64 [R1+0x1a0], R40 ;  /* 0x0001a02801007387 */ /* 0x0001e20000100a00 */
[----:B------:R-:W-:Y:S03]  /*4c9f0*/  STL.64 [R1+0x1a8], R42 ;  /* 0x0001a82a01007387 */ /* 0x000fe60000100a00 */
[----:B0-----:R-:W4:Y:S01]  /*4ca00*/  LDL.LU.64 R40, [R1+0x23e8] ;  /* 0x0023e80001287983 */ /* 0x001f220000300a00 */
[----:B--2---:R-:W-:Y:S03]  /*4ca10*/  HMMA.16816.F32.BF16 R56, R52, R58, R44 ;  /* 0x0000003a3438723c */ /* 0x004fe6000004182c */
[----:B------:R-:W2:Y:S11]  /*4ca20*/  LDL.LU.64 R44, [R1+0x23e0] ;  /* 0x0023e000012c7983 */ /* 0x000eb60000300a00 */
[----:B------:R-:W-:Y:S09]  /*4ca30*/  @!UPT UIADD3 URZ, URZ, URZ, URZ ;  /* 0x0000003f3f3ff290 */ /* 0x000ff2000fffe03f */
[----:B------:R0:W-:Y:S01]  /*4ca40*/  STL.64 [R1+0x190], R56 ;  /* 0x0001903801007387 */ /* 0x0001e20000100a00 */
[----:B------:R1:W-:Y:S03]  /*4ca50*/  STL.64 [R1+0x198], R58 ;  /* 0x0001983a01007387 */ /* 0x0003e60000100a00 */
[----:B0-----:R-:W2:Y:S01]  /*4ca60*/  LDL.LU.64 R56, [R1+0x23d8] ;  /* 0x0023d80001387983 */ /* 0x001ea20000300a00 */
[----:B------:R-:W4:Y:S02]  /*4ca70*/  LDL.LU R48, [R1+0x570] ;  /* 0x0005700001307983 */ /* 0x000f240000300800 */
[----:B------:R-:W-:Y:S02]  /*4ca80*/  STL.64 [R1+0x180], R8 ;  /* 0x0001800801007387 */ /* 0x000fe40000100a00 */
[----:B------:R-:W-:Y:S01]  /*4ca90*/  STL.64 [R1+0x188], R10 ;  /* 0x0001880a01007387 */ /* 0x000fe20000100a00 */
[----:B------:R-:W4:Y:S01]  /*4caa0*/  LDL.LU R49, [R1+0x574] ;  /* 0x0005740001317983 */ /* 0x000f220000300800 */
[----:B------:R-:W4:Y:S02]  /*4cab0*/  LDL.LU R50, [R1+0x578] ;  /* 0x0005780001327983 */ /* 0x000f240000300800 */
[----:B------:R-:W4:Y:S02]  /*4cac0*/  LDL.LU R51, [R1+0x57c] ;  /* 0x00057c0001337983 */ /* 0x000f240000300800 */
[----:B-1----:R-:W-:-:S02]  /*4cad0*/  IMAD.MOV.U32 R58, RZ, RZ, R0 ;  /* 0x000000ffff3a7224 */ /* 0x002fc400078e0000 */
[----:B------:R-:W-:Y:S02]  /*4cae0*/  IMAD.MOV.U32 R59, RZ, RZ, R61 ;  /* 0x000000ffff3b7224 */ /* 0x000fe400078e003d */
[----:B---3--:R-:W-:Y:S02]  /*4caf0*/  IMAD.MOV.U32 R35, RZ, RZ, R28 ;  /* 0x000000ffff237224 */ /* 0x008fe400078e001c */
[----:B--2---:R-:W-:Y:S01]  /*4cb00*/  IMAD.MOV.U32 R34, RZ, RZ, R57 ;  /* 0x000000ffff227224 */ /* 0x004fe200078e0039 */
[----:B----4-:R0:W-:Y:S01]  /*4cb10*/  STL.64 [R1+0x2360], R50 ;  /* 0x0023603201007387 */ /* 0x0101e20000100a00 */
[----:B------:R-:W-:Y:S02]  /*4cb20*/  STL.64 [R1+0x2358], R48 ;  /* 0x0023583001007387 */ /* 0x000fe40000100a00 */
[----:B------:R-:W2:Y:S02]  /*4cb30*/  LDL.LU R0, [R1+0x23d0] ;  /* 0x0023d00001007983 */ /* 0x000ea40000300800 */
[----:B------:R1:W-:Y:S01]  /*4cb40*/  STL.64 [R1+0x2368], R58 ;  /* 0x0023683a01007387 */ /* 0x0003e20000100a00 */
[----:B------:R3:W-:Y:S01]  /*4cb50*/  STL.64 [R1+0x2370], R34 ;  /* 0x0023702201007387 */ /* 0x0007e20000100a00 */
[----:B------:R-:W4:Y:S02]  /*4cb60*/  LDL.LU R28, [R1+0x5b0] ;  /* 0x0005b000011c7983 */ /* 0x000f240000300800 */
[----:B------:R-:W4:Y:S02]  /*4cb70*/  LDL.LU R29, [R1+0x5b4] ;  /* 0x0005b400011d7983 */ /* 0x000f240000300800 */
[----:B------:R-:W2:Y:S01]  /*4cb80*/  LDL.LU R30, [R1+0x5b8] ;  /* 0x0005b800011e7983 */ /* 0x000ea20000300800 */
[----:B------:R-:W2:Y:S01]  /*4cb90*/  LDL.LU R31, [R1+0x5bc] ;  /* 0x0005bc00011f7983 */ /* 0x000ea20000300800 */
[----:B------:R-:W-:-:S02]  /*4cba0*/  IMAD.MOV.U32 R26, RZ, RZ, R56 ;  /* 0x000000ffff1a7224 */ /* 0x000fc400078e0038 */
[----:B------:R-:W-:Y:S02]  /*4cbb0*/  IMAD.MOV.U32 R27, RZ, RZ, R45 ;  /* 0x000000ffff1b7224 */ /* 0x000fe400078e002d */
[----:B0-----:R-:W-:Y:S02]  /*4cbc0*/  IMAD.MOV.U32 R50, RZ, RZ, R44 ;  /* 0x000000ffff327224 */ /* 0x001fe400078e002c */
[----:B------:R-:W-:Y:S01]  /*4cbd0*/  IMAD.MOV.U32 R51, RZ, RZ, R41 ;  /* 0x000000ffff337224 */ /* 0x000fe200078e0029 */
[----:B--2---:R-:W-:Y:S01]  /*4cbe0*/  STL.64 [R1+0x2380], R30 ;  /* 0x0023801e01007387 */ /* 0x004fe20000100a00 */
[----:B----4-:R0:W-:Y:S02]  /*4cbf0*/  STL.64 [R1+0x2378], R28 ;  /* 0x0023781c01007387 */ /* 0x0101e40000100a00 */
[----:B------:R2:W-:Y:S02]  /*4cc00*/  STL.64 [R1+0x2388], R26 ;  /* 0x0023881a01007387 */ /* 0x0005e40000100a00 */
[----:B------:R-:W-:Y:S01]  /*4cc10*/  STL.64 [R1+0x2390], R50 ;  /* 0x0023903201007387 */ /* 0x000fe20000100a00 */
[----:B------:R-:W4:Y:S01]  /*4cc20*/  LDL.LU R56, [R1+0x5d0] ;  /* 0x0005d00001387983 */ /* 0x000f220000300800 */
[----:B------:R-:W4:Y:S02]  /*4cc30*/  LDL.LU R57, [R1+0x5d4] ;  /* 0x0005d40001397983 */ /* 0x000f240000300800 */
[----:B-1----:R-:W2:Y:S02]  /*4cc40*/  LDL.LU R58, [R1+0x5d8] ;  /* 0x0005d800013a7983 */ /* 0x002ea40000300800 */
[----:B------:R-:W2:Y:S02]  /*4cc50*/  LDL.LU R59, [R1+0x5dc] ;  /* 0x0005dc00013b7983 */ /* 0x000ea40000300800 */
[----:B---3--:R-:W-:-:S02]  /*4cc60*/  IMAD.MOV.U32 R34, RZ, RZ, R40 ;  /* 0x000000ffff227224 */ /* 0x008fc400078e0028 */
[----:B------:R-:W-:Y:S01]  /*4cc70*/  IMAD.MOV.U32 R35, RZ, RZ, R37 ;  /* 0x000000ffff237224 */ /* 0x000fe200078e0025 */
[----:B--2---:R-:W-:Y:S01]  /*4cc80*/  STL.64 [R1+0x23a0], R58 ;  /* 0x0023a03a01007387 */ /* 0x004fe20000100a00 */
[----:B----4-:R-:W-:Y:S03]  /*4cc90*/  STL.64 [R1+0x2398], R56 ;  /* 0x0023983801007387 */ /* 0x010fe60000100a00 */
[----:B------:R1:W-:Y:S02]  /*4cca0*/  STL.64 [R1+0x23a8], R34 ;  /* 0x0023a82201007387 */ /* 0x0003e40000100a00 */
[----:B0-----:R-:W2:Y:S01]  /*4ccb0*/  LDL.LU R28, [R1+0x5e0] ;  /* 0x0005e000011c7983 */ /* 0x001ea20000300800 */
[----:B------:R-:W2:Y:S01]  /*4ccc0*/  LDL.LU R29, [R1+0x5e4] ;  /* 0x0005e400011d7983 */ /* 0x000ea20000300800 */
[----:B------:R-:W3:Y:S02]  /*4ccd0*/  LDL.LU R30, [R1+0x5e8] ;  /* 0x0005e800011e7983 */ /* 0x000ee40000300800 */
[----:B------:R-:W3:Y:S02]  /*4cce0*/  LDL.LU R31, [R1+0x5ec] ;  /* 0x0005ec00011f7983 */ /* 0x000ee40000300800 */
[----:B------:R-:W-:-:S02]  /*4ccf0*/  IMAD.MOV.U32 R26, RZ, RZ, R36 ;  /* 0x000000ffff1a7224 */ /* 0x000fc400078e0024 */
[----:B------:R-:W-:Y:S02]  /*4cd00*/  IMAD.MOV.U32 R27, RZ, RZ, R33 ;  /* 0x000000ffff1b7224 */ /* 0x000fe400078e0021 */
[----:B------:R-:W-:Y:S02]  /*4cd10*/  IMAD.MOV.U32 R18, RZ, RZ, R32 ;  /* 0x000000ffff127224 */ /* 0x000fe400078e0020 */
[----:B------:R-:W-:Y:S02]  /*4cd20*/  IMAD.MOV.U32 R19, RZ, RZ, R24 ;  /* 0x000000ffff137224 */ /* 0x000fe400078e0018 */
[----:B-1----:R-:W-:Y:S02]  /*4cd30*/  IMAD.MOV.U32 R35, RZ, RZ, R16 ;  /* 0x000000ffff237224 */ /* 0x002fe400078e0010 */
[----:B------:R-:W-:Y:S01]  /*4cd40*/  IMAD.MOV.U32 R34, RZ, RZ, R17 ;  /* 0x000000ffff227224 */ /* 0x000fe200078e0011 */
[----:B---3--:R-:W-:Y:S01]  /*4cd50*/  STL.64 [R1+0x23b8], R30 ;  /* 0x0023b81e01007387 */ /* 0x008fe20000100a00 */
[----:B--2---:R0:W-:Y:S02]  /*4cd60*/  STL.64 [R1+0x23b0], R28 ;  /* 0x0023b01c01007387 */ /* 0x0041e40000100a00 */
[----:B------:R-:W-:Y:S02]  /*4cd70*/  STL.64 [R1+0x23c0], R26 ;  /* 0x0023c01a01007387 */ /* 0x000fe40000100a00 */
[----:B------:R1:W-:Y:S01]  /*4cd80*/  STL.64 [R1+0x23c8], R18 ;  /* 0x0023c81201007387 */ /* 0x0003e20000100a00 */
[----:B0-----:R-:W2:Y:S01]  /*4cd90*/  LDL.LU R28, [R1+0x160] ;  /* 0x00016000011c7983 */ /* 0x001ea20000300800 */
[----:B------:R-:W2:Y:S02]  /*4cda0*/  LDL.LU R29, [R1+0x164] ;  /* 0x00016400011d7983 */ /* 0x000ea40000300800 */
[----:B------:R-:W2:Y:S02]  /*4cdb0*/  LDL.LU R30, [R1+0x168] ;  /* 0x00016800011e7983 */ /* 0x000ea40000300800 */
[----:B------:R-:W2:Y:S01]  /*4cdc0*/  LDL.LU R31, [R1+0x16c] ;  /* 0x00016c00011f7983 */ /* 0x000ea20000300800 */
[----:B------:R-:W3:Y:S01]  /*4cdd0*/  LDL.LU R16, [R1+0x170] ;  /* 0x0001700001107983 */ /* 0x000ee20000300800 */
[----:B------:R-:W3:Y:S02]  /*4cde0*/  LDL.LU R17, [R1+0x174] ;  /* 0x0001740001117983 */ /* 0x000ee40000300800 */
[----:B-1----:R-:W3:Y:S02]  /*4cdf0*/  LDL.LU R18, [R1+0x178] ;  /* 0x0001780001127983 */ /* 0x002ee40000300800 */
[----:B------:R-:W3:Y:S01]  /*4ce00*/  LDL.LU R19, [R1+0x17c] ;  /* 0x00017c0001137983 */ /* 0x000ee20000300800 */
[----:B------:R-:W4:Y:S01]  /*4ce10*/  LDL.LU R56, [R1+0x150] ;  /* 0x0001500001387983 */ /* 0x000f220000300800 */
[----:B------:R-:W4:Y:S02]  /*4ce20*/  LDL.LU R57, [R1+0x154] ;  /* 0x0001540001397983 */ /* 0x000f240000300800 */
[----:B------:R-:W4:Y:S02]  /*4ce30*/  LDL.LU R58, [R1+0x158] ;  /* 0x00015800013a7983 */ /* 0x000f240000300800 */
[----:B------:R-:W4:Y:S01]  /*4ce40*/  LDL.LU R59, [R1+0x15c] ;  /* 0x00015c00013b7983 */ /* 0x000f220000300800 */
        /* <DEDUP_REMOVED lines=21> */
[----:B------:R-:W-:-:S02]  /*4cfa0*/  IMAD.MOV.U32 R23, RZ, RZ, R12 ;  /* 0x000000ffff177224 */ /* 0x000fc400078e000c */
[----:B------:R-:W2:Y:S02]  /*4cfb0*/  LDL.LU R47, [R1+0x58c] ;  /* 0x00058c00012f7983 */ /* 0x000ea40000300800 */
[----:B------:R-:W-:Y:S01]  /*4cfc0*/  IMAD.MOV.U32 R22, RZ, RZ, R13 ;  /* 0x000000ffff167224 */ /* 0x000fe200078e000d */
[----:B------:R-:W2:Y:S01]  /*4cfd0*/  LDL.LU R12, [R1+0x560] ;  /* 0x00056000010c7983 */ /* 0x000ea20000300800 */
[----:B------:R-:W2:Y:S02]  /*4cfe0*/  LDL.LU R13, [R1+0x564] ;  /* 0x00056400010d7983 */ /* 0x000ea40000300800 */
[----:B------:R-:W2:Y:S02]  /*4cff0*/  LDL.LU R14, [R1+0x568] ;  /* 0x00056800010e7983 */ /* 0x000ea40000300800 */
[----:B------:R-:W2:Y:S01]  /*4d000*/  LDL.LU R15, [R1+0x56c] ;  /* 0x00056c00010f7983 */ /* 0x000ea20000300800 */
[C---:B---3--:R-:W-:Y:S01]  /*4d010*/  HMMA.16816.F32.BF16 R24, R52.reuse, R26, R16 ;  /* 0x0000001a3418723c */ /* 0x048fe20000041810 */
[----:B------:R-:W4:Y:S11]  /*4d020*/  LDL.LU.64 R18, [R1+0x23c8] ;  /* 0x0023c80001127983 */ /* 0x000f360000300a00 */
[----:B------:R-:W-:Y:S11]  /*4d030*/  @!UPT UIADD3 URZ, URZ, URZ, URZ ;  /* 0x0000003f3f3ff290 */ /* 0x000ff6000fffe03f */
[----:B------:R-:W-:Y:S01]  /*4d040*/  STL.64 [R1+0x170], R24 ;  /* 0x0001701801007387 */ /* 0x000fe20000100a00 */
[----:B------:R0:W-:Y:S03]  /*4d050*/  STL.64 [R1+0x178], R26 ;  /* 0x0001781a01007387 */ /* 0x0001e60000100a00 */
[----:B0-----:R-:W3:Y:S01]  /*4d060*/  LDL.LU.64 R26, [R1+0x23c0] ;  /* 0x0023c000011a7983 */ /* 0x001ee20000300a00 */
[C---:B--2---:R-:W-:Y:S01]  /*4d070*/  HMMA.16816.F32.BF16 R32, R52.reuse, R34, R28 ;  /* 0x000000223420723c */ /* 0x044fe2000004181c */
[----:B------:R-:W2:Y:S02]  /*4d080*/  LDL.LU.64 R30, [R1+0x23b8] ;  /* 0x0023b800011e7983 */ /* 0x000ea40000300a00 */
[----:B------:R-:W2:Y:S11]  /*4d090*/  LDL.LU.64 R28, [R1+0x23b0] ;  /* 0x0023b000011c7983 */ /* 0x000eb60000300a00 */
[----:B------:R-:W-:Y:S09]  /*4d0a0*/  @!UPT UIADD3 URZ, URZ, URZ, URZ ;  /* 0x0000003f3f3ff290 */ /* 0x000ff2000fffe03f */
[----:B------:R-:W-:Y:S01]  /*4d0b0*/  STL.64 [R1+0x160], R32 ;  /* 0x0001602001007387 */ /* 0x000fe20000100a00 */
[----:B------:R0:W-:Y:S03]  /*4d0c0*/  STL.64 [R1+0x168], R34 ;  /* 0x0001682201007387 */ /* 0x0001e60000100a00 */
[----:B0-----:R-:W2:Y:S01]  /*4d0d0*/  LDL.LU.64 R34, [R1+0x23a8] ;  /* 0x0023a80001227983 */ /* 0x001ea20000300a00 */
[C---:B----4-:R-:W-:Y:S03]  /*4d0e0*/  HMMA.16816.F32.BF16 R16, R52.reuse, R18, R56 ;  /* 0x000000123410723c */ /* 0x050fe60000041838 */
[----:B------:R-:W4:Y:S01]  /*4d0f0*/  LDL.LU.64 R58, [R1+0x23a0] ;  /* 0x0023a000013a7983 */ /* 0x000f220000300a00 */
[----:B------:R-:W4:Y:S11]  /*4d100*/  LDL.LU.64 R56, [R1+0x2398] ;  /* 0x0023980001387983 */ /* 0x000f360000300a00 */
[----:B------:R-:W-:Y:S08]  /*4d110*/  @!UPT UIADD3 URZ, URZ, URZ, URZ ;  /* 0x0000003f3f3ff290 */ /* 0x000ff0000fffe03f */
[----:B------:R0:W-:Y:S01]  /*4d120*/  STL.64 [R1+0x150], R16 ;  /* 0x0001501001007387 */ /* 0x0001e20000100a00 */
[----:B------:R1:W-:Y:S03]  /*4d130*/  STL.64 [R1+0x158], R18 ;  /* 0x0001581201007387 */ /* 0x0003e60000100a00 */
[----:B0-----:R-:W4:Y:S01]  /*4d140*/  LDL.LU R16, [R1+0x550] ;  /* 0x0005500001107983 */ /* 0x001f220000300800 */
[----:B------:R-:W4:Y:S02]  /*4d150*/  LDL.LU R17, [R1+0x554] ;  /* 0x0005540001117983 */ /* 0x000f240000300800 */
[----:B-1----:R-:W4:Y:S02]  /*4d160*/  LDL.LU R18, [R1+0x558] ;  /* 0x0005580001127983 */ /* 0x002f240000300800 */
[----:B------:R-:W4:Y:S01]  /*4d170*/  LDL.LU R19, [R1+0x55c] ;  /* 0x00055c0001137983 */ /* 0x000f220000300800 */
[C---:B---3--:R-:W-:Y:S01]  /*4d180*/  HMMA.16816.F32.BF16 R24, R52.reuse, R26, R48 ;  /* 0x0000001a3418723c */ /* 0x048fe20000041830 */
[----:B------:R-:W4:Y:S11]  /*4d190*/  LDL.LU.64 R50, [R1+0x2390] ;  /* 0x0023900001327983 */ /* 0x000f360000300a00 */
[----:B------:R-:W-:Y:S11]  /*4d1a0*/  @!UPT UIADD3 URZ, URZ, URZ, URZ ;  /* 0x0000003f3f3ff290 */ /* 0x000ff6000fffe03f */
[----:B------:R-:W-:Y:S01]  /*4d1b0*/  STL.64 [R1+0x5f0], R24 ;  /* 0x0005f01801007387 */ /* 0x000fe20000100a00 */
[----:B------:R0:W-:Y:S01]  /*4d1c0*/  STL.64 [R1+0x5f8], R26 ;  /* 0x0005f81a01007387 */ /* 0x0001e20000100a00 */
[C---:B--2---:R-:W-:Y:S02]  /*4d1d0*/  HMMA.16816.F32.BF16 R32, R52.reuse, R34, R28 ;  /* 0x000000223420723c */ /* 0x044fe4000004181c */
[----:B0-----:R-:W2:Y:S01]  /*4d1e0*/  LDL.LU.64 R26, [R1+0x2388] ;  /* 0x00238800011a7983 */ /* 0x001ea20000300a00 */
[----:B------:R-:W3:Y:S02]  /*4d1f0*/  LDL.LU.64 R30, [R1+0x2380] ;  /* 0x00238000011e7983 */ /* 0x000ee40000300a00 */
[----:B------:R-:W3:Y:S11]  /*4d200*/  LDL.LU.64 R28, [R1+0x2378] ;  /* 0x00237800011c7983 */ /* 0x000ef60000300a00 */
[----:B------:R-:W-:Y:S07]  /*4d210*/  @!UPT UIADD3 URZ, URZ, URZ, URZ ;  /* 0x0000003f3f3ff290 */ /* 0x000fee000fffe03f */
[----:B------:R-:W-:Y:S01]  /*4d220*/  STL.64 [R1+0x5e0], R32 ;  /* 0x0005e02001007387 */ /* 0x000fe20000100a00 */
[----:B------:R0:W-:Y:S03]  /*4d230*/  STL.64 [R1+0x5e8], R34 ;  /* 0x0005e82201007387 */ /* 0x0001e60000100a00 */
[----:B0-----:R-:W3:Y:S01]  /*4d240*/  LDL.LU.64 R34, [R1+0x2370] ;  /* 0x0023700001227983 */ /* 0x001ee20000300a00 */
[C---:B----4-:R-:W-:Y:S03]  /*4d250*/  HMMA.16816.F32.BF16 R48, R52.reuse, R50, R56 ;  /* 0x000000323430723c */ /* 0x050fe60000041838 */
[----:B------:R-:W4:Y:S05]  /*4d260*/  LDL.LU.64 R58, [R1+0x2368] ;  /* 0x00236800013a7983 */ /* 0x000f2a0000300a00 */
[----:B--2---:R-:W-:Y:S11]  /*4d270*/  HMMA.16816.F32.BF16 R24, R52, R26, R4 ;  /* 0x0000001a3418723c */ /* 0x004ff60000041804 */
[----:B------:R-:W-:Y:S04]  /*4d280*/  @!UPT UIADD3 URZ, URZ, URZ, URZ ;  /* 0x0000003f3f3ff290 */ /* 0x000fe8000fffe03f */
[----:B------:R-:W-:Y:S01]  /*4d290*/  STL.64 [R1+0x5d0], R48 ;  /* 0x0005d03001007387 */ /* 0x000fe20000100a00 */
[----:B------:R0:W-:Y:S03]  /*4d2a0*/  STL.64 [R1+0x5d8], R50 ;  /* 0x0005d83201007387 */ /* 0x0001e60000100a00 */
[----:B0-----:R-:W2:Y:S01]  /*4d2b0*/  LDL.LU.64 R50, [R1+0x2360] ;  /* 0x0023600001327983 */ /* 0x001ea20000300a00 */
[----:B------:R-:W2:Y:S02]  /*4d2c0*/  LDL.LU.64 R48, [R1+0x2358] ;  /* 0x0023580001307983 */ /* 0x000ea40000300a00 */
[----:B------:R-:W2:Y:S01]  /*4d2d0*/  LDL.LU.64 R6, [R1+0x2350] ;  /* 0x0023500001067983 */ /* 0x000ea20000300a00 */
[----:B------:R-:W-:Y:S01]  /*4d2e0*/  STL.64 [R1+0x5c0], R24 ;  /* 0x0005c01801007387 */ /* 0x000fe20000100a00 */
[----:B------:R3:W-:Y:S02]  /*4d2f0*/  STL.64 [R1+0x5c8], R26 ;  /* 0x0005c81a01007387 */ /* 0x0007e40000100a00 */
[----:B------:R-:W-:-:S02]  /*4d300*/  IMAD.MOV.U32 R42, RZ, RZ, R21 ;  /* 0x000000ffff2a7224 */ /* 0x000fc400078e0015 */
[----:B------:R-:W-:Y:S01]  /*4d310*/  IMAD.MOV.U32 R43, RZ, RZ, R20 ;  /* 0x000000ffff2b7224 */ /* 0x000fe200078e0014 */
[----:B------:R-:W2:Y:S01]  /*4d320*/  LDL.LU R32, [R1+0x540] ;  /* 0x0005400001207983 */ /* 0x000ea20000300800 */
[C---:B---3--:R-:W-:Y:S08]  /*4d330*/  HMMA.16816.F32.BF16 R24, R52.reuse, R34, R28 ;  /* 0x000000223418723c */ /* 0x048ff0000004181c */
[C---:B------:R-:W-:Y:S08]  /*4d340*/  HMMA.16816.F32.BF16 R20, R52.reuse, R22, R8 ;  /* 0x000000163414723c */ /* 0x040ff00000041808 */
[C---:B------:R-:W-:Y:S07]  /*4d350*/  HMMA.16816.F32.BF16 R40, R52.reuse, R42, R36 ;  /* 0x0000002a3428723c */ /* 0x040fee0000041824 */
[----:B------:R0:W-:Y:S01]  /*4d360*/  STL.64 [R1+0x5b0], R24 ;  /* 0x0005b01801007387 */ /* 0x0001e20000100a00 */
[----:B------:R1:W-:Y:S02]  /*4d370*/  STL.64 [R1+0x5b8], R26 ;  /* 0x0005b81a01007387 */ /* 0x0003e40000100a00 */
[----:B------:R-:W2:Y:S02]  /*4d380*/  LDL.LU R33, [R1+0x544] ;  /* 0x0005440001217983 */ /* 0x000ea40000300800 */
[----:B------:R-:W2:Y:S01]  /*4d390*/  LDL.LU R34, [R1+0x548] ;  /* 0x0005480001227983 */ /* 0x000ea20000300800 */
[----:B------:R-:W2:Y:S01]  /*4d3a0*/  LDL.LU R35, [R1+0x54c] ;  /* 0x00054c0001237983 */ /* 0x000ea20000300800 */
[----:B------:R-:W3:Y:S02]  /*4d3b0*/  LDL.LU R28, [R1+0x530] ;  /* 0x00053000011c7983 */ /* 0x000ee40000300800 */
[----:B------:R-:W3:Y:S02]  /*4d3c0*/  LDL.LU R29, [R1+0x534] ;  /* 0x00053400011d7983 */ /* 0x000ee40000300800 */
[----:B------:R-:W3:Y:S01]  /*4d3d0*/  LDL.LU R30, [R1+0x538] ;  /* 0x00053800011e7983 */ /* 0x000ee20000300800 */
[----:B------:R-:W3:Y:S04]  /*4d3e0*/  LDL.LU R31, [R1+0x53c] ;  /* 0x00053c00011f7983 */ /* 0x000ee80000300800 */
[----:B0-----:R-:W2:Y:S01]  /*4d3f0*/  LDL.LU R24, [R1+0x520] ;  /* 0x0005200001187983 */ /* 0x001ea20000300800 */
[----:B------:R-:W2:Y:S02]  /*4d400*/  LDL.LU R25, [R1+0x524] ;  /* 0x0005240001197983 */ /* 0x000ea40000300800 */
[----:B-1----:R-:W2:Y:S02]  /*4d410*/  LDL.LU R26, [R1+0x528] ;  /* 0x00052800011a7983 */ /* 0x002ea40000300800 */
[----:B------:R-:W2:Y:S01]  /*4d420*/  LDL.LU R27, [R1+0x52c] ;  /* 0x00052c00011b7983 */ /* 0x000ea20000300800 */
[----:B------:R-:W2:Y:S01]  /*4d430*/  LDL.LU.64 R8, [R1+0x2348] ;  /* 0x0023480001087983 */ /* 0x000ea20000300a00 */
[----:B------:R-:W-:Y:S02]  /*4d440*/  STL.64 [R1+0x5a0], R20 ;  /* 0x0005a01401007387 */ /* 0x000fe40000100a00 */
[----:B------:R0:W-:Y:S02]  /*4d450*/  STL.64 [R1+0x5a8], R22 ;  /* 0x0005a81601007387 */ /* 0x0001e40000100a00 */
[----:B0-----:R-:W2:Y:S01]  /*4d460*/  LDL.LU.64 R22, [R1+0x2340] ;  /* 0x0023400001167983 */ /* 0x001ea20000300a00 */
[----:B------:R-:W2:Y:S02]  /*4d470*/  LDL.LU.64 R38, [R1+0x2338] ;  /* 0x0023380001267983 */ /* 0x000ea40000300a00 */
[----:B------:R-:W-:Y:S02]  /*4d480*/  STL.64 [R1+0x590], R40 ;  /* 0x0005902801007387 */ /* 0x000fe40000100a00 */
[----:B------:R0:W-:Y:S02]  /*4d490*/  STL.64 [R1+0x598], R42 ;  /* 0x0005982a01007387 */ /* 0x0001e40000100a00 */
[----:B0-----:R-:W3:Y:S01]  /*4d4a0*/  LDL.LU.64 R42, [R1+0x2330] ;  /* 0x00233000012a7983 */ /* 0x001ee20000300a00 */
[C---:B----4-:R-:W-:Y:S03]  /*4d4b0*/  HMMA.16816.F32.BF16 R56, R52.reuse, R58, R44 ;  /* 0x0000003a3438723c */ /* 0x050fe6000004182c */
[----:B------:R-:W4:Y:S11]  /*4d4c0*/  LDL.LU.64 R46, [R1+0x2328] ;  /* 0x00232800012e7983 */ /* 0x000f360000300a00 */
[----:B------:R-:W-:Y:S09]  /*4d4d0*/  @!UPT UIADD3 URZ, URZ, URZ, URZ ;  /* 0x0000003f3f3ff290 */ /* 0x000ff2000fffe03f */
[----:B------:R-:W-:Y:S01]  /*4d4e0*/  STL.64 [R1+0x580], R56 ;  /* 0x0005803801007387 */ /* 0x000fe20000100a00 */
[----:B------:R0:W-:Y:S03]  /*4d4f0*/  STL.64 [R1+0x588], R58 ;  /* 0x0005883a01007387 */ /* 0x0001e60000100a00 */
[----:B0-----:R-:W3:Y:S01]  /*4d500*/  LDL.LU.64 R58, [R1+0x2320] ;  /* 0x00232000013a7983 */ /* 0x001ee20000300a00 */
[C---:B--2---:R-:W-:Y:S08]  /*4d510*/  HMMA.16816.F32.BF16 R32, R52.reuse, R38, R32 ;  /* 0x000000263420723c */ /* 0x044ff00000041820 */
[C---:B----4-:R-:W-:Y:S08]  /*4d520*/  HMMA.16816.F32.BF16 R12, R52.reuse, R46, R12 ;  /* 0x0000002e340c723c */ /* 0x050ff0000004180c */
[----:B---3--:R-:W-:Y:S11]  /*4d530*/  HMMA.16816.F32.BF16 R48, R52, R58, R48 ;  /* 0x0000003a3430723c */ /* 0x008ff60000041830 */
[----:B------:R-:W-:Y:S05]  /*4d540*/  @!UPT UIADD3 URZ, URZ, URZ, URZ ;  /* 0x0000003f3f3ff290 */ /* 0x000fea000fffe03f */
[----:B------:R-:W-:Y:S02]  /*4d550*/  IMAD.MOV.U32 R47, RZ, RZ, R13 ;  /* 0x000000ffff2f7224 */ /* 0x000fe400078e000d */
[----:B------:R-:W-:-:S05]  /*4d560*/  IMAD.MOV.U32 R46, RZ, RZ, R12 ;  /* 0x000000ffff2e7224 */ /* 0x000fca00078e000c */
[----:B------:R-:W-:Y:S01]  /*4d570*/  STL.64 [R1+0x570], R48 ;  /* 0x0005703001007387 */ /* 0x000fe20000100a00 */
[----:B------:R-:W-:Y:S02]  /*4d580*/  STL.64 [R1+0x578], R50 ;  /* 0x0005783201007387 */ /* 0x000fe40000100a00 */
[----:B------:R-:W-:Y:S02]  /*4d590*/  STL.64 [R1+0x560], R12 ;  /* 0x0005600c01007387 */ /* 0x000fe40000100a00 */
[----:B------:R0:W-:Y:S02]  /*4d5a0*/  STL.64 [R1+0x568], R14 ;  /* 0x0005680e01007387 */ /* 0x0001e40000100a00 */
[C---:B0-----:R-:W-:Y:S01]  /*4d5b0*/  HMMA.16816.F32.BF16 R12, R52.reuse, R42, R16 ;  /* 0x0000002a340c723c */ /* 0x041fe20000041810 */
[----:B------:R-:W-:Y:S02]  /*4d5c0*/  IMAD.MOV.U32 R58, RZ, RZ, R48 ;  /* 0x000000ffff3a7224 */ /* 0x000fe400078e0030 */
[----:B------:R-:W-:Y:S01]  /*4d5d0*/  IMAD.MOV.U32 R59, RZ, RZ, R49 ;  /* 0x000000ffff3b7224 */ /* 0x000fe200078e0031 */
[----:B------:R-:W2:Y:S01]  /*4d5e0*/  LDL.LU R48, [R1+0x510] ;  /* 0x0005100001307983 */ /* 0x000ea20000300800 */
[----:B------:R-:W2:Y:S02]  /*4d5f0*/  LDL.LU R49, [R1+0x514] ;  /* 0x0005140001317983 */ /* 0x000ea40000300800 */
[----:B------:R-:W2:Y:S02]  /*4d600*/  LDL.LU R50, [R1+0x518] ;  /* 0x0005180001327983 */ /* 0x000ea40000300800 */
[----:B------:R-:W2:Y:S11]  /*4d610*/  LDL.LU R51, [R1+0x51c] ;  /* 0x00051c0001337983 */ /* 0x000eb60000300800 */
[----:B------:R-:W-:Y:S03]  /*4d620*/  @!UPT UIADD3 URZ, URZ, URZ, URZ ;  /* 0x0000003f3f3ff290 */ /* 0x000fe6000fffe03f */
        /* <DEDUP_REMOVED lines=12> */
[----:B------:R-:W-:Y:S01]  /*4d6f0*/  STL.64 [R1+0x540], R32 ;  /* 0x0005402001007387 */ /* 0x000fe20000100a00 */
[----:B------:R0:W-:Y:S03]  /*4d700*/  STL.64 [R1+0x548], R34 ;  /* 0x0005482201007387 */ /* 0x0001e60000100a00 */
[----:B0-----:R-:W2:Y:S02]  /*4d710*/  LDL.LU.64 R34, [R1+0x2318] ;  /* 0x0023180001227983 */ /* 0x001ea40000300a00 */
[C---:B--2---:R-:W-:Y:S11]  /*4d720*/  HMMA.16816.F32.BF16 R28, R52.reuse, R34, R28 ;  /* 0x00000022341c723c */ /* 0x044ff6000004181c */
[----:B------:R-:W-:Y:S11]  /*4d730*/  @!UPT UIADD3 URZ, URZ, URZ, URZ ;  /* 0x0000003f3f3ff290 */ /* 0x000ff6000fffe03f */
[----:B------:R-:W-:Y:S01]  /*4d740*/  @!UPT UIADD3 URZ, URZ, URZ, URZ ;  /* 0x0000003f3f3ff290 */ /* 0x000fe2000fffe03f */
[----:B------:R-:W-:Y:S01]  /*4d750*/  STL.64 [R1+0x530], R28 ;  /* 0x0005301c01007387 */ /* 0x000fe20000100a00 */
[----:B------:R-:W-:Y:S02]  /*4d760*/  IMAD.MOV.U32 R35, RZ, RZ, R31 ;  /* 0x000000ffff237224 */ /* 0x000fe400078e001f */
[----:B------:R0:W-:Y:S02]  /*4d770*/  STL.64 [R1+0x538], R30 ;  /* 0x0005381e01007387 */ /* 0x0001e40000100a00 */
[----:B------:R-:W-:Y:S02]  /*4d780*/  IMAD.MOV.U32 R34, RZ, RZ, R30 ;  /* 0x000000ffff227224 */ /* 0x000fe400078e001e */
[----:B0-----:R-:W2:Y:S01]  /*4d790*/  LDL.LU.64 R30, [R1+0x2310] ;  /* 0x00231000011e7983 */ /* 0x001ea20000300a00 */
[----:B------:R-:W3:Y:S01]  /*4d7a0*/  LDL.LU R29, [R1+0x2308] ;  /* 0x00230800011d7983 */ /* 0x000ee20000300800 */
        /* <DEDUP_REMOVED lines=8> */
[----:B---3--:R-:W-:Y:S01]  /*4d830*/  HMMA.16816.F32.BF16 R16, R52, R22, R16 ;  /* 0x000000163410723c */ /* 0x008fe20000041810 */
[----:B------:R0:W5:Y:S02]  /*4d840*/  LDL.LU R25, [R1+0x22fc] ;  /* 0x0022fc0001197983 */ /* 0x0001640000300800 */
[----:B------:R-:W-:Y:S01]  /*4d850*/  STL.64 [R1+0x22d8], R30 ;  /* 0x0022d81e01007387 */ /* 0x000fe20000100a00 */
[----:B------:R1:W-:Y:S01]  /*4d860*/  STL [R1+0x22d0], R29 ;  /* 0x0022d01d01007387 */ /* 0x0003e20000100800 */
[----:B------:R-:W3:Y:S03]  /*4d870*/  LDL.LU R28, [R1+0x4d0] ;  /* 0x0004d000011c7983 */ /* 0x000ee60000300800 */
[----:B-1----:R-:W3:Y:S01]  /*4d880*/  LDL.LU R29, [R1+0x4d4] ;  /* 0x0004d400011d7983 */ /* 0x002ee20000300800 */
[----:B------:R-:W-:-:S02]  /*4d890*/  IMAD.MOV.U32 R31, RZ, RZ, R8 ;  /* 0x000000ffff1f7224 */ /* 0x000fc400078e0008 */
[----:B------:R-:W-:Y:S02]  /*4d8a0*/  IMAD.MOV.U32 R30, RZ, RZ, R9 ;  /* 0x000000ffff1e7224 */ /* 0x000fe400078e0009 */
[----:B------:R-:W3:Y:S01]  /*4d8b0*/  LDL.LU R8, [R1+0x4e0] ;  /* 0x0004e00001087983 */ /* 0x000ee20000300800 */
[----:B------:R-:W3:Y:S01]  /*4d8c0*/  LDL.LU R9, [R1+0x4e4] ;  /* 0x0004e40001097983 */ /* 0x000ee20000300800 */
[----:B------:R-:W3:Y:S02]  /*4d8d0*/  LDL.LU R10, [R1+0x4e8] ;  /* 0x0004e800010a7983 */ /* 0x000ee40000300800 */
[----:B------:R-:W3:Y:S02]  /*4d8e0*/  LDL.LU R11, [R1+0x4ec] ;  /* 0x0004ec00010b7983 */ /* 0x000ee40000300800 */
[----:B------:R-:W3:Y:S01]  /*4d8f0*/  LDL.LU.64 R4, [R1+0x1160] ;  /* 0x0011600001047983 */ /* 0x000ee20000300a00 */
[----:B------:R-:W3:Y:S01]  /*4d900*/  LDL.LU R56, [R1+0x1264] ;  /* 0x0012640001387983 */ /* 0x000ee20000300800 */
[----:B--2---:R-:W-:Y:S11]  /*4d910*/  HMMA.16816.F32.BF16 R48, R52, R26, R48 ;  /* 0x0000001a3430723c */ /* 0x004ff60000041830 */
[----:B------:R-:W-:Y:S11]  /*4d920*/  @!UPT UIADD3 URZ, URZ, URZ, URZ ;  /* 0x0000003f3f3ff290 */ /* 0x000ff6000fffe03f */
[----:B------:R-:W-:Y:S01]  /*4d930*/  @!UPT UIADD3 URZ, URZ, URZ, URZ ;  /* 0x0000003f3f3ff290 */ /* 0x000fe2000fffe03f */
[----:B------:R1:W-:Y:S01]  /*4d940*/  STL.64 [R1+0x510], R48 ;  /* 0x0005103001007387 */ /* 0x0003e20000100a00 */
[----:B------:R-:W-:Y:S02]  /*4d950*/  IMAD.MOV.U32 R26, RZ, RZ, R48 ;  /* 0x000000ffff1a7224 */ /* 0x000fe400078e0030 */
[----:B------:R-:W-:Y:S02]  /*4d960*/  STL.64 [R1+0x518], R50 ;  /* 0x0005183201007387 */ /* 0x000fe40000100a00 */
[----:B-1----:R-:W-:Y:S02]  /*4d970*/  IMAD.MOV.U32 R48, RZ, RZ, R0 ;  /* 0x000000ffff307224 */ /* 0x002fe400078e0000 */
[----:B------:R-:W2:Y:S01]  /*4d980*/  LDL.LU R0, [R1+0x22f8] ;  /* 0x0022f80001007983 */ /* 0x000ea20000300800 */
[----:B------:R-:W-:Y:S02]  /*4d990*/  STL.64 [R1+0x500], R16 ;  /* 0x0005001001007387 */ /* 0x000fe40000100a00 */
[----:B------:R1:W-:Y:S02]  /*4d9a0*/  STL.64 [R1+0x508], R18 ;  /* 0x0005081201007387 */ /* 0x0003e40000100a00 */
[----:B-1----:R-:W4:Y:S01]  /*4d9b0*/  LDL.LU.64 R18, [R1+0x22f0] ;  /* 0x0022f00001127983 */ /* 0x002f220000300a00 */
[----:B------:R-:W-:-:S02]  /*4d9c0*/  IMAD.MOV.U32 R23, RZ, RZ, R17 ;  /* 0x000000ffff177224 */ /* 0x000fc400078e0011 */
[----:B------:R-:W-:Y:S02]  /*4d9d0*/  IMAD.MOV.U32 R22, RZ, RZ, R16 ;  /* 0x000000ffff167224 */ /* 0x000fe400078e0010 */
[C---:B----4-:R-:W-:Y:S01]  /*4d9e0*/  HMMA.16816.F32.BF16 R16, R52.reuse, R18, R12 ;  /* 0x000000123410723c */ /* 0x050fe2000004180c */
[----:B------:R-:W3:Y:S01]  /*4d9f0*/  LDL.LU.64 R14, [R1+0x22e8] ;  /* 0x0022e800010e7983 */ /* 0x000ee20000300a00 */
[----:B------:R-:W-:Y:S02]  /*4da00*/  IMAD.MOV.U32 R39, RZ, RZ, R33 ;  /* 0x000000ffff277224 */ /* 0x000fe400078e0021 */
[----:B------:R-:W-:Y:S02]  /*4da10*/  IMAD.MOV.U32 R38, RZ, RZ, R32 ;  /* 0x000000ffff267224 */ /* 0x000fe400078e0020 */
[----:B------:R-:W-:Y:S02]  /*4da20*/  IMAD.MOV.U32 R50, RZ, RZ, R3 ;  /* 0x000000ffff327224 */ /* 0x000fe400078e0003 */
[----:B------:R-:W-:Y:S11]  /*4da30*/  IMAD.MOV.U32 R51, RZ, RZ, R2 ;  /* 0x000000ffff337224 */ /* 0x000ff600078e0002 */
[----:B------:R-:W-:Y:S04]  /*4da40*/  @!UPT UIADD3 URZ, URZ, URZ, URZ ;  /* 0x0000003f3f3ff290 */ /* 0x000fe8000fffe03f */
[----:B------:R-:W-:Y:S01]  /*4da50*/  STL.64 [R1+0x4f0], R16 ;  /* 0x0004f01001007387 */ /* 0x000fe20000100a00 */
[----:B------:R1:W-:Y:S03]  /*4da60*/  STL.64 [R1+0x4f8], R18 ;  /* 0x0004f81201007387 */ /* 0x0003e60000100a00 */
[----:B-1----:R-:W4:Y:S01]  /*4da70*/  LDL.LU.64 R18, [R1+0x1158] ;  /* 0x0011580001127983 */ /* 0x002f220000300a00 */
        /* <DEDUP_REMOVED lines=17> */
[----:B---3--:R-:W-:Y:S11]  /*4db90*/  HMMA.16816.F32.BF16 R8, R52, R14, R8 ;  /* 0x0000000e3408723c */ /* 0x008ff60000041808 */
[----:B------:R-:W-:Y:S11]  /*4dba0*/  @!UPT UIADD3 URZ, URZ, URZ, URZ ;  /* 0x0000003f3f3ff290 */ /* 0x000ff6000fffe03f */
[----:B------:R-:W-:Y:S01]  /*4dbb0*/  @!UPT UIADD3 URZ, URZ, URZ, URZ ;  /* 0x0000003f3f3ff290 */ /* 0x000fe2000fffe03f */
[----:B------:R-:W-:Y:S01]  /*4dbc0*/  STL.64 [R1+0x4e0], R8 ;  /* 0x0004e00801007387 */ /* 0x000fe20000100a00 */
[----:B------:R1:W-:Y:S03]  /*4dbd0*/  STL.64 [R1+0x4e8], R10 ;  /* 0x0004e80a01007387 */ /* 0x0003e60000100a00 */
[----:B-1----:R-:W3:Y:S01]  /*4dbe0*/  LDL.LU.64 R10, [R1+0x22e0] ;  /* 0x0022e000010a7983 */ /* 0x002ee20000300a00 */
[----:B------:R-:W4:Y:S02]  /*4dbf0*/  LDL.LU.64 R14, [R1+0x1168] ;  /* 0x00116800010e7983 */ /* 0x000f240000300a00 */
[----:B------:R-:W-:Y:S02]  /*4dc00*/  IMAD.MOV.U32 R27, RZ, RZ, R49 ;  /* 0x000000ffff1b7224 */ /* 0x000fe400078e0031 */
[----:B------:R-:W-:Y:S02]  /*4dc10*/  IMAD.MOV.U32 R49, RZ, RZ, R60 ;  /* 0x000000ffff317224 */ /* 0x000fe400078e003c */
[----:B------:R-:W-:-:S04]  /*4dc20*/  IMAD.MOV.U32 R60, RZ, RZ, c[0x0][0x188] ;  /* 0x00006200ff3c7624 */ /* 0x000fc800078e00ff */
[----:B------:R-:W-:-:S04]  /*4dc30*/  IMAD.SHL.U32 R60, R60, 0x20, RZ ;  /* 0x000000203c3c7824 */ /* 0x000fc800078e00ff */
[----:B------:R-:W-:Y:S01]  /*4dc40*/  IMAD.SHL.U32 R60, R60, 0x2, RZ ;  /* 0x000000023c3c7824 */ /* 0x000fe200078e00ff */
[----:B------:R-:W-:-:S04]  /*4dc50*/  IADD3 R56, R56, 0x1, RZ ;  /* 0x0000000138387810 */ /* 0x000fc80007ffe0ff */
[-C--:B--2---:R-:W-:Y:S02]  /*4dc60*/  IADD3 R33, P3, R33, R60.reuse, RZ ;  /* 0x0000003c21217210 */ /* 0x084fe40007f7e0ff */
[-C--:B------:R-:W-:Y:S02]  /*4dc70*/  IADD3 R37, P6, R37, R60.reuse, RZ ;  /* 0x0000003c25257210 */ /* 0x080fe40007fde0ff */
[-C--:B------:R-:W-:Y:S02]  /*4dc80*/  IADD3 R32, P5, R32, R60.reuse, RZ ;  /* 0x0000003c20207210 */ /* 0x080fe40007fbe0ff */
[-C--:B------:R-:W-:Y:S01]  /*4dc90*/  IADD3 R12, P4, R12, R60.reuse, RZ ;  /* 0x0000003c0c0c7210 */ /* 0x080fe20007f9e0ff */
[--C-:B------:R-:W-:Y:S01]  /*4dca0*/  IMAD.X R41, R41, 0x1, R0.reuse, P3 ;  /* 0x0000000129297824 */ /* 0x100fe200018e0600 */
[-C--:B------:R-:W-:Y:S01]  /*4dcb0*/  IADD3 R45, P3, R45, R60.reuse, RZ ;  /* 0x0000003c2d2d7210 */ /* 0x080fe20007f7e0ff */
[--C-:B------:R-:W-:Y:S01]  /*4dcc0*/  IMAD.X R40, R40, 0x1, R0.reuse, P6 ;  /* 0x0000000128287824 */ /* 0x100fe200030e0600 */
[-C--:B------:R-:W-:Y:S01]  /*4dcd0*/  IADD3 R44, P6, R44, R60.reuse, RZ ;  /* 0x0000003c2c2c7210 */ /* 0x080fe20007fde0ff */
[--C-:B------:R-:W-:Y:S01]  /*4dce0*/  IMAD.X R17, R17, 0x1, R0.reuse, P5 ;  /* 0x0000000111117824 */ /* 0x100fe200028e0600 */
[-C--:B------:R-:W-:Y:S01]  /*4dcf0*/  IADD3 R21, P5, R21, R60.reuse, RZ ;  /* 0x0000003c15157210 */ /* 0x080fe20007fbe0ff */
[--C-:B------:R-:W-:Y:S01]  /*4dd00*/  IMAD.X R2, R2, 0x1, R0.reuse, P4 ;  /* 0x0000000102027824 */ /* 0x100fe200020e0600 */
[C---:B---3--:R-:W-:Y:S08]  /*4dd10*/  HMMA.16816.F32.BF16 R8, R52.reuse, R10, R28 ;  /* 0x0000000a3408723c */ /* 0x048ff0000004181c */
[----:B------:R-:W-:Y:S01]  /*4dd20*/  HMMA.16816.F32.BF16 R52, R52, R6, R48 ;  /* 0x000000063434723c */ /* 0x000fe20000041830 */
[----:B------:R0:W5:Y:S01]  /*4dd30*/  LDL.LU.64 R30, [R1+0x22d8] ;  /* 0x0022d800011e7983 */ /* 0x0001620000300a00 */
[----:B------:R0:W5:Y:S11]  /*4dd40*/  LDL.LU R29, [R1+0x22d0] ;  /* 0x0022d000011d7983 */ /* 0x0001760000300800 */
[----:B------:R-:W-:Y:S02]  /*4dd50*/  @!UPT UIADD3 URZ, URZ, URZ, URZ ;  /* 0x0000003f3f3ff290 */ /* 0x000fe4000fffe03f */
[----:B------:R1:W-:Y:S01]  /*4dd60*/  STL.64 [R1+0x4d0], R8 ;  /* 0x0004d00801007387 */ /* 0x0003e20000100a00 */
[----:B------:R4:W-:Y:S02]  /*4dd70*/  STL.64 [R1+0x4d8], R10 ;  /* 0x0004d80a01007387 */ /* 0x0009e40000100a00 */
[----:B------:R0:W5:Y:S02]  /*4dd80*/  LDL.LU.64 R50, [R1+0x22c8] ;  /* 0x0022c80001327983 */ /* 0x0001640000300a00 */
[----:B------:R0:W5:Y:S01]  /*4dd90*/  LDL.LU.64 R48, [R1+0x22c0] ;  /* 0x0022c00001307983 */ /* 0x0001620000300a00 */
[-C--:B-1----:R-:W-:Y:S02]  /*4dda0*/  IADD3 R9, P0, R4, R60.reuse, RZ ;  /* 0x0000003c04097210 */ /* 0x082fe40007f1e0ff */
[-C--:B----4-:R-:W-:Y:S02]  /*4ddb0*/  IADD3 R10, P1, R14, R60.reuse, RZ ;  /* 0x0000003c0e0a7210 */ /* 0x090fe40007f3e0ff */
[----:B------:R-:W-:Y:S01]  /*4ddc0*/  IADD3 R11, P2, R18, R60, RZ ;  /* 0x0000003c120b7210 */ /* 0x000fe20007f5e0ff */
[----:B------:R-:W-:-:S02]  /*4ddd0*/  IMAD.X R4, R5, 0x1, R0, P0 ;  /* 0x0000000105047824 */ /* 0x000fc400000e0600 */
[----:B------:R-:W-:Y:S02]  /*4dde0*/  IMAD.X R5, R15, 0x1, R0, P1 ;  /* 0x000000010f057824 */ /* 0x000fe400008e0600 */
[----:B------:R-:W-:Y:S02]  /*4ddf0*/  IMAD.MOV.U32 R14, RZ, RZ, R9 ;  /* 0x000000ffff0e7224 */ /* 0x000fe400078e0009 */
[----:B------:R-:W-:Y:S01]  /*4de00*/  IMAD.MOV.U32 R15, RZ, RZ, R4 ;  /* 0x000000ffff0f7224 */ /* 0x000fe200078e0004 */
[----:B------:R1:W-:Y:S01]  /*4de10*/  STL.64 [R1+0x140], R52 ;  /* 0x0001403401007387 */ /* 0x0003e20000100a00 */
[----:B------:R-:W-:Y:S02]  /*4de20*/  IMAD.X R8, R19, 0x1, R0, P2 ;  /* 0x0000000113087824 */ /* 0x000fe400010e0600 */
[----:B------:R2:W-:Y:S02]  /*4de30*/  STL.64 [R1+0x148], R54 ;  /* 0x0001483601007387 */ /* 0x0005e40000100a00 */
[----:B------:R-:W-:Y:S01]  /*4de40*/  STL [R1+0x1264], R56 ;  /* 0x0012643801007387 */ /* 0x000fe20000100800 */
[-C--:B------:R-:W-:Y:S01]  /*4de50*/  IADD3 R36, P2, R36, R60.reuse, RZ ;  /* 0x0000003c24247210 */ /* 0x080fe20007f5e0ff */
[----:B------:R3:W-:Y:S01]  /*4de60*/  STL.64 [R1+0x1160], R14 ;  /* 0x0011600e01007387 */ /* 0x0007e20000100a00 */
[----:B------:R-:W-:Y:S01]  /*4de70*/  IADD3 R13, P1, R13, R60, RZ ;  /* 0x0000003c0d0d7210 */ /* 0x000fe20007f3e0ff */
[----:B------:R2:W-:Y:S02]  /*4de80*/  STL [R1+0x1278], R33 ;  /* 0x0012782101007387 */ /* 0x0005e40000100800 */
[----:B------:R0:W-:Y:S01]  /*4de90*/  STL [R1+0x165c], R37 ;  /* 0x00165c2501007387 */ /* 0x0001e20000100800 */
[----:B------:R0:W-:Y:S01]  /*4dea0*/  STL [R1+0x1654], R32 ;  /* 0x0016542001007387 */ /* 0x0001e20000100800 */
[----:B------:R0:W-:Y:S02]  /*4deb0*/  STL [R1+0x164c], R36 ;  /* 0x00164c2401007387 */ /* 0x0001e40000100800 */
[----:B------:R-:W-:-:S02]  /*4dec0*/  IMAD.MOV.U32 R28, RZ, RZ, c[0x0][0x180] ;  /* 0x00006000ff1c7624 */ /* 0x000fc400078e00ff */
[----:B------:R0:W-:Y:S01]  /*4ded0*/  STL [R1+0x1644], R13 ;  /* 0x0016440d01007387 */ /* 0x0001e20000100800 */
[----:B------:R0:W-:Y:S01]  /*4dee0*/  STL [R1+0x163c], R12 ;  /* 0x00163c0c01007387 */ /* 0x0001e20000100800 */
[----:B------:R0:W-:Y:S02]  /*4def0*/  STL [R1+0x1274], R41 ;  /* 0x0012742901007387 */ /* 0x0001e40000100800 */
[----:B------:R0:W-:Y:S02]  /*4df00*/  STL [R1+0x1634], R45 ;  /* 0x0016342d01007387 */ /* 0x0001e40000100800 */
[--C-:B------:R-:W-:Y:S01]  /*4df10*/  IMAD.X R16, R16, 0x1, R0.reuse, P2 ;  /* 0x0000000110107824 */ /* 0x100fe200010e0600 */
[----:B------:R0:W-:Y:S01]  /*4df20*/  STL [R1+0x1658], R40 ;  /* 0x0016582801007387 */ /* 0x0001e20000100800 */
[----:B------:R-:W-:Y:S02]  /*4df30*/  IADD3 R20, P2, R20, R60, RZ ;  /* 0x0000003c14147210 */ /* 0x000fe40007f5e0ff */
[----:B------:R-:W-:Y:S01]  /*4df40*/  IADD3 R28, R28, 0x1f, RZ ;  /* 0x0000001f1c1c7810 */ /* 0x000fe20007ffe0ff */
[----:B------:R0:W-:Y:S01]  /*4df50*/  STL [R1+0x162c], R44 ;  /* 0x00162c2c01007387 */ /* 0x0001e20000100800 */
[----:B------:R0:W-:Y:S01]  /*4df60*/  STL [R1+0x1650], R17 ;  /* 0x0016501101007387 */ /* 0x0001e20000100800 */
[----:B------:R-:W-:-:S02]  /*4df70*/  IMAD.X R61, R61, 0x1, R0, P1 ;  /* 0x000000013d3d7824 */ /* 0x000fc400008e0600 */
[----:B------:R0:W-:Y:S01]  /*4df80*/  STL [R1+0x1624], R21 ;  /* 0x0016241501007387 */ /* 0x0001e20000100800 */
[----:B------:R-:W-:Y:S01]  /*4df90*/  IADD3 R3, P1, R3, R60, RZ ;  /* 0x0000003c03037210 */ /* 0x000fe20007f3e0ff */
[----:B------:R0:W-:Y:S01]  /*4dfa0*/  STL [R1+0x1648], R16 ;  /* 0x0016481001007387 */ /* 0x0001e20000100800 */
[----:B------:R-:W-:Y:S01]  /*4dfb0*/  SHF.R.S32.HI R57, RZ, 0x1f, R28 ;  /* 0x0000001fff397819 */ /* 0x000fe2000001141c */
[----:B------:R0:W-:Y:S02]  /*4dfc0*/  STL [R1+0x161c], R20 ;  /* 0x00161c1401007387 */ /* 0x0001e40000100800 */
[----:B------:R-:W4:Y:S01]  /*4dfd0*/  LDL.LU R9, [R1+0x160c] ;  /* 0x00160c0001097983 */ /* 0x000f220000300800 */
[----:B------:R0:W-:Y:S01]  /*4dfe0*/  STL [R1+0x1640], R61 ;  /* 0x0016403d01007387 */ /* 0x0001e20000100800 */
[----:B------:R-:W4:Y:S01]  /*4dff0*/  LDL.LU R4, [R1+0x1630] ;  /* 0x0016300001047983 */ /* 0x000f220000300800 */
[----:B------:R-:W-:Y:S01]  /*4e000*/  LEA.HI R24, R57, R28, RZ, 0x5 ;  /* 0x0000001c39187211 */ /* 0x000fe200078f28ff */
[----:B------:R0:W-:Y:S01]  /*4e010*/  STL [R1+0x1614], R3 ;  /* 0x0016140301007387 */ /* 0x0001e20000100800 */
[----:B-1----:R-:W4:Y:S01]  /*4e020*/  LDL.LU R52, [R1+0x1604] ;  /* 0x0016040001347983 */ /* 0x002f220000300800 */
[----:B------:R1:W-:Y:S02]  /*4e030*/  STL [R1+0x1638], R2 ;  /* 0x0016380201007387 */ /* 0x0003e40000100800 */
[----:B------:R-:W-:-:S02]  /*4e040*/  IMAD.MOV.U32 R7, RZ, RZ, R54 ;  /* 0x000000ffff077224 */ /* 0x000fc400078e0036 */
[----:B------:R-:W4:Y:S01]  /*4e050*/  LDL.LU R53, [R1+0x1628] ;  /* 0x0016280001357983 */ /* 0x000f220000300800 */
[----:B------:R-:W-:Y:S01]  /*4e060*/  SHF.R.S32.HI R24, RZ, 0x5, R24 ;  /* 0x00000005ff187819 */ /* 0x000fe20000011418 */
[----:B------:R-:W-:Y:S01]  /*4e070*/  IMAD.MOV.U32 R6, RZ, RZ, R55 ;  /* 0x000000ffff067224 */ /* 0x000fe200078e0037 */
[----:B--2---:R-:W2:Y:S01]  /*4e080*/  LDL.LU R54, [R1+0x15fc] ;  /* 0x0015fc0001367983 */ /* 0x004ea20000300800 */
[----:B------:R-:W2:Y:S02]  /*4e090*/  LDL.LU R55, [R1+0x1620] ;  /* 0x0016200001377983 */ /* 0x000ea40000300800 */
[----:B---3--:R-:W3:Y:S02]  /*4e0a0*/  LDL.LU R14, [R1+0x15f4] ;  /* 0x0015f400010e7983 */ /* 0x008ee40000300800 */
[----:B------:R-:W3:Y:S01]  /*4e0b0*/  LDL.LU R15, [R1+0x1618] ;  /* 0x00161800010f7983 */ /* 0x000ee20000300800 */
[----:B------:R-:W3:Y:S01]  /*4e0c0*/  LDL.LU R18, [R1+0x15ec] ;  /* 0x0015ec0001127983 */ /* 0x000ee20000300800 */
[----:B------:R-:W-:Y:S01]  /*4e0d0*/  ISETP.NE.U32.AND P0, PT, R56, R24, PT ;  /* 0x000000183800720c */ /* 0x000fe20003f05070 */
[----:B------:R-:W3:Y:S02]  /*4e0e0*/  LDL.LU R19, [R1+0x1610] ;  /* 0x0016100001137983 */ /* 0x000ee40000300800 */
[----:B------:R-:W3:Y:S01]  /*4e0f0*/  LDL.LU R24, [R1+0x15e4] ;  /* 0x0015e40001187983 */ /* 0x000ee20000300800 */
[----:B------:R-:W3:Y:S01]  /*4e100*/  LDL.LU R28, [R1+0x1608] ;  /* 0x00160800011c7983 */ /* 0x000ee20000300800 */
[----:B------:R-:W3:Y:S02]  /*4e110*/  LDL.LU R57, [R1+0x15dc] ;  /* 0x0015dc0001397983 */ /* 0x000ee40000300800 */
[----:B------:R-:W3:Y:S02]  /*4e120*/  LDL.LU R56, [R1+0x1600] ;  /* 0x0016000001387983 */ /* 0x000ee40000300800 */
[----:B------:R-:W3:Y:S01]  /*4e130*/  LDL.LU R33, [R1+0x15d4] ;  /* 0x0015d40001217983 */ /* 0x000ee20000300800 */
        /* <DEDUP_REMOVED lines=15> */
[----:B-1----:R-:W3:Y:S01]  /*4e230*/  LDL.LU R2, [R1+0x1594] ;  /* 0x0015940001027983 */ /* 0x002ee20000300800 */
[-C--:B----4-:R-:W-:Y:S01]  /*4e240*/  IADD3 R9, P4, R9, R60.reuse, RZ ;  /* 0x0000003c09097210 */ /* 0x090fe20007f9e0ff */
[----:B------:R-:W-:Y:S01]  /*4e250*/  IMAD.X R4, R4, 0x1, R0, P3 ;  /* 0x0000000104047824 */ /* 0x000fe200018e0600 */
[----:B------:R-:W-:-:S03]  /*4e260*/  IADD3 R52, P3, R52, R60, RZ ;  /* 0x0000003c34347210 */ /* 0x000fc60007f7e0ff */
[----:B------:R0:W-:Y:S01]  /*4e270*/  STL [R1+0x160c], R9 ;  /* 0x00160c0901007387 */ /* 0x0001e20000100800 */
[--C-:B------:R-:W-:Y:S02]  /*4e280*/  IMAD.X R53, R53, 0x1, R0.reuse, P6 ;  /* 0x0000000135357824 */ /* 0x100fe400030e0600 */
[----:B------:R1:W-:Y:S01]  /*4e290*/  STL [R1+0x1630], R4 ;  /* 0x0016300401007387 */ /* 0x0003e20000100800 */
[-C--:B--2---:R-:W-:Y:S01]  /*4e2a0*/  IADD3 R54, P6, R54, R60.reuse, RZ ;  /* 0x0000003c36367210 */ /* 0x084fe20007fde0ff */
[--C-:B------:R-:W-:Y:S01]  /*4e2b0*/  IMAD.X R55, R55, 0x1, R0.reuse, P5 ;  /* 0x0000000137377824 */ /* 0x100fe200028e0600 */
[-C--:B---3--:R-:W-:Y:S01]  /*4e2c0*/  IADD3 R14, P5, R14, R60.reuse, RZ ;  /* 0x0000003c0e0e7210 */ /* 0x088fe20007fbe0ff */
[----:B------:R2:W-:Y:S01]  /*4e2d0*/  STL [R1+0x1604], R52 ;  /* 0x0016043401007387 */ /* 0x0005e20000100800 */
[--C-:B------:R-:W-:Y:S02]  /*4e2e0*/  IMAD.X R15, R15, 0x1, R0.reuse, P2 ;  /* 0x000000010f0f7824 */ /* 0x100fe400010e0600 */
[----:B------:R3:W-:Y:S01]  /*4e2f0*/  STL [R1+0x1628], R53 ;  /* 0x0016283501007387 */ /* 0x0007e20000100800 */
[----:B------:R-:W-:Y:S01]  /*4e300*/  IADD3 R18, P2, R18, R60, RZ ;  /* 0x0000003c12127210 */ /* 0x000fe20007f5e0ff */
[----:B------:R3:W-:Y:S01]  /*4e310*/  STL [R1+0x15fc], R54 ;  /* 0x0015fc3601007387 */ /* 0x0007e20000100800 */
[----:B------:R-:W-:-:S02]  /*4e320*/  IMAD.X R19, R19, 0x1, R0, P1 ;  /* 0x0000000113137824 */ /* 0x000fc400008e0600 */
[----:B------:R0:W-:Y:S01]  /*4e330*/  STL [R1+0x1620], R55 ;  /* 0x0016203701007387 */ /* 0x0001e20000100800 */
[-C--:B------:R-:W-:Y:S01]  /*4e340*/  IADD3 R24, P1, R24, R60.reuse, RZ ;  /* 0x0000003c18187210 */ /* 0x080fe20007f3e0ff */
[----:B------:R0:W-:Y:S01]  /*4e350*/  STL [R1+0x15f4], R14 ;  /* 0x0015f40e01007387 */ /* 0x0001e20000100800 */
[--C-:B------:R-:W-:Y:S02]  /*4e360*/  IMAD.X R28, R28, 0x1, R0.reuse, P4 ;  /* 0x000000011c1c7824 */ /* 0x100fe400020e0600 */
[----:B------:R0:W-:Y:S01]  /*4e370*/  STL [R1+0x1618], R15 ;  /* 0x0016180f01007387 */ /* 0x0001e20000100800 */
[-C--:B------:R-:W-:Y:S01]  /*4e380*/  IADD3 R57, P4, R57, R60.reuse, RZ ;  /* 0x0000003c39397210 */ /* 0x080fe20007f9e0ff */
        /* <DEDUP_REMOVED lines=30> */
[----:B------:R1:W-:Y:S02]  /*4e570*/  STL [R1+0x15d8], R44 ;  /* 0x0015d82c01007387 */ /* 0x0003e40000100800 */
[----:B------:R2:W-:Y:S01]  /*4e580*/  STL [R1+0x15ac], R17 ;  /* 0x0015ac1101007387 */ /* 0x0005e20000100800 */
[-C--:B------:R-:W-:Y:S01]  /*4e590*/  IADD3 R61, P6, R61, R60.reuse, RZ ;  /* 0x0000003c3d3d7210 */ /* 0x080fe20007fde0ff */
[----:B------:R3:W-:Y:S01]  /*4e5a0*/  STL [R1+0x15d0], R21 ;  /* 0x0015d01501007387 */ /* 0x0007e20000100800 */
[--C-:B------:R-:W-:Y:S02]  /*4e5b0*/  IMAD.X R3, R3, 0x1, R0.reuse, P5 ;  /* 0x0000000103037824 */ /* 0x100fe400028e0600 */
[----:B------:R3:W-:Y:S02]  /*4e5c0*/  STL [R1+0x15a4], R16 ;  /* 0x0015a41001007387 */ /* 0x0007e40000100800 */
[----:B------:R3:W-:Y:S01]  /*4e5d0*/  STL [R1+0x15c8], R20 ;  /* 0x0015c81401007387 */ /* 0x0007e20000100800 */
[-C--:B------:R-:W-:Y:S01]  /*4e5e0*/  IADD3 R2, P5, R2, R60.reuse, RZ ;  /* 0x0000003c02027210 */ /* 0x080fe20007fbe0ff */
[----:B0-----:R-:W4:Y:S01]  /*4e5f0*/  LDL.LU R9, [R1+0x15b8] ;  /* 0x0015b80001097983 */ /* 0x001f220000300800 */
[----:B------:R0:W-:Y:S02]  /*4e600*/  STL [R1+0x159c], R61 ;  /* 0x00159c3d01007387 */ /* 0x0001e40000100800 */
[----:B-1----:R-:W4:Y:S02]  /*4e610*/  LDL.LU R4, [R1+0x158c] ;  /* 0x00158c0001047983 */ /* 0x002f240000300800 */
[----:B------:R1:W-:Y:S01]  /*4e620*/  STL [R1+0x15c0], R3 ;  /* 0x0015c00301007387 */ /* 0x0003e20000100800 */
[----:B--2---:R-:W2:Y:S01]  /*4e630*/  LDL.LU R52, [R1+0x15b0] ;  /* 0x0015b00001347983 */ /* 0x004ea20000300800 */
[----:B------:R0:W-:Y:S02]  /*4e640*/  STL [R1+0x1594], R2 ;  /* 0x0015940201007387 */ /* 0x0001e40000100800 */
[----:B---3--:R-:W3:Y:S02]  /*4e650*/  LDL.LU R53, [R1+0x1584] ;  /* 0x0015840001357983 */ /* 0x008ee40000300800 */
        /* <DEDUP_REMOVED lines=24> */
[----:B0-----:R-:W3:Y:S01]  /*4e7e0*/  LDL.LU R61, [R1+0x1548] ;  /* 0x00154800013d7983 */ /* 0x001ee20000300800 */
[----:B-1----:R-:W3:Y:S01]  /*4e7f0*/  LDL.LU R3, [R1+0x151c] ;  /* 0x00151c0001037983 */ /* 0x002ee20000300800 */
[----:B------:R-:W3:Y:S02]  /*4e800*/  LDL.LU R2, [R1+0x1540] ;  /* 0x0015400001027983 */ /* 0x000ee40000300800 */
[--C-:B----4-:R-:W-:Y:S01]  /*4e810*/  IMAD.X R9, R9, 0x1, R0.reuse, P2 ;  /* 0x0000000109097824 */ /* 0x110fe200010e0600 */
[-C--:B------:R-:W-:Y:S01]  /*4e820*/  IADD3 R4, P2, R4, R60.reuse, RZ ;  /* 0x0000003c04047210 */ /* 0x080fe20007f5e0ff */
[--C-:B--2---:R-:W-:Y:S01]  /*4e830*/  IMAD.X R52, R52, 0x1, R0.reuse, P1 ;  /* 0x0000000134347824 */ /* 0x104fe200008e0600 */
[-C--:B---3--:R-:W-:Y:S01]  /*4e840*/  IADD3 R53, P1, R53, R60.reuse, RZ ;  /* 0x0000003c35357210 */ /* 0x088fe20007f3e0ff */
[--C-:B------:R-:W-:Y:S01]  /*4e850*/  IMAD.X R54, R54, 0x1, R0.reuse, P4 ;  /* 0x0000000136367824 */ /* 0x100fe200020e0600 */
[----:B------:R0:W-:Y:S01]  /*4e860*/  STL [R1+0x15b8], R9 ;  /* 0x0015b80901007387 */ /* 0x0001e20000100800 */
[-C--:B------:R-:W-:Y:S01]  /*4e870*/  IADD3 R55, P4, R55, R60.reuse, RZ ;  /* 0x0000003c37377210 */ /* 0x080fe20007f9e0ff */
[----:B------:R1:W-:Y:S02]  /*4e880*/  STL [R1+0x158c], R4 ;  /* 0x00158c0401007387 */ /* 0x0003e40000100800 */
        /* <DEDUP_REMOVED lines=44> */
[----:B------:R2:W-:Y:S02]  /*4eb50*/  STL [R1+0x1558], R17 ;  /* 0x0015581101007387 */ /* 0x0005e40000100800 */
[--C-:B------:R-:W-:Y:S01]  /*4eb60*/  IMAD.X R61, R61, 0x1, R0.reuse, P4 ;  /* 0x000000013d3d7824 */ /* 0x100fe200020e0600 */
[----:B------:R3:W-:Y:S01]  /*4eb70*/  STL [R1+0x152c], R21 ;  /* 0x00152c1501007387 */ /* 0x0007e20000100800 */
[-C--:B------:R-:W-:Y:S01]  /*4eb80*/  IADD3 R3, P4, R3, R60.reuse, RZ ;  /* 0x0000003c03037210 */ /* 0x080fe20007f9e0ff */
[----:B------:R3:W-:Y:S02]  /*4eb90*/  STL [R1+0x1550], R16 ;  /* 0x0015501001007387 */ /* 0x0007e40000100800 */
[----:B------:R3:W-:Y:S02]  /*4eba0*/  STL [R1+0x1524], R20 ;  /* 0x0015241401007387 */ /* 0x0007e40000100800 */
[--C-:B------:R-:W-:Y:S01]  /*4ebb0*/  IMAD.X R2, R2, 0x1, R0.reuse, P3 ;  /* 0x0000000102027824 */ /* 0x100fe200018e0600 */
        /* <DEDUP_REMOVED lines=33> */
[----:B------:R-:W3:Y:S01]  /*4edd0*/  LDL.LU R2, [R1+0x149c] ;  /* 0x00149c0001027983 */ /* 0x000ee20000300800 */
[-C--:B----4-:R-:W-:Y:S01]  /*4ede0*/  IADD3 R9, P3, R9, R60.reuse, RZ ;  /* 0x0000003c09097210 */ /* 0x090fe20007f7e0ff */
[--C-:B------:R-:W-:Y:S01]  /*4edf0*/  IMAD.X R4, R4, 0x1, R0.reuse, P6 ;  /* 0x0000000104047824 */ /* 0x100fe200030e0600 */
[-C--:B--2---:R-:W-:Y:S01]  /*4ee00*/  IADD3 R52, P6, R52, R60.reuse, RZ ;  /* 0x0000003c34347210 */ /* 0x084fe20007fde0ff */
[--C-:B---3--:R-:W-:Y:S01]  /*4ee10*/  IMAD.X R53, R53, 0x1, R0.reuse, P5 ;  /* 0x0000000135357824 */ /* 0x108fe200028e0600 */
        /* <DEDUP_REMOVED lines=47> */
[----:B------:R1:W-:Y:S02]  /*4f110*/  STL [R1+0x14e0], R44 ;  /* 0x0014e02c01007387 */ /* 0x0003e40000100800 */
[----:B------:R2:W-:Y:S01]  /*4f120*/  STL [R1+0x14b4], R17 ;  /* 0x0014b41101007387 */ /* 0x0005e20000100800 */
[----:B------:R-:W-:Y:S01]  /*4f130*/  IADD3 R61, P5, R61, R60, RZ ;  /* 0x0000003c3d3d7210 */ /* 0x000fe20007fbe0ff */
[----:B------:R3:W-:Y:S01]  /*4f140*/  STL [R1+0x14d8], R21 ;  /* 0x0014d81501007387 */ /* 0x0007e20000100800 */
[----:B------:R-:W-:-:S02]  /*4f150*/  IMAD.X R3, R3, 0x1, R0, P2 ;  /* 0x0000000103037824 */ /* 0x000fc400010e0600 */
        /* <DEDUP_REMOVED lines=228> */
[----:B------:R-:W-:Y:S01]  /*4ffa0*/  STL [R1+0x13c8], R9 ;  /* 0x0013c80901007387 */ /* 0x000fe20000100800 */
[-C--:B------:R-:W-:Y:S01]  /*4ffb0*/  IADD3 R55, P6, R55, R60.reuse, RZ ;  /* 0x0000003c37377210 */ /* 0x080fe20007fde0ff */
[----:B------:R-:W-:Y:S02]  /*4ffc0*/  STL [R1+0x139c], R4 ;  /* 0x00139c0401007387 */ /* 0x000fe40000100800 */
        /* <DEDUP_REMOVED lines=53> */
[----:B------:R-:W4:Y:S02]  /*50320*/  LDL.LU R9, [R1+0x1348] ;  /* 0x0013480001097983 */ /* 0x000f240000300800 */
[----:B------:R0:W-:Y:S01]  /*50330*/  STL [R1+0x132c], R3 ;  /* 0x00132c0301007387 */ /* 0x0001e20000100800 */
[----:B------:R-:W4:Y:S01]  /*50340*/  LDL.LU R4, [R1+0x131c] ;  /* 0x00131c0001047983 */ /* 0x000f220000300800 */
[----:B------:R0:W-:Y:S02]  /*50350*/  STL [R1+0x1350], R2 ;  /* 0x0013500201007387 */ /* 0x0001e40000100800 */
        /* <DEDUP_REMOVED lines=9> */
[----:B-1----:R-:W4:Y:S01]  /*503f0*/  LDL.LU R57, [R1+0x12f4] ;  /* 0x0012f40001397983 */ /* 0x002f220000300800 */
[----:B--2---:R-:W2:Y:S01]  /*50400*/  LDL.LU R56, [R1+0x1318] ;  /* 0x0013180001387983 */ /* 0x004ea20000300800 */
[----:B---3--:R-:W3:Y:S02]  /*50410*/  LDL.LU R33, [R1+0x12ec] ;  /* 0x0012ec0001217983 */ /* 0x008ee40000300800 */
        /* <DEDUP_REMOVED lines=11> */
[----:B------:R-:W3:Y:S02]  /*504d0*/  LDL.LU R16, [R1+0x12bc] ;  /* 0x0012bc0001107983 */ /* 0x000ee40000300800 */
[----:B------:R-:W3:Y:S02]  /*504e0*/  LDL.LU R20, [R1+0x12e0] ;  /* 0x0012e00001147983 */ /* 0x000ee40000300800 */
[----:B0-----:R-:W3:Y:S01]  /*504f0*/  LDL.LU R61, [R1+0x12b4] ;  /* 0x0012b400013d7983 */ /* 0x001ee20000300800 */
[----:B------:R-:W3:Y:S01]  /*50500*/  LDL.LU R3, [R1+0x12d8] ;  /* 0x0012d80001037983 */ /* 0x000ee20000300800 */
[----:B------:R-:W3:Y:S01]  /*50510*/  LDL.LU R2, [R1+0x12ac] ;  /* 0x0012ac0001027983 */ /* 0x000ee20000300800 */
[-C--:B----4-:R-:W-:Y:S01]  /*50520*/  IADD3 R28, P5, R28, R60.reuse, RZ ;  /* 0x0000003c1c1c7210 */ /* 0x090fe20007fbe0ff */
[----:B------:R-:W-:Y:S01]  /*50530*/  IMAD.X R9, R9, 0x1, R0, P2 ;  /* 0x0000000109097824 */ /* 0x000fe200010e0600 */
[----:B------:R-:W-:-:S03]  /*50540*/  IADD3 R4, P2, R4, R60, RZ ;  /* 0x0000003c04047210 */ /* 0x000fc60007f5e0ff */
[----:B------:R0:W-:Y:S01]  /*50550*/  STL [R1+0x1324], R28 ;  /* 0x0013241c01007387 */ /* 0x0001e20000100800 */
[--C-:B------:R-:W-:Y:S01]  /*50560*/  IMAD.X R52, R52, 0x1, R0.reuse, P1 ;  /* 0x0000000134347824 */ /* 0x100fe200008e0600 */
[-C--:B------:R-:W-:Y:S01]  /*50570*/  IADD3 R53, P1, R53, R60.reuse, RZ ;  /* 0x0000003c35357210 */ /* 0x080fe20007f3e0ff */
[--C-:B------:R-:W-:Y:S01]  /*50580*/  IMAD.X R54, R54, 0x1, R0.reuse, P4 ;  /* 0x0000000136367824 */ /* 0x100fe200020e0600 */
[-C--:B------:R-:W-:Y:S01]  /*50590*/  IADD3 R55, P4, R55, R60.reuse, RZ ;  /* 0x0000003c37377210 */ /* 0x080fe20007f9e0ff */
[--C-:B------:R-:W-:Y:S01]  /*505a0*/  IMAD.X R14, R14, 0x1, R0.reuse, P3 ;  /* 0x000000010e0e7824 */ /* 0x100fe200018e0600 */
[----:B------:R-:W-:Y:S01]  /*505b0*/  IADD3 R15, P3, R15, R60, RZ ;  /* 0x0000003c0f0f7210 */ /* 0x000fe20007f7e0ff */
[----:B0-----:R0:W5:Y:S01]  /*505c0*/  LDL.LU R28, [R1+0x22b8] ;  /* 0x0022b800011c7983 */ /* 0x0011620000300800 */
[----:B------:R1:W-:Y:S02]  /*505d0*/  STL [R1+0x1348], R9 ;  /* 0x0013480901007387 */ /* 0x0003e40000100800 */
[----:B------:R4:W-:Y:S02]  /*505e0*/  STL [R1+0x131c], R4 ;  /* 0x00131c0401007387 */ /* 0x0009e40000100800 */
[----:B------:R0:W-:Y:S01]  /*505f0*/  STL [R1+0x1340], R52 ;  /* 0x0013403401007387 */ /* 0x0001e20000100800 */
        /* <DEDUP_REMOVED lines=9> */
[--C-:B--2---:R-:W-:Y:S02]  /*50690*/  IMAD.X R56, R56, 0x1, R0.reuse, P2 ;  /* 0x0000000138387824 */ /* 0x104fe400010e0600 */
[----:B------:R2:W-:Y:S01]  /*506a0*/  STL [R1+0x1328], R18 ;  /* 0x0013281201007387 */ /* 0x0005e20000100800 */
[----:B---3--:R-:W-:Y:S01]  /*506b0*/  IADD3 R33, P2, R33, R60, RZ ;  /* 0x0000003c21217210 */ /* 0x008fe20007f5e0ff */
        /* <DEDUP_REMOVED lines=28> */
[----:B------:R0:W-:Y:S01]  /*50880*/  STL [R1+0x12e8], R21 ;  /* 0x0012e81501007387 */ /* 0x0001e20000100800 */
[--C-:B------:R-:W-:Y:S02]  /*50890*/  IMAD.X R3, R3, 0x1, R0.reuse, P4 ;  /* 0x0000000103037824 */ /* 0x100fe400020e0600 */
[----:B------:R0:W-:Y:S01]  /*508a0*/  STL [R1+0x12bc], R16 ;  /* 0x0012bc1001007387 */ /* 0x0001e20000100800 */
[-C--:B------:R-:W-:Y:S02]  /*508b0*/  IADD3 R61, P1, R61, R60.reuse, RZ ;  /* 0x0000003c3d3d7210 */ /* 0x080fe40007f3e0ff */
[----:B------:R-:W-:Y:S01]  /*508c0*/  IADD3 R2, P4, R2, R60, RZ ;  /* 0x0000003c02027210 */ /* 0x000fe20007f9e0ff */
[----:B------:R2:W-:Y:S01]  /*508d0*/  STL [R1+0x12e0], R20 ;  /* 0x0012e01401007387 */ /* 0x0005e20000100800 */
[----:B------:R-:W3:Y:S02]  /*508e0*/  LDL.LU R60, [R1+0x12d0] ;  /* 0x0012d000013c7983 */ /* 0x000ee40000300800 */
[----:B------:R2:W-:Y:S02]  /*508f0*/  STL [R1+0x12b4], R61 ;  /* 0x0012b43d01007387 */ /* 0x0005e40000100800 */
[----:B-1----:R-:W3:Y:S01]  /*50900*/  LDL.LU R9, [R1+0x12a4] ;  /* 0x0012a40001097983 */ /* 0x002ee20000300800 */
[----:B------:R1:W-:Y:S01]  /*50910*/  STL [R1+0x12d8], R3 ;  /* 0x0012d80301007387 */ /* 0x0003e20000100800 */
[----:B----4-:R-:W4:Y:S02]  /*50920*/  LDL.LU R4, [R1+0x12c8] ;  /* 0x0012c80001047983 */ /* 0x010f240000300800 */
[----:B------:R1:W-:Y:S02]  /*50930*/  STL [R1+0x12ac], R2 ;  /* 0x0012ac0201007387 */ /* 0x0003e40000100800 */
[----:B0-----:R-:W4:Y:S01]  /*50940*/  LDL.LU R52, [R1+0x129c] ;  /* 0x00129c0001347983 */ /* 0x001f220000300800 */
[----:B------:R-:W4:Y:S01]  /*50950*/  LDL.LU R53, [R1+0x12c0] ;  /* 0x0012c00001357983 */ /* 0x000f220000300800 */
[----:B------:R-:W4:Y:S02]  /*50960*/  LDL.LU R54, [R1+0x1294] ;  /* 0x0012940001367983 */ /* 0x000f240000300800 */
[----:B------:R-:W4:Y:S02]  /*50970*/  LDL.LU R55, [R1+0x12b8] ;  /* 0x0012b80001377983 */ /* 0x000f240000300800 */
[----:B------:R-:W4:Y:S01]  /*50980*/  LDL.LU R14, [R1+0x128c] ;  /* 0x00128c00010e7983 */ /* 0x000f220000300800 */
[----:B------:R-:W4:Y:S01]  /*50990*/  LDL.LU R15, [R1+0x12b0] ;  /* 0x0012b000010f7983 */ /* 0x000f220000300800 */
[----:B--2---:R-:W2:Y:S02]  /*509a0*/  LDL.LU R18, [R1+0x1284] ;  /* 0x0012840001127983 */ /* 0x004ea40000300800 */
        /* <DEDUP_REMOVED lines=19> */
[----:B-1----:R-:W2:Y:S02]  /*50ae0*/  LDL.LU R3, [R1+0x1da0] ;  /* 0x001da00001037983 */ /* 0x002ea40000300800 */
[----:B------:R-:W2:Y:S02]  /*50af0*/  LDL.LU R2, [R1+0x1664] ;  /* 0x0016640001027983 */ /* 0x000ea40000300800 */
[----:B---3--:R-:W-:-:S05]  /*50b00*/  IMAD.X R60, R60, 0x1, R0, P3 ;  /* 0x000000013c3c7824 */ /* 0x008fca00018e0600 */
[----:B------:R0:W-:Y:S02]  /*50b10*/  STL [R1+0x12d0], R60 ;  /* 0x0012d03c01007387 */ /* 0x0001e40000100800 */
[----:B0-----:R-:W-:-:S04]  /*50b20*/  IMAD.MOV.U32 R60, RZ, RZ, c[0x0][0x188] ;  /* 0x00006200ff3c7624 */ /* 0x001fc800078e00ff */
[----:B------:R-:W-:-:S04]  /*50b30*/  IMAD.SHL.U32 R60, R60, 0x20, RZ ;  /* 0x000000203c3c7824 */ /* 0x000fc800078e00ff */
[----:B------:R-:W-:Y:S02]  /*50b40*/  IMAD.SHL.U32 R60, R60, 0x2, RZ ;  /* 0x000000023c3c7824 */ /* 0x000fe400078e00ff */
[--C-:B----4-:R-:W-:Y:S02]  /*50b50*/  IMAD.X R4, R4, 0x1, R0.reuse, P6 ;  /* 0x0000000104047824 */ /* 0x110fe400030e0600 */
[--C-:B------:R-:W-:Y:S01]  /*50b60*/  IMAD.X R53, R53, 0x1, R0.reuse, P5 ;  /* 0x0000000135357824 */ /* 0x100fe200028e0600 */
[-C--:B------:R-:W-:Y:S02]  /*50b70*/  IADD3 R9, P3, R9, R60.reuse, RZ ;  /* 0x0000003c09097210 */ /* 0x080fe40007f7e0ff */
[-C--:B------:R-:W-:Y:S02]  /*50b80*/  IADD3 R52, P6, R52, R60.reuse, RZ ;  /* 0x0000003c34347210 */ /* 0x080fe40007fde0ff */
[-C--:B------:R-:W-:Y:S01]  /*50b90*/  IADD3 R54, P5, R54, R60.reuse, RZ ;  /* 0x0000003c36367210 */ /* 0x080fe20007fbe0ff */
[--C-:B------:R-:W-:Y:S01]  /*50ba0*/  IMAD.X R55, R55, 0x1, R0.reuse, P2 ;  /* 0x0000000137377824 */ /* 0x100fe200010e0600 */
[-C--:B------:R-:W-:Y:S01]  /*50bb0*/  IADD3 R14, P2, R14, R60.reuse, RZ ;  /* 0x0000003c0e0e7210 */ /* 0x080fe20007f5e0ff */
[----:B------:R0:W-:Y:S01]  /*50bc0*/  STL [R1+0x12a4], R9 ;  /* 0x0012a40901007387 */ /* 0x0001e20000100800 */
[----:B------:R1:W-:Y:S02]  /*50bd0*/  STL [R1+0x12c8], R4 ;  /* 0x0012c80401007387 */ /* 0x0003e40000100800 */
[----:B------:R3:W-:Y:S02]  /*50be0*/  STL [R1+0x129c], R52 ;  /* 0x00129c3401007387 */ /* 0x0007e40000100800 */
[--C-:B------:R-:W-:Y:S01]  /*50bf0*/  IMAD.X R15, R15, 0x1, R0.reuse, P1 ;  /* 0x000000010f0f7824 */ /* 0x100fe200008e0600 */
[----:B------:R4:W-:Y:S01]  /*50c00*/  STL [R1+0x12c0], R53 ;  /* 0x0012c03501007387 */ /* 0x0009e20000100800 */
[----:B--2---:R-:W-:Y:S01]  /*50c10*/  IADD3 R18, P1, R18, R60, RZ ;  /* 0x0000003c12127210 */ /* 0x004fe20007f3e0ff */
[----:B------:R4:W-:Y:S02]  /*50c20*/  STL [R1+0x1294], R54 ;  /* 0x0012943601007387 */ /* 0x0009e40000100800 */
[--C-:B------:R-:W-:Y:S01]  /*50c30*/  IMAD.X R19, R19, 0x1, R0.reuse, P4 ;  /* 0x0000000113137824 */ /* 0x100fe200020e0600 */
[----:B------:R0:W-:Y:S01]  /*50c40*/  STL [R1+0x12b8], R55 ;  /* 0x0012b83701007387 */ /* 0x0001e20000100800 */
[----:B------:R-:W-:Y:S01]  /*50c50*/  IADD3 R24, P4, R24, UR8, RZ ;  /* 0x0000000818187c10 */ /* 0x000fe2000ff9e0ff */
        /* <DEDUP_REMOVED lines=17> */
[----:B------:R-:W-:Y:S01]  /*50d70*/  IMAD.X R41, R41, 0x1, R0, P1 ;  /* 0x0000000129297824 */ /* 0x000fe200008e0600 */
[----:B------:R0:W-:Y:S01]  /*50d80*/  STL [R1+0x1290], R32 ;  /* 0x0012902001007387 */ /* 0x0001e20000100800 */
[----:B------:R-:W-:Y:S01]  /*50d90*/  IADD3 R45, P1, R45, UR8, RZ ;  /* 0x000000082d2d7c10 */ /* 0x000fe2000ff3e0ff */
[----:B------:R0:W-:Y:S01]  /*50da0*/  STL [R1+0x1dc4], R36 ;  /* 0x001dc42401007387 */ /* 0x0001e20000100800 */
[----:B------:R-:W-:Y:S01]  /*50db0*/  IADD3.X R40, R40, UR5, RZ, P4, !PT ;  /* 0x0000000528287c10 */ /* 0x000fe2000a7fe4ff */
        /* <DEDUP_REMOVED lines=10> */
[----:B------:R0:W-:Y:S02]  /*50e60*/  STL [R1+0x1db8], R44 ;  /* 0x001db82c01007387 */ /* 0x0001e40000100800 */
[----:B------:R1:W-:Y:S01]  /*50e70*/  STL [R1+0x127c], R17 ;  /* 0x00127c1101007387 */ /* 0x0003e20000100800 */
[----:B------:R-:W-:Y:S01]  /*50e80*/  IADD3.X R61, R61, UR5, RZ, P5, !PT ;  /* 0x000000053d3d7c10 */ /* 0x000fe2000affe4ff */
[----:B------:R4:W-:Y:S01]  /*50e90*/  STL [R1+0x1db0], R21 ;  /* 0x001db01501007387 */ /* 0x0009e20000100800 */
[----:B------:R-:W-:Y:S01]  /*50ea0*/  IADD3 R3, P5, R3, UR8, RZ ;  /* 0x0000000803037c10 */ /* 0x000fe2000ffbe0ff */
[----:B------:R4:W-:Y:S02]  /*50eb0*/  STL [R1+0x166c], R16 ;  /* 0x00166c1001007387 */ /* 0x0009e40000100800 */
[----:B------:R4:W-:Y:S01]  /*50ec0*/  STL [R1+0x1da8], R20 ;  /* 0x001da81401007387 */ /* 0x0009e20000100800 */
[----:B------:R-:W-:Y:S01]  /*50ed0*/  IADD3.X R2, R2, UR5, RZ, P2, !PT ;  /* 0x0000000502027c10 */ /* 0x000fe200097fe4ff */
[----:B------:R-:W2:Y:S01]  /*50ee0*/  LDL.LU R60, [R1+0x1d98] ;  /* 0x001d9800013c7983 */ /* 0x000ea20000300800 */
[----:B------:R4:W-:Y:S02]  /*50ef0*/  STL [R1+0x1668], R61 ;  /* 0x0016683d01007387 */ /* 0x0009e40000100800 */
[----:B0-----:R-:W2:Y:S02]  /*50f00*/  LDL.LU R9, [R1+0x1660] ;  /* 0x0016600001097983 */ /* 0x001ea40000300800 */
[----:B------:R0:W-:Y:S01]  /*50f10*/  STL [R1+0x1da0], R3 ;  /* 0x001da00301007387 */ /* 0x0001e20000100800 */
[----:B-1----:R-:W2:Y:S01]  /*50f20*/  LDL.LU R4, [R1+0x1d90] ;  /* 0x001d900001047983 */ /* 0x002ea20000300800 */
[----:B------:R1:W-:Y:S02]  /*50f30*/  STL [R1+0x1664], R2 ;  /* 0x0016640201007387 */ /* 0x0003e40000100800 */
[----:B---3--:R-:W3:Y:S02]  /*50f40*/  LDL.LU R52, [R1+0x1db4] ;  /* 0x001db40001347983 */ /* 0x008ee40000300800 */
[----:B----4-:R-:W4:Y:S01]  /*50f50*/  LDL.LU R53, [R1+0x1d88] ;  /* 0x001d880001357983 */ /* 0x010f220000300800 */
        /* <DEDUP_REMOVED lines=25> */
[----:B-1----:R-:W4:Y:S01]  /*510f0*/  LDL.LU R2, [R1+0x1d20] ;  /* 0x001d200001027983 */ /* 0x002f220000300800 */
[----:B--2---:R-:W-:-:S02]  /*51100*/  IADD3 R60, P2, R60, UR8, RZ ;  /* 0x000000083c3c7c10 */ /* 0x004fc4000ff5e0ff */
[----:B------:R-:W-:Y:S02]  /*51110*/  IADD3.X R9, R9, UR5, RZ, P1, !PT ;  /* 0x0000000509097c10 */ /* 0x000fe40008ffe4ff */
[----:B------:R-:W-:Y:S02]  /*51120*/  IADD3 R4, P1, R4, UR8, RZ ;  /* 0x0000000804047c10 */ /* 0x000fe4000ff3e0ff */
[----:B---3--:R-:W-:Y:S01]  /*51130*/  IADD3.X R52, R52, UR5, RZ, P4, !PT ;  /* 0x0000000534347c10 */ /* 0x008fe2000a7fe4ff */
[----:B----4-:R-:W-:Y:S01]  /*51140*/  IADD3 R53, P4, R53, UR8, RZ ;  /* 0x0000000835357c10 */ /* 0x010fe2000ff9e0ff */
        /* <DEDUP_REMOVED lines=46> */
[----:B------:R1:W-:Y:S02]  /*51430*/  STL [R1+0x1d64], R44 ;  /* 0x001d642c01007387 */ /* 0x0003e40000100800 */
[----:B------:R2:W-:Y:S01]  /*51440*/  STL [R1+0x1d38], R17 ;  /* 0x001d381101007387 */ /* 0x0005e20000100800 */
[----:B------:R-:W-:Y:S01]  /*51450*/  IADD3 R61, P4, R61, UR8, RZ ;  /* 0x000000083d3d7c10 */ /* 0x000fe2000ff9e0ff */
[----:B------:R3:W-:Y:S01]  /*51460*/  STL [R1+0x1d5c], R21 ;  /* 0x001d5c1501007387 */ /* 0x0007e20000100800 */
[----:B------:R-:W-:Y:S01]  /*51470*/  IADD3.X R3, R3, UR5, RZ, P3, !PT ;  /* 0x0000000503037c10 */ /* 0x000fe20009ffe4ff */
[----:B------:R3:W-:Y:S02]  /*51480*/  STL [R1+0x1d30], R16 ;  /* 0x001d301001007387 */ /* 0x0007e40000100800 */
[----:B------:R3:W-:Y:S01]  /*51490*/  STL [R1+0x1d54], R20 ;  /* 0x001d541401007387 */ /* 0x0007e20000100800 */
[----:B------:R-:W-:Y:S01]  /*514a0*/  IADD3 R2, P3, R2, UR8, RZ ;  /* 0x0000000802027c10 */ /* 0x000fe2000ff7e0ff */
        /* <DEDUP_REMOVED lines=34> */
[----:B----4-:R-:W-:-:S02]  /*516d0*/  IADD3.X R60, R60, UR5, RZ, P6, !PT ;  /* 0x000000053c3c7c10 */ /* 0x010fc4000b7fe4ff */
[----:B------:R-:W-:Y:S02]  /*516e0*/  IADD3 R9, P6, R9, UR8, RZ ;  /* 0x0000000809097c10 */ /* 0x000fe4000ffde0ff */
[----:B--2---:R-:W-:Y:S02]  /*516f0*/  IADD3.X R4, R4, UR5, RZ, P5, !PT ;  /* 0x0000000504047c10 */ /* 0x004fe4000affe4ff */
[----:B---3--:R-:W-:Y:S02]  /*51700*/  IADD3 R52, P5, R52, UR8, RZ ;  /* 0x0000000834347c10 */ /* 0x008fe4000ffbe0ff */
        /* <DEDUP_REMOVED lines=89> */
[----:B----4-:R-:W-:-:S02]  /*51ca0*/  IADD3 R60, P1, R60, UR8, RZ ;  /* 0x000000083c3c7c10 */ /* 0x010fc4000ff3e0ff */
[----:B------:R-:W-:Y:S02]  /*51cb0*/  IADD3.X R9, R9, UR5, RZ, P4, !PT ;  /* 0x0000000509097c10 */ /* 0x000fe4000a7fe4ff */
[----:B--2---:R-:W-:Y:S02]  /*51cc0*/  IADD3 R4, P4, R4, UR8, RZ ;  /* 0x0000000804047c10 */ /* 0x004fe4000ff9e0ff */
[----:B---3--:R-:W-:Y:S01]  /*51cd0*/  IADD3.X R52, R52, UR5, RZ, P3, !PT ;  /* 0x0000000534347c10 */ /* 0x008fe20009ffe4ff */
        /* <DEDUP_REMOVED lines=1117> */
[----:B------:R-:W-:Y:S01]  /*562b0*/  STL [R1+0x16d0], R60 ;  /* 0x0016d03c01007387 */ /* 0x000fe20000100800 */
[----:B------:R-:W-:Y:S01]  /*562c0*/  IADD3.X R54, R54, UR5, RZ, P6, !PT ;  /* 0x0000000536367c10 */ /* 0x000fe2000b7fe4ff */
[----:B------:R-:W-:Y:S01]  /*562d0*/  STL [R1+0x16f4], R9 ;  /* 0x0016f40901007387 */ /* 0x000fe20000100800 */
        /* <DEDUP_REMOVED lines=19> */
[----:B------:R0:W-:Y:S01]  /*56410*/  STL [R1+0x16cc], R24 ;  /* 0x0016cc1801007387 */ /* 0x0001e20000100800 */
[----:B------:R-:W-:Y:S01]  /*56420*/  IADD3 R32, P3, R32, UR8, RZ ;  /* 0x0000000820207c10 */ /* 0x000fe2000ff7e0ff */
[----:B------:R1:W-:Y:S01]  /*56430*/  STL [R1+0x16a0], R57 ;  /* 0x0016a03901007387 */ /* 0x0003e20000100800 */
[----:B------:R-:W-:Y:S01]  /*56440*/  IADD3.X R36, R36, UR5, RZ, P6, !PT ;  /* 0x0000000524247c10 */ /* 0x000fe2000b7fe4ff */
[----:B------:R2:W-:Y:S01]  /*56450*/  STL [R1+0x16c4], R56 ;  /* 0x0016c43801007387 */ /* 0x0005e20000100800 */
[----:B------:R-:W-:Y:S01]  /*56460*/  IADD3 R13, P6, R13, UR8, RZ ;  /* 0x000000080d0d7c10 */ /* 0x000fe2000ffde0ff */
[----:B------:R-:W-:Y:S01]  /*56470*/  STL [R1+0x1698], R33 ;  /* 0x0016982101007387 */ /* 0x000fe20000100800 */
[----:B------:R-:W-:Y:S01]  /*56480*/  IADD3.X R12, R12, UR5, RZ, P5, !PT ;  /* 0x000000050c0c7c10 */ /* 0x000fe2000affe4ff */
[----:B------:R3:W-:Y:S01]  /*56490*/  STL [R1+0x16bc], R37 ;  /* 0x0016bc2501007387 */ /* 0x0007e20000100800 */
        /* <DEDUP_REMOVED lines=15> */
[----:B------:R1:W-:Y:S02]  /*56590*/  STL [R1+0x169c], R44 ;  /* 0x00169c2c01007387 */ /* 0x0003e40000100800 */
[----:B------:R-:W-:Y:S01]  /*565a0*/  STL [R1+0x1df4], R17 ;  /* 0x001df41101007387 */ /* 0x000fe20000100800 */
[----:B------:R-:W-:Y:S01]  /*565b0*/  IADD3 R61, P3, R61, UR8, RZ ;  /* 0x000000083d3d7c10 */ /* 0x000fe2000ff7e0ff */
[----:B------:R3:W-:Y:S01]  /*565c0*/  STL [R1+0x1694], R21 ;  /* 0x0016941501007387 */ /* 0x0007e20000100800 */
[----:B------:R-:W-:Y:S01]  /*565d0*/  IADD3.X R3, R3, UR5, RZ, P6, !PT ;  /* 0x0000000503037c10 */ /* 0x000fe2000b7fe4ff */
[----:B------:R-:W-:Y:S02]  /*565e0*/  STL [R1+0x1dfc], R16 ;  /* 0x001dfc1001007387 */ /* 0x000fe40000100800 */
        /* <DEDUP_REMOVED lines=35> */
[----:B------:R-:W3:Y:S01]  /*56820*/  LDL.LU R19, [R1+0x1e30] ;  /* 0x001e300001137983 */ /* 0x000ee20000300800 */
[----:B----4-:R-:W-:-:S02]  /*56830*/  IADD3.X R24, R24, UR5, RZ, P5, !PT ;  /* 0x0000000518187c10 */ /* 0x010fc4000affe4ff */
[----:B------:R-:W-:Y:S02]  /*56840*/  IADD3 R57, P5, R57, UR8, RZ ;  /* 0x0000000839397c10 */ /* 0x000fe4000ffbe0ff */
[----:B--2---:R-:W-:Y:S01]  /*56850*/  IADD3.X R56, R56, UR5, RZ, P2, !PT ;  /* 0x0000000538387c10 */ /* 0x004fe200097fe4ff */
[----:B------:R0:W-:Y:S01]  /*56860*/  STL [R1+0x1688], R24 ;  /* 0x0016881801007387 */ /* 0x0001e20000100800 */
[----:B---3--:R-:W-:Y:S02]  /*56870*/  IADD3 R37, P2, R37, UR8, RZ ;  /* 0x0000000825257c10 */ /* 0x008fe4000ff5e0ff */
[----:B------:R-:W-:Y:S01]  /*56880*/  IADD3.X R33, R33, UR5, RZ, P1, !PT ;  /* 0x0000000521217c10 */ /* 0x000fe20008ffe4ff */
[----:B------:R-:W-:Y:S01]  /*56890*/  IADD3 R36, P1, R36, UR8, RZ ;  /* 0x0000000824247c10 */ /* 0x000fe2000ff3e0ff */
[----:B------:R-:W-:Y:S01]  /*568a0*/  IADD3.X R32, R32, UR5, RZ, P4, !PT ;  /* 0x0000000520207c10 */ /* 0x000fe2000a7fe4ff */
[----:B0-----:R0:W5:Y:S01]  /*568b0*/  LDL.LU R24, [R1+0x22b4] ;  /* 0x0022b40001187983 */ /* 0x0011620000300800 */
[----:B------:R1:W-:Y:S01]  /*568c0*/  STL [R1+0x1e14], R57 ;  /* 0x001e143901007387 */ /* 0x0003e20000100800 */
[----:B------:R-:W-:-:S02]  /*568d0*/  IADD3 R13, P4, R13, UR8, RZ ;  /* 0x000000080d0d7c10 */ /* 0x000fc4000ff9e0ff */
[----:B------:R-:W-:Y:S01]  /*568e0*/  IADD3.X R12, R12, UR5, RZ, P3, !PT ;  /* 0x000000050c0c7c10 */ /* 0x000fe20009ffe4ff */
[----:B-1----:R0:W5:Y:S01]  /*568f0*/  LDL.LU R57, [R1+0x22b0] ;  /* 0x0022b00001397983 */ /* 0x0021620000300800 */
[----:B------:R1:W-:Y:S01]  /*56900*/  STL [R1+0x1684], R56 ;  /* 0x0016843801007387 */ /* 0x0003e20000100800 */
[----:B------:R-:W-:Y:S02]  /*56910*/  IADD3 R45, P3, R45, UR8, RZ ;  /* 0x000000082d2d7c10 */ /* 0x000fe4000ff7e0ff */
[----:B-1----:R0:W5:Y:S01]  /*56920*/  LDL.LU R56, [R1+0x22ac] ;  /* 0x0022ac0001387983 */ /* 0x0021620000300800 */
[----:B------:R1:W-:Y:S01]  /*56930*/  STL [R1+0x1e1c], R37 ;  /* 0x001e1c2501007387 */ /* 0x0003e20000100800 */
[----:B------:R-:W-:Y:S02]  /*56940*/  IADD3.X R41, R41, UR5, RZ, P6, !PT ;  /* 0x0000000529297c10 */ /* 0x000fe4000b7fe4ff */
[----:B-1----:R0:W5:Y:S01]  /*56950*/  LDL.LU R37, [R1+0x22a8] ;  /* 0x0022a80001257983 */ /* 0x0021620000300800 */
[----:B------:R1:W-:Y:S01]  /*56960*/  STL [R1+0x1680], R33 ;  /* 0x0016802101007387 */ /* 0x0003e20000100800 */
[----:B------:R-:W-:-:S02]  /*56970*/  IADD3 R44, P6, R44, UR8, RZ ;  /* 0x000000082c2c7c10 */ /* 0x000fc4000ffde0ff */
[----:B-1----:R0:W5:Y:S01]  /*56980*/  LDL.LU R33, [R1+0x22a4] ;  /* 0x0022a40001217983 */ /* 0x0021620000300800 */
[----:B------:R1:W-:Y:S01]  /*56990*/  STL [R1+0x1e24], R36 ;  /* 0x001e242401007387 */ /* 0x0003e20000100800 */
[----:B------:R-:W-:Y:S02]  /*569a0*/  IADD3.X R40, R40, UR5, RZ, P5, !PT ;  /* 0x0000000528287c10 */ /* 0x000fe4000affe4ff */
[----:B-1----:R0:W5:Y:S01]  /*569b0*/  LDL.LU R36, [R1+0x22a0] ;  /* 0x0022a00001247983 */ /* 0x0021620000300800 */
[----:B------:R1:W-:Y:S01]  /*569c0*/  STL [R1+0x167c], R32 ;  /* 0x00167c2001007387 */ /* 0x0003e20000100800 */
[----:B------:R-:W-:Y:S02]  /*569d0*/  IADD3 R21, P5, R21, UR8, RZ ;  /* 0x0000000815157c10 */ /* 0x000fe4000ffbe0ff */
[----:B-1----:R0:W5:Y:S01]  /*569e0*/  LDL.LU R32, [R1+0x229c] ;  /* 0x00229c0001207983 */ /* 0x0021620000300800 */
[----:B------:R1:W-:Y:S01]  /*569f0*/  STL [R1+0x1e2c], R13 ;  /* 0x001e2c0d01007387 */ /* 0x0003e20000100800 */
[----:B------:R-:W-:-:S02]  /*56a00*/  IADD3.X R17, R17, UR5, RZ, P2, !PT ;  /* 0x0000000511117c10 */ /* 0x000fc400097fe4ff */
        /* <DEDUP_REMOVED lines=16> */
[----:B------:R1:W-:Y:S03]  /*56b10*/  STL [R1+0x1e58], R21 ;  /* 0x001e581501007387 */ /* 0x0003e60000100800 */
        /* <DEDUP_REMOVED lines=12> */
[----:B-1----:R-:W2:Y:S01]  /*56be0*/  LDL.LU R2, [R1+0x2268] ;  /* 0x0022680001027983 */ /* 0x002ea20000300800 */
[----:B------:R-:W-:Y:S01]  /*56bf0*/  IADD3.X R60, R60, UR5, RZ, P3, !PT ;  /* 0x000000053c3c7c10 */ /* 0x000fe20009ffe4ff */
[----:B------:R-:W-:Y:S01]  /*56c00*/  IADD3 R9, P3, R9, UR8, RZ ;  /* 0x0000000809097c10 */ /* 0x000fe2000ff7e0ff */
[----:B------:R-:W-:Y:S01]  /*56c10*/  IADD3.X R4, R4, UR5, RZ, P6, !PT ;  /* 0x0000000504047c10 */ /* 0x000fe2000b7fe4ff */
[----:B------:R-:W-:Y:S01]  /*56c20*/  IADD3 R52, P6, R52, UR8, RZ ;  /* 0x0000000834347c10 */ /* 0x000fe2000ffde0ff */
[----:B------:R-:W-:Y:S01]  /*56c30*/  IADD3.X R53, R53, UR5, RZ, P5, !PT ;  /* 0x0000000535357c10 */ /* 0x000fe2000affe4ff */
[----:B------:R-:W-:Y:S01]  /*56c40*/  STL [R1+0x1df8], R60 ;  /* 0x001df83c01007387 */ /* 0x000fe20000100800 */
[----:B------:R-:W-:Y:S01]  /*56c50*/  IADD3 R54, P5, R54, UR8, RZ ;  /* 0x0000000836367c10 */ /* 0x000fe2000ffbe0ff */
[----:B------:R-:W-:Y:S01]  /*56c60*/  STL [R1+0x1e48], R9 ;  /* 0x001e480901007387 */ /* 0x000fe20000100800 */
[----:B------:R-:W-:Y:S01]  /*56c70*/  IADD3.X R55, R55, UR5, RZ, P2, !PT ;  /* 0x0000000537377c10 */ /* 0x000fe200097fe4ff */
[----:B------:R1:W-:Y:S01]  /*56c80*/  STL [R1+0x1e00], R4 ;  /* 0x001e000401007387 */ /* 0x0003e20000100800 */
[----:B------:R-:W-:Y:S01]  /*56c90*/  IADD3.X R14, R14, UR5, RZ, P1, !PT ;  /* 0x000000050e0e7c10 */ /* 0x000fe20008ffe4ff */
[----:B------:R-:W-:Y:S01]  /*56ca0*/  STL [R1+0x1e44], R52 ;  /* 0x001e443401007387 */ /* 0x000fe20000100800 */
[----:B------:R-:W-:Y:S01]  /*56cb0*/  IADD3.X R15, R15, UR5, RZ, P4, !PT ;  /* 0x000000050f0f7c10 */ /* 0x000fe2000a7fe4ff */
[----:B------:R-:W-:Y:S01]  /*56cc0*/  STL [R1+0x1e08], R53 ;  /* 0x001e083501007387 */ /* 0x000fe20000100800 */
[----:B------:R-:W-:Y:S02]  /*56cd0*/  STL [R1+0x1e40], R54 ;  /* 0x001e403601007387 */ /* 0x000fe40000100800 */
[----:B------:R-:W-:Y:S02]  /*56ce0*/  STL [R1+0x1e10], R55 ;  /* 0x001e103701007387 */ /* 0x000fe40000100800 */
[----:B------:R-:W-:Y:S01]  /*56cf0*/  STL [R1+0x1e18], R14 ;  /* 0x001e180e01007387 */ /* 0x000fe20000100800 */
[----:B------:R3:W-:Y:S01]  /*56d00*/  STL [R1+0x1e20], R15 ;  /* 0x001e200f01007387 */ /* 0x0007e20000100800 */
[----:B------:R-:W-:-:S02]  /*56d10*/  IADD3.X R18, R18, UR5, RZ, P3, !PT ;  /* 0x0000000512127c10 */ /* 0x000fc40009ffe4ff */
[----:B------:R-:W-:Y:S01]  /*56d20*/  IADD3.X R19, R19, UR5, RZ, P6, !PT ;  /* 0x0000000513137c10 */ /* 0x000fe2000b7fe4ff */
[----:B-1----:R-:W-:Y:S02]  /*56d30*/  IMAD.MOV.U32 R4, RZ, RZ, R11 ;  /* 0x000000ffff047224 */ /* 0x002fe400078e000b */
[----:B---3--:R-:W-:Y:S02]  /*56d40*/  IMAD.MOV.U32 R15, RZ, RZ, R5 ;  /* 0x000000ffff0f7224 */ /* 0x008fe400078e0005 */
[----:B------:R-:W-:Y:S02]  /*56d50*/  IMAD.MOV.U32 R5, RZ, RZ, R8 ;  /* 0x000000ffff057224 */ /* 0x000fe400078e0008 */
[----:B------:R-:W-:Y:S02]  /*56d60*/  IMAD.MOV.U32 R14, RZ, RZ, R10 ;  /* 0x000000ffff0e7224 */ /* 0x000fe400078e000a */
[----:B------:R-:W-:-:S04]  /*56d70*/  IMAD.MOV.U32 R60, RZ, RZ, c[0x0][0x188] ;  /* 0x00006200ff3c7624 */ /* 0x000fc800078e00ff */
[----:B------:R-:W-:-:S04]  /*56d80*/  IMAD.SHL.U32 R60, R60, 0x20, RZ ;  /* 0x000000203c3c7824 */ /* 0x000fc800078e00ff */
[----:B------:R-:W-:Y:S01]  /*56d90*/  IMAD.SHL.U32 R60, R60, 0x2, RZ ;  /* 0x000000023c3c7824 */ /* 0x000fe200078e00ff */
[----:B--2---:R-:W-:-:S05]  /*56da0*/  IADD3.X R2, R2, UR5, RZ, P5, !PT ;  /* 0x0000000502027c10 */ /* 0x004fca000affe4ff */
[----:B------:R1:W-:Y:S01]  /*56db0*/  STL [R1+0x1e38], R2 ;  /* 0x001e380201007387 */ /* 0x0003e20000100800 */
[----:B------:R0:W-:Y:S02]  /*56dc0*/  STL [R1+0x1e28], R18 ;  /* 0x001e281201007387 */ /* 0x0001e40000100800 */
[----:B------:R0:W-:Y:S01]  /*56dd0*/  STL [R1+0x1e30], R19 ;  /* 0x001e301301007387 */ /* 0x0001e20000100800 */
[----:B-1----:R-:W1:Y:S01]  /*56de0*/  S2R R2, SR_TID.X ;  /* 0x0000000000027919 */ /* 0x002e620000002100 */
[----:B------:R0:W-:Y:S02]  /*56df0*/  STL.64 [R1+0x1158], R4 ;  /* 0x0011580401007387 */ /* 0x0001e40000100a00 */
[----:B------:R0:W-:Y:S01]  /*56e00*/  STL.64 [R1+0x1168], R14 ;  /* 0x0011680e01007387 */ /* 0x0001e20000100a00 */
[----:B-1----:R-:W-:-:S05]  /*56e10*/  LOP3.LUT R2, R2, 0x1f, RZ, 0xc0, !PT ;  /* 0x0000001f02027812 */ /* 0x002fca00078ec0ff */
[----:B------:R-:W-:Y:S01]  /*56e20*/  IMAD.SHL.U32 R2, R2, 0x2, RZ ;  /* 0x0000000202027824 */ /* 0x000fe200078e00ff */
[----:B0-----:R-:W-:Y:S01]  /*56e30*/  @!P0 CALL.REL.NOINC `(.L_x_1) ;  /* 0x0000001000008944 */ /* 0x001fe20003c00000 */
[----:B------:R-:W-:Y:S05]  /*56e40*/  BRA `(.L_x_2) ;  /* 0xfffcf13000007947 */ /* 0x000fea000383ffff */
.L_x_1:
[----:B-----5:R-:W2:Y:S04]  /*56e50*/  LDL.LU R3, [R1+0x794] ;  /* 0x0007940001037983 */ /* 0x020ea80000300800 */
[----:B--2---:R0:W-:Y:S04]  /*56e60*/  STL [R1+0x23d0], R3 ;  /* 0x0023d00301007387 */ /* 0x0041e80000100800 */
[----:B0-----:R-:W2:Y:S04]  /*56e70*/  LDL.LU R3, [R1+0x4dc] ;  /* 0x0004dc0001037983 */ /* 0x001ea80000300800 */
[----:B--2---:R0:W-:Y:S04]  /*56e80*/  STL [R1+0x23d4], R3 ;  /* 0x0023d40301007387 */ /* 0x0041e80000100800 */
[----:B------:R-:W2:Y:S01]  /*56e90*/  LDL.LU R2, [R1+0x790] ;  /* 0x0007900001027983 */ /* 0x000ea20000300800 */
[----:B0-----:R-:W-:-:S03]  /*56ea0*/  IMAD.MOV.U32 R3, RZ, RZ, R7 ;  /* 0x000000ffff037224 */ /* 0x001fc600078e0007 */
[----:B--2---:R0:W-:Y:S04]  /*56eb0*/  STL [R1+0x23d8], R2 ;  /* 0x0023d80201007387 */ /* 0x0041e80000100800 */
[----:B------:R-:W2:Y:S04]  /*56ec0*/  LDL.LU R0, [R1+0x7a4] ;  /* 0x0007a40001007983 */ /* 0x000ea80000300800 */
[----:B------:R-:W2:Y:S04]  /*56ed0*/  LDL.LU R60, [R1+0x7a0] ;  /* 0x0007a000013c7983 */ /* 0x000ea80000300800 */
[----:B------:R-:W3:Y:S04]  /*56ee0*/  LDL.LU R11, [R1+0x31c] ;  /* 0x00031c00010b7983 */ /* 0x000ee80000300800 */
[----:B------:R-:W3:Y:S04]  /*56ef0*/  LDL.LU R8, [R1+0x318] ;  /* 0x0003180001087983 */ /* 0x000ee80000300800 */
[----:B------:R-:W4:Y:S04]  /*56f00*/  LDL.LU R10, [R1+0x90c] ;  /* 0x00090c00010a7983 */ /* 0x000f280000300800 */
[----:B------:R-:W4:Y:S04]  /*56f10*/  LDL.LU R5, [R1+0x908] ;  /* 0x0009080001057983 */ /* 0x000f280000300800 */
[----:B------:R-:W2:Y:S04]  /*56f20*/  LDL.LU R9, [R1+0x91c] ;  /* 0x00091c0001097983 */ /* 0x000ea80000300800 */
[----:B------:R-:W2:Y:S01]  /*56f30*/  LDL.LU R4, [R1+0x918] ;  /* 0x0009180001047983 */ /* 0x000ea20000300800 */
[----:B0-----:R-:W-:-:S03]  /*56f40*/  IMAD.MOV.U32 R2, RZ, RZ, R6 ;  /* 0x000000ffff027224 */ /* 0x001fc600078e0006 */
        /* <DEDUP_REMOVED lines=10> */
[----:B------:R0:W-:Y:S04]  /*56ff0*/  STL [R1+0x23b0], R30 ;  /* 0x0023b01e01007387 */ /* 0x0001e80000100800 */
        /* <DEDUP_REMOVED lines=67> */
[----:B------:R0:W-:Y:S01]  /*57430*/  STL [R1+0x229c], R37 ;  /* 0x00229c2501007387 */ /* 0x0001e20000100800 */
[----:B------:R-:W-:-:S03]  /*57440*/  F2FP.BF16.PACK_AB R3, R2, R3 ;  /* 0x000000030203723e */ /* 0x000fc600000010ff */
        /* <DEDUP_REMOVED lines=13> */
[----:B------:R-:W2:Y:S04]  /*57520*/  LDL.LU R2, [R1+0x23d8] ;  /* 0x0023d80001027983 */ /* 0x000ea80000300800 */
[----:B------:R0:W-:Y:S04]  /*57530*/  STL [R1+0x126c], R3 ;  /* 0x00126c0301007387 */ /* 0x0001e80000100800 */
[----:B0-----:R-:W2:Y:S02]  /*57540*/  LDL.LU R3, [R1+0x23d4] ;  /* 0x0023d40001037983 */ /* 0x001ea40000300800 */
[----:B--2---:R-:W-:-:S02]  /*57550*/  F2FP.BF16.PACK_AB R61, R3, R61 ;  /* 0x0000003d033d723e */ /* 0x004fc400000010ff */
[----:B------:R-:W2:Y:S01]  /*57560*/  LDL.LU R3, [R1+0x23d0] ;  /* 0x0023d00001037983 */ /* 0x000ea20000300800 */
[----:B------:R-:W-:Y:S02]  /*57570*/  F2FP.BF16.PACK_AB R44, R44, R45 ;  /* 0x0000002d2c2c723e */ /* 0x000fe400000010ff */
[----:B------:R-:W-:Y:S02]  /*57580*/  F2FP.BF16.PACK_AB R40, R40, R41 ;  /* 0x000000292828723e */ /* 0x000fe400000010ff */
[----:B------:R-:W-:Y:S01]  /*57590*/  F2FP.BF16.PACK_AB R36, R36, R37 ;  /* 0x000000252424723e */ /* 0x000fe200000010ff */
[----:B------:R-:W-:Y:S01]  /*575a0*/  STL [R1+0x1268], R61 ;  /* 0x0012683d01007387 */ /* 0x000fe20000100800 */
[----:B------:R-:W-:Y:S02]  /*575b0*/  F2FP.BF16.PACK_AB R32, R32, R33 ;  /* 0x000000212020723e */ /* 0x000fe400000010ff */
[----:B------:R-:W-:Y:S01]  /*575c0*/  F2FP.BF16.PACK_AB R28, R28, R29 ;  /* 0x0000001d1c1c723e */ /* 0x000fe200000010ff */
[----:B------:R-:W-:Y:S01]  /*575d0*/  STL [R1+0x1264], R44 ;  /* 0x0012642c01007387 */ /* 0x000fe20000100800 */
[----:B------:R-:W-:-:S02]  /*575e0*/  F2FP.BF16.PACK_AB R24, R24, R25 ;  /* 0x000000191818723e */ /* 0x000fc400000010ff */
[----:B------:R-:W-:Y:S01]  /*575f0*/  F2FP.BF16.PACK_AB R20, R20, R21 ;  /* 0x000000151414723e */ /* 0x000fe200000010ff */
[----:B------:R-:W-:Y:S01]  /*57600*/  STL [R1+0x1260], R40 ;  /* 0x0012602801007387 */ /* 0x000fe20000100800 */
[----:B------:R-:W-:Y:S02]  /*57610*/  F2FP.BF16.PACK_AB R17, R16, R17 ;  /* 0x000000111011723e */ /* 0x000fe400000010ff */
[----:B------:R-:W-:Y:S01]  /*57620*/  F2FP.BF16.PACK_AB R12, R12, R13 ;  /* 0x0000000d0c0c723e */ /* 0x000fe200000010ff */
[----:B------:R-:W-:Y:S04]  /*57630*/  STL [R1+0x125c], R36 ;  /* 0x00125c2401007387 */ /* 0x000fe80000100800 */
[----:B------:R-:W-:Y:S01]  /*57640*/  STL [R1+0x1258], R32 ;  /* 0x0012582001007387 */ /* 0x000fe20000100800 */
[----:B------:R-:W-:-:S03]  /*57650*/  F2FP.BF16.PACK_AB R16, R56, R57 ;  /* 0x000000393810723e */ /* 0x000fc600000010ff */
[----:B------:R-:W-:Y:S01]  /*57660*/  STL [R1+0x1254], R28 ;  /* 0x0012541c01007387 */ /* 0x000fe20000100800 */
[----:B------:R-:W-:-:S03]  /*57670*/  F2FP.BF16.PACK_AB R13, R49, R48 ;  /* 0x00000030310d723e */ /* 0x000fc600000010ff */
[----:B------:R-:W-:Y:S04]  /*57680*/  STL [R1+0x1250], R24 ;  /* 0x0012501801007387 */ /* 0x000fe80000100800 */
[----:B------:R-:W-:Y:S04]  /*57690*/  STL [R1+0x124c], R20 ;  /* 0x00124c1401007387 */ /* 0x000fe80000100800 */
[----:B------:R-:W-:Y:S04]  /*576a0*/  STL [R1+0x1248], R17 ;  /* 0x0012481101007387 */ /* 0x000fe80000100800 */
[----:B------:R0:W-:Y:S04]  /*576b0*/  STL [R1+0x1244], R12 ;  /* 0x0012440c01007387 */ /* 0x0001e80000100800 */
[----:B------:R1:W-:Y:S01]  /*576c0*/  STL [R1+0x1240], R16 ;  /* 0x0012401001007387 */ /* 0x0003e20000100800 */
[----:B0-----:R-:W-:-:S03]  /*576d0*/  F2FP.BF16.PACK_AB R12, R51, R50 ;  /* 0x00000032330c723e */ /* 0x001fc600000010ff */
[----:B------:R0:W-:Y:S01]  /*576e0*/  STL [R1+0x123c], R13 ;  /* 0x00123c0d01007387 */ /* 0x0001e20000100800 */
[----:B-1----:R-:W-:-:S03]  /*576f0*/  F2FP.BF16.PACK_AB R16, R59, R58 ;  /* 0x0000003a3b10723e */ /* 0x002fc600000010ff */
[----:B------:R1:W-:Y:S01]  /*57700*/  STL [R1+0x1238], R12 ;  /* 0x0012380c01007387 */ /* 0x0003e20000100800 */
[----:B0-----:R-:W-:-:S03]  /*57710*/  F2FP.BF16.PACK_AB R13, R47, R46 ;  /* 0x0000002e2f0d723e */ /* 0x001fc600000010ff */
[----:B------:R0:W-:Y:S01]  /*57720*/  STL [R1+0x1234], R16 ;  /* 0x0012341001007387 */ /* 0x0001e20000100800 */
[----:B-1----:R-:W-:-:S03]  /*57730*/  F2FP.BF16.PACK_AB R12, R43, R42 ;  /* 0x0000002a2b0c723e */ /* 0x002fc600000010ff */
[----:B------:R1:W-:Y:S04]  /*57740*/  STL [R1+0x1230], R13 ;  /* 0x0012300d01007387 */ /* 0x0003e80000100800 */
[----:B------:R3:W-:Y:S01]  /*57750*/  STL [R1+0x122c], R12 ;  /* 0x00122c0c01007387 */ /* 0x0007e20000100800 */
[----:B0-----:R-:W-:Y:S02]  /*57760*/  F2FP.BF16.PACK_AB R16, R39, R38 ;  /* 0x000000262710723e */ /* 0x001fe400000010ff */
[----:B-1----:R-:W-:-:S03]  /*57770*/  F2FP.BF16.PACK_AB R13, R27, R26 ;  /* 0x0000001a1b0d723e */ /* 0x002fc600000010ff */
[----:B------:R0:W-:Y:S01]  /*57780*/  STL [R1+0x1228], R16 ;  /* 0x0012281001007387 */ /* 0x0001e20000100800 */
[----:B---3--:R-:W-:-:S03]  /*57790*/  F2FP.BF16.PACK_AB R12, R23, R22 ;  /* 0x00000016170c723e */ /* 0x008fc600000010ff */
[----:B------:R1:W-:Y:S04]  /*577a0*/  STL [R1+0x1224], R13 ;  /* 0x0012240d01007387 */ /* 0x0003e80000100800 */
[----:B------:R2:W-:Y:S01]  /*577b0*/  STL [R1+0x1220], R12 ;  /* 0x0012200c01007387 */ /* 0x0005e20000100800 */
[----:B0-----:R-:W-:Y:S02]  /*577c0*/  F2FP.BF16.PACK_AB R16, R35, R34 ;  /* 0x000000222310723e */ /* 0x001fe400000010ff */
[----:B-1----:R-:W-:-:S03]  /*577d0*/  F2FP.BF16.PACK_AB R13, R31, R30 ;  /* 0x0000001e1f0d723e */ /* 0x002fc600000010ff */
[----:B------:R-:W-:Y:S04]  /*577e0*/  STL [R1+0x121c], R16 ;  /* 0x00121c1001007387 */ /* 0x000fe80000100800 */
[----:B------:R-:W-:Y:S01]  /*577f0*/  STL [R1+0x1218], R13 ;  /* 0x0012180d01007387 */ /* 0x000fe20000100800 */
[----:B--2---:R-:W-:Y:S02]  /*57800*/  F2FP.BF16.PACK_AB R12, R3, R2 ;  /* 0x00000002030c723e */ /* 0x004fe400000010ff */
[----:B------:R-:W-:Y:S02]  /*57810*/  F2FP.BF16.PACK_AB R3, R0, R60 ;  /* 0x0000003c0003723e */ /* 0x000fe400000010ff */
[----:B------:R-:W-:Y:S01]  /*57820*/  F2FP.BF16.PACK_AB R2, R11, R8 ;  /* 0x000000080b02723e */ /* 0x000fe200000010ff */
[----:B------:R-:W-:Y:S01]  /*57830*/  STL [R1+0x1214], R12 ;  /* 0x0012140c01007387 */ /* 0x000fe20000100800 */
[----:B----4-:R-:W-:-:S03]  /*57840*/  F2FP.BF16.PACK_AB R0, R10, R5 ;  /* 0x000000050a00723e */ /* 0x010fc600000010ff */
        /* <DEDUP_REMOVED lines=10> */
[----:B------:R-:W-:Y:S04]  /*578f0*/  STL [R1+0x11f8], R3 ;  /* 0x0011f80301007387 */ /* 0x000fe80000100800 */
[----:B------:R-:W2:Y:S01]  /*57900*/  LDL.LU R30, [R1+0xaa8] ;  /* 0x000aa800011e7983 */ /* 0x000ea20000300800 */
[----:B0-----:R-:W-:Y:S02]  /*57910*/  F2FP.BF16.PACK_AB R2, R14, R15 ;  /* 0x0000000f0e02723e */ /* 0x001fe400000010ff */
[----:B-1----:R-:W-:-:S03]  /*57920*/  F2FP.BF16.PACK_AB R0, R18, R19 ;  /* 0x000000131200723e */ /* 0x002fc600000010ff */
[----:B------:R-:W-:Y:S04]  /*57930*/  STL [R1+0x11f4], R2 ;  /* 0x0011f40201007387 */ /* 0x000fe80000100800 */
[----:B--2---:R0:W-:Y:S04]  /*57940*/  STL [R1+0x23b8], R30 ;  /* 0x0023b81e01007387 */ /* 0x0041e80000100800 */
[----:B------:R-:W-:Y:S04]  /*57950*/  STL [R1+0x11f0], R0 ;  /* 0x0011f00001007387 */ /* 0x000fe80000100800 */
[----:B0-----:R-:W2:Y:S04]  /*57960*/  LDL.LU R30, [R1+0xa98] ;  /* 0x000a9800011e7983 */ /* 0x001ea80000300800 */
[----:B--2---:R0:W-:Y:S04]  /*57970*/  STL [R1+0x23c0], R30 ;  /* 0x0023c01e01007387 */ /* 0x0041e80000100800 */
[----:B0-----:R-:W2:Y:S04]  /*57980*/  LDL.LU R30, [R1+0xa88] ;  /* 0x000a8800011e7983 */ /* 0x001ea80000300800 */
[----:B--2---:R0:W-:Y:S04]  /*57990*/  STL [R1+0x23c8], R30 ;  /* 0x0023c81e01007387 */ /* 0x0041e80000100800 */
[----:B0-----:R-:W2:Y:S04]  /*579a0*/  LDL.LU R30, [R1+0x398] ;  /* 0x00039800011e7983 */ /* 0x001ea80000300800 */
[----:B------:R-:W3:Y:S04]  /*579b0*/  LDL.LU R31, [R1+0x394] ;  /* 0x00039400011f7983 */ /* 0x000ee80000300800 */
[----:B---3--:R0:W-:Y:S04]  /*579c0*/  STL [R1+0x23b4], R31 ;  /* 0x0023b41f01007387 */ /* 0x0081e80000100800 */
[----:B0-----:R-:W3:Y:S04]  /*579d0*/  LDL.LU R31, [R1+0xaac] ;  /* 0x000aac00011f7983 */ /* 0x001ee80000300800 */
[----:B---3--:R0:W-:Y:S04]  /*579e0*/  STL [R1+0x23bc], R31 ;  /* 0x0023bc1f01007387 */ /* 0x0081e80000100800 */
[----:B0-----:R-:W3:Y:S04]  /*579f0*/  LDL.LU R31, [R1+0xa9c] ;  /* 0x000a9c00011f7983 */ /* 0x001ee80000300800 */
[----:B---3--:R0:W-:Y:S04]  /*57a00*/  STL [R1+0x23c4], R31 ;  /* 0x0023c41f01007387 */ /* 0x0081e80000100800 */
[----:B0-----:R-:W3:Y:S04]  /*57a10*/  LDL.LU R31, [R1+0xa8c] ;  /* 0x000a8c00011f7983 */ /* 0x001ee80000300800 */
[----:B---3--:R0:W-:Y:S04]  /*57a20*/  STL [R1+0x23cc], R31 ;  /* 0x0023cc1f01007387 */ /* 0x0081e80000100800 */
[----:B0-----:R-:W2:Y:S04]  /*57a30*/  LDL.LU R31, [R1+0x39c] ;  /* 0x00039c00011f7983 */ /* 0x001ea80000300800 */
[----:B------:R-:W3:Y:S04]  /*57a40*/  LDL.LU R34, [R1+0x390] ;  /* 0x0003900001227983 */ /* 0x000ee80000300800 */
[----:B------:R-:W4:Y:S04]  /*57a50*/  LDL.LU R35, [R1+0xa84] ;  /* 0x000a840001237983 */ /* 0x000f280000300800 */
[----:B------:R-:W4:Y:S04]  /*57a60*/  LDL.LU R22, [R1+0xa80] ;  /* 0x000a800001167983 */ /* 0x000f280000300800 */
        /* <DEDUP_REMOVED lines=55> */
[----:B------:R-:W3:Y:S01]  /*57de0*/  LDL.LU R19, [R1+0x518] ;  /* 0x0005180001137983 */ /* 0x000ee20000300800 */
[----:B--2---:R-:W-:-:S03]  /*57df0*/  F2FP.BF16.PACK_AB R30, R31, R30 ;  /* 0x0000001e1f1e723e */ /* 0x004fc600000010ff */
[----:B------:R-:W2:Y:S04]  /*57e00*/  LDL.LU R31, [R1+0x23cc] ;  /* 0x0023cc00011f7983 */ /* 0x000ea80000300800 */
[----:B------:R0:W-:Y:S04]  /*57e10*/  STL [R1+0x11ec], R30 ;  /* 0x0011ec1e01007387 */ /* 0x0001e80000100800 */
[----:B0-----:R-:W2:Y:S02]  /*57e20*/  LDL.LU R30, [R1+0x23c8] ;  /* 0x0023c800011e7983 */ /* 0x001ea40000300800 */
[----:B--2---:R-:W-:-:S02]  /*57e30*/  F2FP.BF16.PACK_AB R30, R31, R30 ;  /* 0x0000001e1f1e723e */ /* 0x004fc400000010ff */
        /* <DEDUP_REMOVED lines=8> */
[----:B------:R-:W2:Y:S01]  /*57ec0*/  LDL.LU R31, [R1+0x23b4] ;  /* 0x0023b400011f7983 */ /* 0x000ea20000300800 */
[----:B----4-:R-:W-:-:S03]  /*57ed0*/  F2FP.BF16.PACK_AB R22, R35, R22 ;  /* 0x000000162316723e */ /* 0x010fc600000010ff */
[----:B------:R0:W-:Y:S01]  /*57ee0*/  STL [R1+0x11e0], R30 ;  /* 0x0011e01e01007387 */ /* 0x0001e20000100800 */
[----:B---3--:R-:W-:-:S03]  /*57ef0*/  F2FP.BF16.PACK_AB R26, R23, R26 ;  /* 0x0000001a171a723e */ /* 0x008fc600000010ff */
[----:B0-----:R-:W3:Y:S01]  /*57f00*/  LDL.LU R30, [R1+0x23b0] ;  /* 0x0023b000011e7983 */ /* 0x001ee20000300800 */
[----:B------:R-:W-:Y:S02]  /*57f10*/  F2FP.BF16.PACK_AB R61, R27, R61 ;  /* 0x0000003d1b3d723e */ /* 0x000fe400000010ff */
[----:B------:R-:W-:Y:S02]  /*57f20*/  F2FP.BF16.PACK_AB R44, R44, R45 ;  /* 0x0000002d2c2c723e */ /* 0x000fe400000010ff */
[----:B------:R-:W-:Y:S02]  /*57f30*/  F2FP.BF16.PACK_AB R40, R40, R41 ;  /* 0x000000292828723e */ /* 0x000fe400000010ff */
[----:B------:R-:W-:Y:S02]  /*57f40*/  F2FP.BF16.PACK_AB R36, R36, R37 ;  /* 0x000000252424723e */ /* 0x000fe400000010ff */
[----:B------:R-:W-:Y:S02]  /*57f50*/  F2FP.BF16.PACK_AB R32, R32, R33 ;  /* 0x000000212020723e */ /* 0x000fe400000010ff */
[----:B------:R-:W-:-:S02]  /*57f60*/  F2FP.BF16.PACK_AB R28, R28, R29 ;  /* 0x0000001d1c1c723e */ /* 0x000fc400000010ff */
[----:B------:R-:W-:Y:S02]  /*57f70*/  F2FP.BF16.PACK_AB R24, R24, R25 ;  /* 0x000000191818723e */ /* 0x000fe400000010ff */
[----:B------:R-:W-:Y:S02]  /*57f80*/  F2FP.BF16.PACK_AB R20, R20, R21 ;  /* 0x000000151414723e */ /* 0x000fe400000010ff */
[----:B--2---:R-:W-:Y:S02]  /*57f90*/  F2FP.BF16.PACK_AB R34, R31, R34 ;  /* 0x000000221f22723e */ /* 0x004fe400000010ff */
[----:B------:R-:W3:Y:S04]  /*57fa0*/  LDL.LU R31, [R1+0x23ac] ;  /* 0x0023ac00011f7983 */ /* 0x000ee80000300800 */
[----:B------:R0:W-:Y:S04]  /*57fb0*/  STL [R1+0x11dc], R34 ;  /* 0x0011dc2201007387 */ /* 0x0001e80000100800 */
[----:B0-----:R-:W2:Y:S04]  /*57fc0*/  LDL.LU R34, [R1+0x23a8] ;  /* 0x0023a80001227983 */ /* 0x001ea80000300800 */
[----:B------:R-:W2:Y:S04]  /*57fd0*/  LDL.LU R35, [R1+0x23a4] ;  /* 0x0023a40001237983 */ /* 0x000ea80000300800 */
[----:B------:R0:W-:Y:S04]  /*57fe0*/  STL [R1+0x11d8], R22 ;  /* 0x0011d81601007387 */ /* 0x0001e80000100800 */
[----:B0-----:R-:W4:Y:S04]  /*57ff0*/  LDL.LU R22, [R1+0x23a0] ;  /* 0x0023a00001167983 */ /* 0x001f280000300800 */
[----:B------:R-:W4:Y:S04]  /*58000*/  LDL.LU R23, [R1+0x239c] ;  /* 0x00239c0001177983 */ /* 0x000f280000300800 */
[----:B------:R0:W-:Y:S01]  /*58010*/  STL [R1+0x11d4], R26 ;  /* 0x0011d41a01007387 */ /* 0x0001e20000100800 */
[----:B------:R-:W-:-:S02]  /*58020*/  F2FP.BF16.PACK_AB R16, R16, R17 ;  /* 0x000000111010723e */ /* 0x000fc400000010ff */
[----:B------:R-:W-:Y:S01]  /*58030*/  F2FP.BF16.PACK_AB R13, R12, R13 ;  /* 0x0000000d0c0d723e */ /* 0x000fe200000010ff */
[----:B0-----:R-:W4:Y:S04]  /*58040*/  LDL.LU R26, [R1+0x2398] ;  /* 0x00239800011a7983 */ /* 0x001f280000300800 */
[----:B------:R-:W4:Y:S04]  /*58050*/  LDL.LU R27, [R1+0x2394] ;  /* 0x00239400011b7983 */ /* 0x000f280000300800 */
[----:B------:R-:W-:Y:S04]  /*58060*/  STL [R1+0x11d0], R61 ;  /* 0x0011d03d01007387 */ /* 0x000fe80000100800 */
[----:B------:R-:W-:Y:S01]  /*58070*/  STL [R1+0x11cc], R44 ;  /* 0x0011cc2c01007387 */ /* 0x000fe20000100800 */
[----:B------:R-:W-:-:S03]  /*58080*/  F2FP.BF16.PACK_AB R12, R56, R57 ;  /* 0x00000039380c723e */ /* 0x000fc600000010ff */
        /* <DEDUP_REMOVED lines=8> */
[----:B------:R1:W-:Y:S01]  /*58110*/  STL [R1+0x11a8], R12 ;  /* 0x0011a80c01007387 */ /* 0x0003e20000100800 */
[----:B0-----:R-:W-:-:S02]  /*58120*/  F2FP.BF16.PACK_AB R16, R49, R48 ;  /* 0x000000303110723e */ /* 0x001fc400000010ff */
[----:B-1----:R-:W-:-:S03]  /*58130*/  F2FP.BF16.PACK_AB R13, R51, R50 ;  /* 0x00000032330d723e */ /* 0x002fc600000010ff */
[----:B------:R0:W-:Y:S01]  /*58140*/  STL [R1+0x11a4], R16 ;  /* 0x0011a41001007387 */ /* 0x0001e20000100800 */
[----:B------:R-:W-:-:S03]  /*58150*/  F2FP.BF16.PACK_AB R12, R59, R58 ;  /* 0x0000003a3b0c723e */ /* 0x000fc600000010ff */
[----:B------:R1:W-:Y:S01]  /*58160*/  STL [R1+0x11a0], R13 ;  /* 0x0011a00d01007387 */ /* 0x0003e20000100800 */
[----:B------:R-:W-:-:S03]  /*58170*/  F2FP.BF16.PACK_AB R2, R3, R2 ;  /* 0x000000020302723e */ /* 0x000fc600000010ff */
[----:B------:R1:W-:Y:S01]  /*58180*/  STL [R1+0x119c], R12 ;  /* 0x00119c0c01007387 */ /* 0x0003e20000100800 */
[----:B0-----:R-:W-:Y:S02]  /*58190*/  F2FP.BF16.PACK_AB R16, R47, R46 ;  /* 0x0000002e2f10723e */ /* 0x001fe400000010ff */
[----:B-1----:R-:W-:-:S03]  /*581a0*/  F2FP.BF16.PACK_AB R13, R43, R42 ;  /* 0x0000002a2b0d723e */ /* 0x002fc600000010ff */
[----:B------:R-:W-:Y:S01]  /*581b0*/  STL [R1+0x1198], R16 ;  /* 0x0011981001007387 */ /* 0x000fe20000100800 */
[----:B------:R-:W-:-:S03]  /*581c0*/  F2FP.BF16.PACK_AB R12, R39, R38 ;  /* 0x00000026270c723e */ /* 0x000fc600000010ff */
[----:B------:R-:W-:Y:S01]  /*581d0*/  STL [R1+0x1194], R13 ;  /* 0x0011940d01007387 */ /* 0x000fe20000100800 */
[----:B------:R-:W-:Y:S02]  /*581e0*/  F2FP.BF16.PACK_AB R0, R0, R60 ;  /* 0x0000003c0000723e */ /* 0x000fe400000010ff */
[----:B------:R-:W-:Y:S01]  /*581f0*/  F2FP.BF16.PACK_AB R3, R11, R8 ;  /* 0x000000080b03723e */ /* 0x000fe200000010ff */
        /* <DEDUP_REMOVED lines=15> */
[----:B------:R-:W-:-:S03]  /*582f0*/  F2FP.BF16.PACK_AB R2, R18, R19 ;  /* 0x000000131202723e */ /* 0x000fc600000010ff */
[----:B------:R2:W-:Y:S04]  /*58300*/  STL [R1+0x116c], R3 ;  /* 0x00116c0301007387 */ /* 0x0005e80000100800 */
[----:B------:R4:W-:Y:S01]  /*58310*/  STL [R1+0x1168], R2 ;  /* 0x0011680201007387 */ /* 0x0009e20000100800 */
[----:B---3--:R-:W-:-:S05]  /*58320*/  F2FP.BF16.PACK_AB R0, R31, R30 ;  /* 0x0000001e1f00723e */ /* 0x008fca00000010ff */
[----:B------:R0:W-:Y:S01]  /*58330*/  STL [R1+0x1164], R0 ;  /* 0x0011640001007387 */ /* 0x0001e20000100800 */
[----:B--2---:R-:W-:-:S05]  /*58340*/  F2FP.BF16.PACK_AB R3, R35, R34 ;  /* 0x000000222303723e */ /* 0x004fca00000010ff */
[----:B------:R-:W-:Y:S04]  /*58350*/  STL [R1+0x1160], R3 ;  /* 0x0011600301007387 */ /* 0x000fe80000100800 */
[----:B------:R-:W2:Y:S01]  /*58360*/  LDL.LU R61, [R1+0x520] ;  /* 0x00052000013d7983 */ /* 0x000ea20000300800 */
[----:B----4-:R-:W-:-:S05]  /*58370*/  F2FP.BF16.PACK_AB R2, R23, R22 ;  /* 0x000000161702723e */ /* 0x010fca00000010ff */
[----:B------:R-:W-:Y:S04]  /*58380*/  STL [R1+0xf2c], R2 ;  /* 0x000f2c0201007387 */ /* 0x000fe80000100800 */
[----:B------:R-:W3:Y:S01]  /*58390*/  LDL.LU R44, [R1+0x534] ;  /* 0x00053400012c7983 */ /* 0x000ee20000300800 */
[----:B0-----:R-:W-:-:S05]  /*583a0*/  F2FP.BF16.PACK_AB R0, R27, R26 ;  /* 0x0000001a1b00723e */ /* 0x001fca00000010ff */
[----:B------:R-:W-:Y:S04]  /*583b0*/  STL [R1+0xf28], R0 ;  /* 0x000f280001007387 */ /* 0x000fe80000100800 */
        /* <DEDUP_REMOVED lines=63> */
[----:B------:R-:W-:Y:S01]  /*587b0*/  STL [R1+0xf24], R61 ;  /* 0x000f243d01007387 */ /* 0x000fe20000100800 */
[----:B----4-:R-:W-:Y:S02]  /*587c0*/  F2FP.BF16.PACK_AB R40, R40, R41 ;  /* 0x000000292828723e */ /* 0x010fe400000010ff */
[----:B---3--:R-:W-:Y:S02]  /*587d0*/  F2FP.BF16.PACK_AB R36, R36, R37 ;  /* 0x000000252424723e */ /* 0x008fe400000010ff */
[----:B------:R-:W-:Y:S02]  /*587e0*/  F2FP.BF16.PACK_AB R32, R32, R33 ;  /* 0x000000212020723e */ /* 0x000fe400000010ff */
[----:B------:R-:W-:-:S02]  /*587f0*/  F2FP.BF16.PACK_AB R28, R28, R29 ;  /* 0x0000001d1c1c723e */ /* 0x000fc400000010ff */
        /* <DEDUP_REMOVED lines=8> */
[----:B--2---:R-:W-:-:S05]  /*58880*/  F2FP.BF16.PACK_AB R44, R44, R45 ;  /* 0x0000002d2c2c723e */ /* 0x004fca00000010ff */
        /* <DEDUP_REMOVED lines=13> */
[----:B--2---:R-:W-:-:S03]  /*58960*/  F2FP.BF16.PACK_AB R12, R59, R58 ;  /* 0x0000003a3b0c723e */ /* 0x004fc600000010ff */
[----:B------:R1:W-:Y:S04]  /*58970*/  STL [R1+0xda4], R13 ;  /* 0x000da40d01007387 */ /* 0x0003e80000100800 */
[----:B------:R2:W-:Y:S01]  /*58980*/  STL [R1+0xda0], R12 ;  /* 0x000da00c01007387 */ /* 0x0005e20000100800 */
[----:B0-----:R-:W-:Y:S02]  /*58990*/  F2FP.BF16.PACK_AB R16, R47, R46 ;  /* 0x0000002e2f10723e */ /* 0x001fe400000010ff */
[----:B-1----:R-:W-:-:S03]  /*589a0*/  F2FP.BF16.PACK_AB R13, R43, R42 ;  /* 0x0000002a2b0d723e */ /* 0x002fc600000010ff */
[----:B------:R-:W-:Y:S01]  /*589b0*/  STL [R1+0xd9c], R16 ;  /* 0x000d9c1001007387 */ /* 0x000fe20000100800 */
[----:B--2---:R-:W-:-:S03]  /*589c0*/  F2FP.BF16.PACK_AB R12, R39, R38 ;  /* 0x00000026270c723e */ /* 0x004fc600000010ff */
        /* <DEDUP_REMOVED lines=16> */
[----:B--2---:R-:W-:-:S03]  /*58ad0*/  F2FP.BF16.PACK_AB R2, R18, R19 ;  /* 0x000000131202723e */ /* 0x004fc600000010ff */
[----:B------:R1:W-:Y:S04]  /*58ae0*/  STL [R1+0xc20], R3 ;  /* 0x000c200301007387 */ /* 0x0003e80000100800 */
[----:B------:R2:W-:Y:S01]  /*58af0*/  STL [R1+0xc1c], R2 ;  /* 0x000c1c0201007387 */ /* 0x0005e20000100800 */
[----:B0-----:R-:W-:Y:S02]  /*58b00*/  F2FP.BF16.PACK_AB R0, R22, R23 ;  /* 0x000000171600723e */ /* 0x001fe400000010ff */
[----:B-1----:R-:W-:-:S03]  /*58b10*/  F2FP.BF16.PACK_AB R3, R26, R27 ;  /* 0x0000001b1a03723e */ /* 0x002fc600000010ff */
[----:B------:R0:W-:Y:S01]  /*58b20*/  STL [R1+0xc18], R0 ;  /* 0x000c180001007387 */ /* 0x0001e20000100800 */
[----:B--2---:R-:W-:-:S03]  /*58b30*/  F2FP.BF16.PACK_AB R2, R30, R31 ;  /* 0x0000001f1e02723e */ /* 0x004fc600000010ff */
[----:B------:R-:W-:Y:S04]  /*58b40*/  STL [R1+0xc14], R3 ;  /* 0x000c140301007387 */ /* 0x000fe80000100800 */
[----:B------:R-:W2:Y:S04]  /*58b50*/  LDL.LU R38, [R1+0xac0] ;  /* 0x000ac00001267983 */ /* 0x000ea80000300800 */
        /* <DEDUP_REMOVED lines=67> */
[----:B------:R0:W-:Y:S01]  /*58f90*/  STL [R1+0xc08], R38 ;  /* 0x000c082601007387 */ /* 0x0001e20000100800 */
[----:B----4-:R-:W-:-:S03]  /*58fa0*/  F2FP.BF16.PACK_AB R46, R43, R46 ;  /* 0x0000002e2b2e723e */ /* 0x010fc600000010ff */
[----:B0-----:R-:W4:Y:S01]  /*58fb0*/  LDL.LU R38, [R1+0x2388] ;  /* 0x0023880001267983 */ /* 0x001f220000300800 */
[----:B---3--:R-:W-:Y:S02]  /*58fc0*/  F2FP.BF16.PACK_AB R58, R47, R58 ;  /* 0x0000003a2f3a723e */ /* 0x008fe400000010ff */
[----:B------:R-:W-:Y:S02]  /*58fd0*/  F2FP.BF16.PACK_AB R61, R59, R61 ;  /* 0x0000003d3b3d723e */ /* 0x000fe400000010ff */
[----:B------:R-:W-:Y:S02]  /*58fe0*/  F2FP.BF16.PACK_AB R44, R44, R45 ;  /* 0x0000002d2c2c723e */ /* 0x000fe400000010ff */
[----:B--2---:R-:W-:Y:S02]  /*58ff0*/  F2FP.BF16.PACK_AB R42, R39, R42 ;  /* 0x0000002a272a723e */ /* 0x004fe400000010ff */
[----:B------:R-:W4:Y:S04]  /*59000*/  LDL.LU R39, [R1+0x2384] ;  /* 0x0023840001277983 */ /* 0x000f280000300800 */
[----:B------:R0:W-:Y:S04]  /*59010*/  STL [R1+0xc04], R42 ;  /* 0x000c042a01007387 */ /* 0x0001e80000100800 */
[----:B0-----:R-:W2:Y:S04]  /*59020*/  LDL.LU R42, [R1+0x2380] ;  /* 0x00238000012a7983 */ /* 0x001ea80000300800 */
[----:B------:R-:W2:Y:S01]  /*59030*/  LDL.LU R43, [R1+0x237c] ;  /* 0x00237c00012b7983 */ /* 0x000ea20000300800 */
[----:B------:R-:W-:-:S03]  /*59040*/  F2FP.BF16.PACK_AB R40, R40, R41 ;  /* 0x000000292828723e */ /* 0x000fc600000010ff */
[----:B------:R0:W-:Y:S01]  /*59050*/  STL [R1+0xc00], R46 ;  /* 0x000c002e01007387 */ /* 0x0001e20000100800 */
[----:B------:R-:W-:Y:S02]  /*59060*/  F2FP.BF16.PACK_AB R36, R36, R37 ;  /* 0x000000252424723e */ /* 0x000fe400000010ff */
[----:B------:R-:W-:Y:S02]  /*59070*/  F2FP.BF16.PACK_AB R32, R32, R33 ;  /* 0x000000212020723e */ /* 0x000fe400000010ff */
[----:B------:R-:W-:Y:S01]  /*59080*/  F2FP.BF16.PACK_AB R28, R28, R29 ;  /* 0x0000001d1c1c723e */ /* 0x000fe200000010ff */
[----:B0-----:R-:W3:Y:S04]  /*59090*/  LDL.LU R46, [R1+0x2378] ;  /* 0x00237800012e7983 */ /* 0x001ee80000300800 */
[----:B------:R-:W3:Y:S04]  /*590a0*/  LDL.LU R47, [R1+0x2374] ;  /* 0x00237400012f7983 */ /* 0x000ee80000300800 */
[----:B------:R0:W-:Y:S01]  /*590b0*/  STL [R1+0xaec], R58 ;  /* 0x000aec3a01007387 */ /* 0x0001e20000100800 */
[----:B------:R-:W-:-:S02]  /*590c0*/  F2FP.BF16.PACK_AB R24, R24, R25 ;  /* 0x000000191818723e */ /* 0x000fc400000010ff */
[----:B------:R-:W-:Y:S02]  /*590d0*/  F2FP.BF16.PACK_AB R20, R20, R21 ;  /* 0x000000151414723e */ /* 0x000fe400000010ff */
[----:B------:R-:W-:Y:S01]  /*590e0*/  F2FP.BF16.PACK_AB R17, R16, R17 ;  /* 0x000000111011723e */ /* 0x000fe200000010ff */
[----:B0-----:R-:W3:Y:S04]  /*590f0*/  LDL.LU R58, [R1+0x2370] ;  /* 0x00237000013a7983 */ /* 0x001ee80000300800 */
[----:B------:R-:W3:Y:S04]  /*59100*/  LDL.LU R59, [R1+0x236c] ;  /* 0x00236c00013b7983 */ /* 0x000ee80000300800 */
[----:B------:R-:W-:Y:S01]  /*59110*/  STL [R1+0xae8], R61 ;  /* 0x000ae83d01007387 */ /* 0x000fe20000100800 */
[----:B------:R-:W-:-:S03]  /*59120*/  F2FP.BF16.PACK_AB R12, R12, R13 ;  /* 0x0000000d0c0c723e */ /* 0x000fc600000010ff */
[----:B------:R-:W-:Y:S04]  /*59130*/  STL [R1+0xae4], R44 ;  /* 0x000ae42c01007387 */ /* 0x000fe80000100800 */
[----:B------:R-:W-:Y:S04]  /*59140*/  STL [R1+0xae0], R40 ;  /* 0x000ae02801007387 */ /* 0x000fe80000100800 */
[----:B------:R-:W-:Y:S04]  /*59150*/  STL [R1+0xadc], R36 ;  /* 0x000adc2401007387 */ /* 0x000fe80000100800 */
[----:B------:R-:W-:Y:S01]  /*59160*/  STL [R1+0xad8], R32 ;  /* 0x000ad82001007387 */ /* 0x000fe20000100800 */
[----:B------:R-:W-:-:S03]  /*59170*/  F2FP.BF16.PACK_AB R16, R56, R57 ;  /* 0x000000393810723e */ /* 0x000fc600000010ff */
[----:B------:R-:W-:Y:S01]  /*59180*/  STL [R1+0xad4], R28 ;  /* 0x000ad41c01007387 */ /* 0x000fe20000100800 */
[----:B------:R-:W-:-:S03]  /*59190*/  F2FP.BF16.PACK_AB R13, R49, R48 ;  /* 0x00000030310d723e */ /* 0x000fc600000010ff */
[----:B------:R-:W-:Y:S04]  /*591a0*/  STL [R1+0xad0], R24 ;  /* 0x000ad01801007387 */ /* 0x000fe80000100800 */
[----:B------:R-:W-:Y:S01]  /*591b0*/  STL [R1+0xacc], R20 ;  /* 0x000acc1401007387 */ /* 0x000fe20000100800 */
[----:B------:R-:W-:-:S03]  /*591c0*/  F2FP.BF16.PACK_AB R3, R3, R2 ;  /* 0x000000020303723e */ /* 0x000fc600000010ff */
[----:B------:R-:W-:Y:S04]  /*591d0*/  STL [R1+0xac8], R17 ;  /* 0x000ac81101007387 */ /* 0x000fe80000100800 */
[----:B------:R0:W-:Y:S01]  /*591e0*/  STL [R1+0xac4], R12 ;  /* 0x000ac40c01007387 */ /* 0x0001e20000100800 */
[----:B------:R-:W-:-:S03]  /*591f0*/  F2FP.BF16.PACK_AB R2, R0, R60 ;  /* 0x0000003c0002723e */ /* 0x000fc600000010ff */
[----:B------:R-:W-:Y:S01]  /*59200*/  STL [R1+0xac0], R16 ;  /* 0x000ac01001007387 */ /* 0x000fe20000100800 */
[----:B0-----:R-:W-:-:S03]  /*59210*/  F2FP.BF16.PACK_AB R12, R51, R50 ;  /* 0x00000032330c723e */ /* 0x001fc600000010ff */
[----:B------:R-:W-:Y:S01]  /*59220*/  STL [R1+0xabc], R13 ;  /* 0x000abc0d01007387 */ /* 0x000fe20000100800 */
[----:B------:R-:W-:-:S03]  /*59230*/  F2FP.BF16.PACK_AB R0, R11, R8 ;  /* 0x000000080b00723e */ /* 0x000fc600000010ff */
        /* <DEDUP_REMOVED lines=24> */
[----:B0-----:R-:W-:-:S05]  /*593c0*/  F2FP.BF16.PACK_AB R2, R34, R35 ;  /* 0x000000232202723e */ /* 0x001fca00000010ff */
[----:B------:R3:W-:Y:S01]  /*593d0*/  STL [R1+0xa80], R2 ;  /* 0x000a800201007387 */ /* 0x0007e20000100800 */
[----:B----4-:R-:W-:-:S05]  /*593e0*/  F2FP.BF16.PACK_AB R0, R39, R38 ;  /* 0x000000262700723e */ /* 0x010fca00000010ff */
[----:B------:R0:W-:Y:S01]  /*593f0*/  STL [R1+0x96c], R0 ;  /* 0x00096c0001007387 */ /* 0x0001e20000100800 */
[----:B--2---:R-:W-:-:S05]  /*59400*/  F2FP.BF16.PACK_AB R3, R43, R42 ;  /* 0x0000002a2b03723e */ /* 0x004fca00000010ff */
[----:B------:R-:W-:Y:S04]  /*59410*/  STL [R1+0x968], R3 ;  /* 0x0009680301007387 */ /* 0x000fe80000100800 */
[----:B------:R-:W2:Y:S01]  /*59420*/  LDL.LU R61, [R1+0x688] ;  /* 0x00068800013d7983 */ /* 0x000ea20000300800 */
[----:B---3--:R-:W-:-:S05]  /*59430*/  F2FP.BF16.PACK_AB R2, R47, R46 ;  /* 0x0000002e2f02723e */ /* 0x008fca00000010ff */
[----:B------:R-:W-:Y:S01]  /*59440*/  STL [R1+0x964], R2 ;  /* 0x0009640201007387 */ /* 0x000fe20000100800 */
[----:B0-----:R-:W-:-:S03]  /*59450*/  F2FP.BF16.PACK_AB R0, R59, R58 ;  /* 0x0000003a3b00723e */ /* 0x001fc600000010ff */
[----:B--2---:R0:W-:Y:S04]  /*59460*/  STL [R1+0x2364], R61 ;  /* 0x0023643d01007387 */ /* 0x0041e80000100800 */
[----:B------:R-:W-:Y:S04]  /*59470*/  STL [R1+0x960], R0 ;  /* 0x0009600001007387 */ /* 0x000fe80000100800 */
[----:B0-----:R-:W2:Y:S04]  /*59480*/  LDL.LU R61, [R1+0x678] ;  /* 0x00067800013d7983 */ /* 0x001ea80000300800 */
[----:B------:R-:W3:Y:S04]  /*59490*/  LDL.LU R44, [R1+0x69c] ;  /* 0x00069c00012c7983 */ /* 0x000ee80000300800 */
        /* <DEDUP_REMOVED lines=68> */
[----:B------:R-:W2:Y:S01]  /*598e0*/  LDL.LU R44, [R1+0x2360] ;  /* 0x00236000012c7983 */ /* 0x000ea20000300800 */
[----:B----4-:R-:W-:Y:S02]  /*598f0*/  F2FP.BF16.PACK_AB R40, R40, R41 ;  /* 0x000000292828723e */ /* 0x010fe400000010ff */
[----:B---3--:R-:W-:Y:S01]  /*59900*/  F2FP.BF16.PACK_AB R36, R36, R37 ;  /* 0x000000252424723e */ /* 0x008fe200000010ff */
[----:B------:R-:W-:Y:S01]  /*59910*/  STL [R1+0x958], R61 ;  /* 0x0009583d01007387 */ /* 0x000fe20000100800 */
[----:B------:R-:W-:Y:S02]  /*59920*/  F2FP.BF16.PACK_AB R32, R32, R33 ;  /* 0x000000212020723e */ /* 0x000fe400000010ff */
[----:B------:R-:W-:Y:S02]  /*59930*/  F2FP.BF16.PACK_AB R28, R28, R29 ;  /* 0x0000001d1c1c723e */ /* 0x000fe400000010ff */
        /* <DEDUP_REMOVED lines=19> */
[----:B------:R-:W-:Y:S01]  /*59a70*/  STL [R1+0x930], R16 ;  /* 0x0009301001007387 */ /* 0x000fe20000100800 */
[----:B0-----:R-:W-:-:S03]  /*59a80*/  F2FP.BF16.PACK_AB R12, R51, R50 ;  /* 0x00000032330c723e */ /* 0x001fc600000010ff */
        /* <DEDUP_REMOVED lines=1174> */
[----:B------:R-:W2:Y:S04]  /*5e3f0*/  LDL.LU R49, [R1+0x22f4] ;  /* 0x0022f40001317983 */ /* 0x000ea80000300800 */
[----:B------:R0:W-:Y:S01]  /*5e400*/  STL [R1+0x78], R57 ;  /* 0x0000783901007387 */ /* 0x0001e20000100800 */
[----:B------:R-:W-:-:S02]  /*5e410*/  F2FP.BF16.PACK_AB R61, R20, R61 ;  /* 0x0000003d143d723e */ /* 0x000fc400000010ff */
[----:B------:R-:W-:Y:S01]  /*5e420*/  F2FP.BF16.PACK_AB R44, R44, R45 ;  /* 0x0000002d2c2c723e */ /* 0x000fe200000010ff */
[----:B0-----:R-:W3:Y:S04]  /*5e430*/  LDL.LU R57, [R1+0x22f0] ;  /* 0x0022f00001397983 */ /* 0x001ee80000300800 */
[----:B------:R-:W3:Y:S04]  /*5e440*/  LDL.LU R56, [R1+0x22ec] ;  /* 0x0022ec0001387983 */ /* 0x000ee80000300800 */
        /* <DEDUP_REMOVED lines=15> */
[----:B------:R-:W-:Y:S01]  /*5e540*/  STL [R1+0x68], R61 ;  /* 0x0000683d01007387 */ /* 0x000fe20000100800 */
[----:B------:R-:W-:-:S03]  /*5e550*/  F2FP.BF16.PACK_AB R0, R0, R60 ;  /* 0x0000003c0000723e */ /* 0x000fc600000010ff */
[----:B------:R-:W-:Y:S04]  /*5e560*/  STL [R1+0x64], R44 ;  /* 0x0000642c01007387 */ /* 0x000fe80000100800 */
[----:B------:R-:W-:Y:S01]  /*5e570*/  STL [R1+0x60], R40 ;  /* 0x0000602801007387 */ /* 0x000fe20000100800 */
[----:B------:R-:W-:-:S03]  /*5e580*/  F2FP.BF16.PACK_AB R3, R11, R8 ;  /* 0x000000080b03723e */ /* 0x000fc600000010ff */
[----:B------:R-:W-:Y:S04]  /*5e590*/  STL [R1+0x5c], R36 ;  /* 0x00005c2401007387 */ /* 0x000fe80000100800 */
        /* <DEDUP_REMOVED lines=32> */
[----:B------:R-:W-:Y:S01]  /*5e7a0*/  STL [R1+0x10], R2 ;  /* 0x0000100201007387 */ /* 0x000fe20000100800 */
[----:B0-----:R-:W-:-:S03]  /*5e7b0*/  F2FP.BF16.PACK_AB R3, R58, R59 ;  /* 0x0000003b3a03723e */ /* 0x001fc600000010ff */
[----:B------:R-:W-:Y:S04]  /*5e7c0*/  STL [R1+0xc], R0 ;  /* 0x00000c0001007387 */ /* 0x000fe80000100800 */
[----:B------:R0:W-:Y:S04]  /*5e7d0*/  STL [R1+0x8], R3 ;  /* 0x0000080301007387 */ /* 0x0001e80000100800 */
[----:B0-----:R-:W3:Y:S01]  /*5e7e0*/  LDL.LU R3, [R1+0x25c] ;  /* 0x00025c0001037983 */ /* 0x001ee20000300800 */
[----:B----4-:R-:W-:-:S05]  /*5e7f0*/  F2FP.BF16.PACK_AB R2, R51, R50 ;  /* 0x000000323302723e */ /* 0x010fca00000010ff */
[----:B------:R0:W-:Y:S04]  /*5e800*/  STL [R1+0x4], R2 ;  /* 0x0000040201007387 */ /* 0x0001e80000100800 */
[----:B------:R-:W3:Y:S01]  /*5e810*/  LDL.LU R59, [R1+0x258] ;  /* 0x00025800013b7983 */ /* 0x000ee20000300800 */
[----:B--2---:R-:W-:-:S05]  /*5e820*/  F2FP.BF16.PACK_AB R0, R49, R48 ;  /* 0x000000303100723e */ /* 0x004fca00000010ff */
[----:B------:R1:W-:Y:S04]  /*5e830*/  STL [R1], R0 ;  /* 0x0000000001007387 */ /* 0x0003e80000100800 */
[----:B0-----:R-:W2:Y:S04]  /*5e840*/  LDL.LU R2, [R1+0x26c] ;  /* 0x00026c0001027983 */ /* 0x001ea80000300800 */
[----:B------:R-:W2:Y:S04]  /*5e850*/  LDL.LU R58, [R1+0x268] ;  /* 0x00026800013a7983 */ /* 0x000ea80000300800 */
[----:B-1----:R-:W4:Y:S04]  /*5e860*/  LDL.LU R0, [R1+0x27c] ;  /* 0x00027c0001007983 */ /* 0x002f280000300800 */
        /* <DEDUP_REMOVED lines=35> */
[----:B---3--:R-:W-:-:S05]  /*5eaa0*/  F2FP.BF16.PACK_AB R59, R3, R59 ;  /* 0x0000003b033b723e */ /* 0x008fca00000010ff */
[----:B------:R-:W-:Y:S01]  /*5eab0*/  STL [R1+0x226c], R59 ;  /* 0x00226c3b01007387 */ /* 0x000fe20000100800 */
[----:B--2---:R-:W-:Y:S02]  /*5eac0*/  F2FP.BF16.PACK_AB R58, R2, R58 ;  /* 0x0000003a023a723e */ /* 0x004fe400000010ff */
[----:B----4-:R-:W-:-:S03]  /*5ead0*/  F2FP.BF16.PACK_AB R57, R0, R57 ;  /* 0x000000390039723e */ /* 0x010fc600000010ff */
[----:B------:R-:W-:Y:S01]  /*5eae0*/  STL [R1+0x2270], R58 ;  /* 0x0022703a01007387 */ /* 0x000fe20000100800 */
[----:B------:R-:W-:-:S03]  /*5eaf0*/  F2FP.BF16.PACK_AB R56, R60, R56 ;  /* 0x000000383c38723e */ /* 0x000fc600000010ff */
        /* <DEDUP_REMOVED lines=20> */
[----:B------:R-:W-:Y:S04]  /*5ec40*/  STL [R1+0x22c4], R15 ;  /* 0x0022c40f01007387 */ /* 0x000fe80000100800 */
[----:B------:R0:W-:Y:S04]  /*5ec50*/  STL [R1+0x22d0], R14 ;  /* 0x0022d00e01007387 */ /* 0x0001e80000100800 */
[----:B0-----:R-:W2:Y:S04]  /*5ec60*/  LDL.LU R14, [R1+0x3dc] ;  /* 0x0003dc00010e7983 */ /* 0x001ea80000300800 */
[----:B------:R-:W2:Y:S04]  /*5ec70*/  LDL.LU R27, [R1+0x3d8] ;  /* 0x0003d800011b7983 */ /* 0x000ea80000300800 */
[----:B------:R-:W3:Y:S04]  /*5ec80*/  LDL.LU R25, [R1+0x3ec] ;  /* 0x0003ec0001197983 */ /* 0x000ee80000300800 */
[----:B------:R-:W3:Y:S01]  /*5ec90*/  LDL.LU R26, [R1+0x3e8] ;  /* 0x0003e800011a7983 */ /* 0x000ee20000300800 */
[----:B------:R-:W-:-:S03]  /*5eca0*/  F2FP.BF16.PACK_AB R12, R31, R12 ;  /* 0x0000000c1f0c723e */ /* 0x000fc600000010ff */
[----:B------:R-:W4:Y:S01]  /*5ecb0*/  LDL.LU R24, [R1+0x3fc] ;  /* 0x0003fc0001187983 */ /* 0x000f220000300800 */
[----:B------:R-:W-:-:S03]  /*5ecc0*/  F2FP.BF16.PACK_AB R13, R30, R13 ;  /* 0x0000000d1e0d723e */ /* 0x000fc600000010ff */
[----:B------:R-:W4:Y:S04]  /*5ecd0*/  LDL.LU R15, [R1+0x40c] ;  /* 0x00040c00010f7983 */ /* 0x000f280000300800 */
[----:B------:R-:W4:Y:S04]  /*5ece0*/  LDL.LU R8, [R1+0x3d4] ;  /* 0x0003d40001087983 */ /* 0x000f280000300800 */
[----:B------:R-:W4:Y:S04]  /*5ecf0*/  LDL.LU R31, [R1+0x3d0] ;  /* 0x0003d000011f7983 */ /* 0x000f280000300800 */
[----:B------:R-:W4:Y:S01]  /*5ed00*/  LDL.LU R29, [R1+0x3e4] ;  /* 0x0003e400011d7983 */ /* 0x000f220000300800 */
[----:B------:R-:W-:-:S03]  /*5ed10*/  F2FP.BF16.PACK_AB R19, R34, R35 ;  /* 0x000000232213723e */ /* 0x000fc600000010ff */
[----:B------:R-:W4:Y:S04]  /*5ed20*/  LDL.LU R30, [R1+0x3e0] ;  /* 0x0003e000011e7983 */ /* 0x000f280000300800 */
[----:B------:R-:W4:Y:S04]  /*5ed30*/  LDL.LU R28, [R1+0x3f4] ;  /* 0x0003f400011c7983 */ /* 0x000f280000300800 */
        /* <DEDUP_REMOVED lines=47> */
[----:B--2---:R-:W-:-:S03]  /*5f030*/  F2FP.BF16.PACK_AB R27, R14, R27 ;  /* 0x0000001b0e1b723e */ /* 0x004fc600000010ff */
[----:B------:R0:W5:Y:S01]  /*5f040*/  LDL.LU R14, [R1+0x22d0] ;  /* 0x0022d000010e7983 */ /* 0x0001620000300800 */
[----:B---3--:R-:W-:-:S03]  /*5f050*/  F2FP.BF16.PACK_AB R26, R25, R26 ;  /* 0x0000001a191a723e */ /* 0x008fc600000010ff */
[----:B------:R-:W4:Y:S02]  /*5f060*/  LDL.LU R25, [R1+0x22cc] ;  /* 0x0022cc0001197983 */ /* 0x000f240000300800 */
[----:B----4-:R-:W-:Y:S02]  /*5f070*/  F2FP.BF16.PACK_AB R25, R24, R25 ;  /* 0x000000191819723e */ /* 0x010fe400000010ff */
[----:B------:R-:W2:Y:S01]  /*5f080*/  LDL.LU R24, [R1+0x22c8] ;  /* 0x0022c80001187983 */ /* 0x000ea20000300800 */
[----:B------:R-:W-:Y:S02]  /*5f090*/  F2FP.BF16.PACK_AB R31, R8, R31 ;  /* 0x0000001f081f723e */ /* 0x000fe400000010ff */
[----:B------:R-:W-:Y:S02]  /*5f0a0*/  F2FP.BF16.PACK_AB R30, R29, R30 ;  /* 0x0000001e1d1e723e */ /* 0x000fe400000010ff */
[----:B--2---:R-:W-:Y:S02]  /*5f0b0*/  F2FP.BF16.PACK_AB R24, R15, R24 ;  /* 0x000000180f18723e */ /* 0x004fe400000010ff */
[----:B------:R0:W5:Y:S04]  /*5f0c0*/  LDL.LU R15, [R1+0x22c4] ;  /* 0x0022c400010f7983 */ /* 0x0001680000300800 */
[----:B------:R0:W5:Y:S04]  /*5f0d0*/  LDL.LU R8, [R1+0x22c0] ;  /* 0x0022c00001087983 */ /* 0x0001680000300800 */
[----:B------:R-:W2:Y:S02]  /*5f0e0*/  LDL.LU R29, [R1+0x22bc] ;  /* 0x0022bc00011d7983 */ /* 0x000ea40000300800 */
[----:B--2---:R-:W-:-:S02]  /*5f0f0*/  F2FP.BF16.PACK_AB R29, R28, R29 ;  /* 0x0000001d1c1d723e */ /* 0x004fc400000010ff */
        /* <DEDUP_REMOVED lines=35> */
[----:B------:R-:W-:Y:S02]  /*5f330*/  F2FP.BF16.PACK_AB R49, R61, R49 ;  /* 0x000000313d31723e */ /* 0x000fe400000010ff */
[----:B--2---:R-:W-:Y:S02]  /*5f340*/  F2FP.BF16.PACK_AB R44, R57, R44 ;  /* 0x0000002c392c723e */ /* 0x004fe400000010ff */
[----:B------:R0:W5:Y:S04]  /*5f350*/  LDL.LU R57, [R1+0x2274] ;  /* 0x0022740001397983 */ /* 0x0001680000300800 */
[----:B------:R0:W5:Y:S04]  /*5f360*/  LDL.LU R58, [R1+0x2270] ;  /* 0x00227000013a7983 */ /* 0x0001680000300800 */
[----:B------:R0:W5:Y:S04]  /*5f370*/  LDL.LU R59, [R1+0x226c] ;  /* 0x00226c00013b7983 */ /* 0x0001680000300800 */
[----:B------:R-:W2:Y:S01]  /*5f380*/  LDL.LU R61, [R1+0x2268] ;  /* 0x00226800013d7983 */ /* 0x000ea20000300800 */
[----:B------:R-:W-:-:S02]  /*5f390*/  F2FP.BF16.PACK_AB R48, R3, R48 ;  /* 0x000000300330723e */ /* 0x000fc400000010ff */
[----:B------:R-:W-:Y:S02]  /*5f3a0*/  F2FP.BF16.PACK_AB R55, R2, R55 ;  /* 0x000000370237723e */ /* 0x000fe400000010ff */
[----:B------:R-:W-:Y:S02]  /*5f3b0*/  F2FP.BF16.PACK_AB R54, R0, R54 ;  /* 0x000000360036723e */ /* 0x000fe400000010ff */
[----:B------:R-:W-:Y:S02]  /*5f3c0*/  F2FP.BF16.PACK_AB R53, R60, R53 ;  /* 0x000000353c35723e */ /* 0x000fe400000010ff */
[----:B--2---:R-:W-:Y:S02]  /*5f3d0*/  F2FP.BF16.PACK_AB R52, R52, R61 ;  /* 0x0000003d3434723e */ /* 0x004fe400000010ff */
.L_x_0:
[----:B0-----:R0:W-:Y:S04]  /*5f3e0*/  STL [R1+0x2294], R61 ;  /* 0x0022943d01007387 */ /* 0x0011e80000100800 */
[----:B------:R-:W-:Y:S04]  /*5f3f0*/  STL [R1+0x2290], R60 ;  /* 0x0022903c01007387 */ /* 0x000fe80000100800 */
[----:B0-----:R-:W0:Y:S02]  /*5f400*/  S2R R61, SR_TID.X ;  /* 0x00000000003d7919 */ /* 0x001e240000002100 */
[C---:B0-----:R-:W-:Y:S01]  /*5f410*/  IMAD.SHL.U32 R0, R61.reuse, 0x40, RZ ;  /* 0x000000403d007824 */ /* 0x041fe200078e00ff */
[C---:B------:R-:W-:Y:S01]  /*5f420*/  LOP3.LUT R3, R61.reuse, 0x1f, RZ, 0xc0, !PT ;  /* 0x0000001f3d037812 */ /* 0x040fe200078ec0ff */
[----:B------:R-:W-:-:S03]  /*5f430*/  IMAD.SHL.U32 R2, R61, 0x20, RZ ;  /* 0x000000203d027824 */ /* 0x000fc600078e00ff */
[----:B------:R-:W-:-:S04]  /*5f440*/  LOP3.LUT R0, R0, 0x600, RZ, 0xc0, !PT ;  /* 0x0000060000007812 */ /* 0x000fc800078ec0ff */
[----:B------:R-:W-:Y:S01]  /*5f450*/  LOP3.LUT R0, R0, 0x60, R2, 0xf8, !PT ;  /* 0x0000006000007812 */ /* 0x000fe200078ef802 */
[----:B------:R-:W-:-:S05]  /*5f460*/  IMAD.SHL.U32 R2, R61, 0x4, RZ ;  /* 0x000000043d027824 */ /* 0x000fca00078e00ff */
[----:B------:R-:W-:Y:S01]  /*5f470*/  LOP3.LUT R0, R0, 0x70, R2, 0x78, !PT ;  /* 0x0000007000007812 */ /* 0x000fe200078e7802 */
[----:B------:R-:W-:Y:S01]  /*5f480*/  BAR.SYNC.DEFER_BLOCKING 0x0 ;  /* 0x0000000000007b1d */ /* 0x000fe20000010000 */
[----:B------:R-:W-:-:S05]  /*5f490*/  IMAD.SHL.U32 R2, R61, 0x100, RZ ;  /* 0x000001003d027824 */ /* 0x000fca00078e00ff */
[----:B------:R-:W-:-:S05]  /*5f4a0*/  LOP3.LUT R2, R2, 0x600, RZ, 0xc0, !PT ;  /* 0x0000060002027812 */ /* 0x000fca00078ec0ff */
[----:B------:R-:W-:-:S05]  /*5f4b0*/  IMAD R2, R3, 0x10, R2 ;  /* 0x0000001003027824 */ /* 0x000fca00078e0202 */
[----:B------:R-:W-:Y:S01]  /*5f4c0*/  LOP3.LUT R3, R2, 0x60, RZ, 0x3c, !PT ;  /* 0x0000006002037812 */ /* 0x000fe200078e3cff */
[----:B-----5:R-:W-:Y:S04]  /*5f4d0*/  STS.128 [R0], R52 ;  /* 0x0000003400007388 */ /* 0x020fe80000000c00 */
[----:B------:R-:W-:Y:S04]  /*5f4e0*/  STS.128 [R0+0x80], R48 ;  /* 0x0000803000007388 */ /* 0x000fe80000000c00 */
[----:B------:R-:W-:Y:S04]  /*5f4f0*/  STS.128 [R0+0x100], R44 ;  /* 0x0001002c00007388 */ /* 0x000fe80000000c00 */
[----:B------:R0:W-:Y:S01]  /*5f500*/  STS.128 [R0+0x180], R40 ;  /* 0x0001802800007388 */ /* 0x0001e20000000c00 */
[----:B------:R-:W-:-:S06]  /*5f510*/  NOP ;  /* 0x0000000000007918 */ /* 0x000fcc0000000000 */
[----:B------:R-:W1:Y:S01]  /*5f520*/  LDS.128 R44, [R2] ;  /* 0x00000000022c7984 */ /* 0x000e620000000c00 */
[C---:B0-----:R-:W-:Y:S02]  /*5f530*/  LOP3.LUT R41, R2.reuse, 0x20, RZ, 0x3c, !PT ;  /* 0x0000002002297812 */ /* 0x041fe400078e3cff */
[----:B------:R-:W-:-:S03]  /*5f540*/  LOP3.LUT R40, R2, 0x40, RZ, 0x3c, !PT ;  /* 0x0000004002287812 */ /* 0x000fc600078e3cff */
[----:B------:R-:W0:Y:S04]  /*5f550*/  LDS.128 R52, [R41] ;  /* 0x0000000029347984 */ /* 0x000e280000000c00 */
[----:B------:R-:W-:Y:S04]  /*5f560*/  LDS.128 R48, [R40] ;  /* 0x0000000028307984 */ /* 0x000fe80000000c00 */
[----:B-1----:R-:W-:Y:S04]  /*5f570*/  STL.64 [R1+0x1b0], R44 ;  /* 0x0001b02c01007387 */ /* 0x002fe80000100a00 */
[----:B------:R-:W-:Y:S04]  /*5f580*/  STL.64 [R1+0x1b8], R46 ;  /* 0x0001b82e01007387 */ /* 0x000fe80000100a00 */
[----:B------:R-:W1:Y:S01]  /*5f590*/  LDS.128 R44, [R3] ;  /* 0x00000000032c7984 */ /* 0x000e620000000c00 */
[----:B------:R-:W-:-:S06]  /*5f5a0*/  NOP ;  /* 0x0000000000007918 */ /* 0x000fcc0000000000 */
[----:B0-----:R0:W-:Y:S04]  /*5f5b0*/  STL.64 [R1+0x1e0], R52 ;  /* 0x0001e03401007387 */ /* 0x0011e80000100a00 */
[----:B------:R2:W-:Y:S04]  /*5f5c0*/  STL.64 [R1+0x1e8], R54 ;  /* 0x0001e83601007387 */ /* 0x0005e80000100a00 */
[----:B-1----:R-:W-:Y:S01]  /*5f5d0*/  STL [R1+0x250], R44 ;  /* 0x0002502c01007387 */ /* 0x002fe20000100800 */
[----:B------:R-:W-:-:S03]  /*5f5e0*/  IMAD.MOV.U32 R61, RZ, RZ, R45 ;  /* 0x000000ffff3d7224 */ /* 0x000fc600078e002d */
[----:B------:R1:W-:Y:S04]  /*5f5f0*/  STL.64 [R1+0x220], R48 ;  /* 0x0002203001007387 */ /* 0x0003e80000100a00 */
[----:B------:R3:W-:Y:S04]  /*5f600*/  STL.64 [R1+0x228], R50 ;  /* 0x0002283201007387 */ /* 0x0007e80000100a00 */
[----:B------:R-:W-:Y:S04]  /*5f610*/  STL.64 [R1+0x258], R46 ;  /* 0x0002582e01007387 */ /* 0x000fe80000100a00 */
[----:B0-----:R-:W4:Y:S04]  /*5f620*/  LDL.LU R52, [R1+0x10] ;  /* 0x0000100001347983 */ /* 0x001f280000300800 */
[----:B------:R-:W4:Y:S04]  /*5f630*/  LDL.LU R53, [R1+0x14] ;  /* 0x0000140001357983 */ /* 0x000f280000300800 */
[----:B--2---:R-:W4:Y:S04]  /*5f640*/  LDL.LU R54, [R1+0x18] ;  /* 0x0000180001367983 */ /* 0x004f280000300800 */
[----:B------:R-:W4:Y:S04]  /*5f650*/  LDL.LU R55, [R1+0x1c] ;  /* 0x00001c0001377983 */ /* 0x000f280000300800 */
[----:B-1----:R-:W2:Y:S04]  /*5f660*/  LDL.LU R48, [R1] ;  /* 0x0000000001307983 */ /* 0x002ea80000300800 */
[----:B------:R-:W2:Y:S04]  /*5f670*/  LDL.LU R49, [R1+0x4] ;  /* 0x0000040001317983 */ /* 0x000ea80000300800 */
[----:B---3--:R-:W2:Y:S04]  /*5f680*/  LDL.LU R50, [R1+0x8] ;  /* 0x0000080001327983 */ /* 0x008ea80000300800 */
[----:B------:R-:W2:Y:S04]  /*5f690*/  LDL.LU R51, [R1+0xc] ;  /* 0x00000c0001337983 */ /* 0x000ea80000300800 */
[----:B------:R-:W-:Y:S04]  /*5f6a0*/  STS.128 [R0], R36 ;  /* 0x0000002400007388 */ /* 0x000fe80000000c00 */
[----:B------:R-:W-:Y:S04]  /*5f6b0*/  STS.128 [R0+0x80], R32 ;  /* 0x0000802000007388 */ /* 0x000fe80000000c00 */
[----:B------:R-:W-:Y:S04]  /*5f6c0*/  STS.128 [R0+0x100], R28 ;  /* 0x0001001c00007388 */ /* 0x000fe80000000c00 */
[----:B------:R-:W-:Y:S01]  /*5f6d0*/  STS.128 [R0+0x180], R24 ;  /* 0x0001801800007388 */ /* 0x000fe20000000c00 */
[----:B------:R-:W-:-:S06]  /*5f6e0*/  NOP ;  /* 0x0000000000007918 */ /* 0x000fcc0000000000 */
[----:B------:R-:W0:Y:S04]  /*5f6f0*/  LDS.128 R24, [R2] ;  /* 0x0000000002187984 */ /* 0x000e280000000c00 */
[----:B------:R-:W-:Y:S04]  /*5f700*/  STL [R1+0x2298], R61 ;  /* 0x0022983d01007387 */ /* 0x000fe80000100800 */
[----:B------:R-:W1:Y:S04]  /*5f710*/  LDS.128 R32, [R41] ;  /* 0x0000000029207984 */ /* 0x000e680000000c00 */
[----:B------:R-:W-:Y:S04]  /*5f720*/  LDS.128 R28, [R40] ;  /* 0x00000000281c7984 */ /* 0x000fe80000000c00 */
[----:B0-----:R-:W-:Y:S04]  /*5f730*/  STL.64 [R1+0x1a0], R24 ;  /* 0x0001a01801007387 */ /* 0x001fe80000100a00 */
[----:B------:R-:W-:Y:S04]  /*5f740*/  STL.64 [R1+0x1a8], R26 ;  /* 0x0001a81a01007387 */ /* 0x000fe80000100a00 */
[----:B------:R-:W0:Y:S01]  /*5f750*/  LDS.128 R24, [R3] ;  /* 0x0000000003187984 */ /* 0x000e220000000c00 */
[----:B------:R-:W-:-:S06]  /*5f760*/  NOP ;  /* 0x0000000000007918 */ /* 0x000fcc0000000000 */
[----:B------:R3:W-:Y:S04]  /*5f770*/  STS.128 [R0], R20 ;  /* 0x0000001400007388 */ /* 0x0007e80000000c00 */
[----:B------:R-:W-:Y:S04]  /*5f780*/  STS.128 [R0+0x80], R16 ;  /* 0x0000801000007388 */ /* 0x000fe80000000c00 */
[----:B------:R-:W-:Y:S04]  /*5f790*/  STS.128 [R0+0x100], R12 ;  /* 0x0001000c00007388 */ /* 0x000fe80000000c00 */
[----:B------:R-:W-:Y:S01]  /*5f7a0*/  STS.128 [R0+0x180], R8 ;  /* 0x0001800800007388 */ /* 0x000fe20000000c00 */
[----:B------:R-:W-:-:S06]  /*5f7b0*/  NOP ;  /* 0x0000000000007918 */ /* 0x000fcc0000000000 */
[C---:B---3--:R-:W-:Y:S01]  /*5f7c0*/  LOP3.LUT R22, R2.reuse, 0x20, RZ, 0x3c, !PT ;  /* 0x0000002002167812 */ /* 0x048fe200078e3cff */
[----:B------:R-:W3:Y:S01]  /*5f7d0*/  LDS.128 R12, [R2] ;  /* 0x00000000020c7984 */ /* 0x000ee20000000c00 */
[----:B------:R-:W-:-:S03]  /*5f7e0*/  LOP3.LUT R23, R2, 0x40, RZ, 0x3c, !PT ;  /* 0x0000004002177812 */ /* 0x000fc600078e3cff */
[----:B------:R-:W3:Y:S04]  /*5f7f0*/  LDS.128 R8, [R22] ;  /* 0x0000000016087984 */ /* 0x000ee80000000c00 */
[----:B-1----:R-:W-:Y:S04]  /*5f800*/  STL.64 [R1+0x1d0], R32 ;  /* 0x0001d02001007387 */ /* 0x002fe80000100a00 */
[----:B------:R-:W-:Y:S01]  /*5f810*/  STL.64 [R1+0x1d8], R34 ;  /* 0x0001d82201007387 */ /* 0x000fe20000100a00 */
[----:B0-----:R-:W-:-:S03]  /*5f820*/  IMAD.MOV.U32 R60, RZ, RZ, R25 ;  /* 0x000000ffff3c7224 */ /* 0x001fc600078e0019 */
[----:B------:R-:W-:Y:S04]  /*5f830*/  STL [R1+0x240], R24 ;  /* 0x0002401801007387 */ /* 0x000fe80000100800 */
[----:B------:R-:W-:Y:S04]  /*5f840*/  STL.64 [R1+0x200], R28 ;  /* 0x0002001c01007387 */ /* 0x000fe80000100a00 */
[----:B------:R-:W-:Y:S04]  /*5f850*/  STL.64 [R1+0x208], R30 ;  /* 0x0002081e01007387 */ /* 0x000fe80000100a00 */
[----:B------:R-:W-:Y:S04]  /*5f860*/  STL.64 [R1+0x248], R26 ;  /* 0x0002481a01007387 */ /* 0x000fe80000100a00 */
[----:B------:R0:W-:Y:S04]  /*5f870*/  STL [R1+0x229c], R60 ;  /* 0x00229c3c01007387 */ /* 0x0001e80000100800 */
[----:B---3--:R-:W-:Y:S04]  /*5f880*/  STL.64 [R1+0x190], R12 ;  /* 0x0001900c01007387 */ /* 0x008fe80000100a00 */
[----:B------:R-:W-:Y:S01]  /*5f890*/  STL.64 [R1+0x198], R14 ;  /* 0x0001980e01007387 */ /* 0x000fe20000100a00 */
[----:B0-----:R-:W-:-:S03]  /*5f8a0*/  IMAD.MOV.U32 R60, RZ, RZ, R9 ;  /* 0x000000ffff3c7224 */ /* 0x001fc600078e0009 */
[----:B------:R-:W-:Y:S04]  /*5f8b0*/  STL [R1+0x1c0], R8 ;  /* 0x0001c00801007387 */ /* 0x000fe80000100800 */
[----:B------:R-:W-:Y:S04]  /*5f8c0*/  STL.64 [R1+0x1c8], R10 ;  /* 0x0001c80a01007387 */ /* 0x000fe80000100a00 */
[----:B------:R-:W0:Y:S04]  /*5f8d0*/  LDS.128 R8, [R23] ;  /* 0x0000000017087984 */ /* 0x000e280000000c00 */
[----:B------:R0:W-:Y:S02]  /*5f8e0*/  STL [R1+0x22a0], R60 ;  /* 0x0022a03c01007387 */ /* 0x0001e40000100800 */
[----:B0-----:R-:W-:-:S02]  /*5f8f0*/  IMAD.MOV.U32 R60, RZ, RZ, R8 ;  /* 0x000000ffff3c7224 */ /* 0x001fc400078e0008 */
[----:B------:R-:W-:Y:S01]  /*5f900*/  STL.64 [R1+0x1f8], R10 ;  /* 0x0001f80a01007387 */ /* 0x000fe20000100a00 */
[----:B------:R-:W-:-:S03]  /*5f910*/  IMAD.MOV.U32 R61, RZ, RZ, R9 ;  /* 0x000000ffff3d7224 */ /* 0x000fc600078e0009 */
[----:B------:R-:W0:Y:S01]  /*5f920*/  LDS.128 R8, [R3] ;  /* 0x0000000003087984 */ /* 0x000e220000000c00 */
[----:B------:R-:W-:-:S06]  /*5f930*/  NOP ;  /* 0x0000000000007918 */ /* 0x000fcc0000000000 */
[----:B------:R-:W-:Y:S04]  /*5f940*/  STS.128 [R0], R4 ;  /* 0x0000000400007388 */ /* 0x000fe80000000c00 */
[----:B------:R-:W-:Y:S04]  /*5f950*/  STS.128 [R0+0x80], R56 ;  /* 0x0000803800007388 */ /* 0x000fe80000000c00 */
[----:B------:R-:W-:Y:S04]  /*5f960*/  STL [R1+0x22b0], R60 ;  /* 0x0022b03c01007387 */ /* 0x000fe80000100800 */
[----:B------:R-:W-:Y:S04]  /*5f970*/  STL [R1+0x22a4], R61 ;  /* 0x0022a43d01007387 */ /* 0x000fe80000100800 */
[----:B0-----:R-:W-:Y:S04]  /*5f980*/  STL.64 [R1+0x230], R8 ;  /* 0x0002300801007387 */ /* 0x001fe80000100a00 */
[----:B------:R-:W-:Y:S04]  /*5f990*/  STL.64 [R1+0x238], R10 ;  /* 0x0002380a01007387 */ /* 0x000fe80000100a00 */
[----:B----4-:R-:W-:Y:S04]  /*5f9a0*/  STS.128 [R0+0x180], R52 ;  /* 0x0001803400007388 */ /* 0x010fe80000000c00 */
[----:B--2---:R-:W-:Y:S01]  /*5f9b0*/  STS.128 [R0+0x100], R48 ;  /* 0x0001003000007388 */ /* 0x004fe20000000c00 */
[----:B------:R-:W-:-:S06]  /*5f9c0*/  NOP ;  /* 0x0000000000007918 */ /* 0x000fcc0000000000 */
[----:B------:R-:W0:Y:S04]  /*5f9d0*/  LDS.128 R4, [R2] ;  /* 0x0000000002047984 */ /* 0x000e280000000c00 */
[----:B------:R-:W-:Y:S04]  /*5f9e0*/  LDS.128 R56, [R22] ;  /* 0x0000000016387984 */ /* 0x000fe80000000c00 */
[----:B------:R-:W1:Y:S04]  /*5f9f0*/  LDS.128 R8, [R23] ;  /* 0x0000000017087984 */ /* 0x000e680000000c00 */
[----:B0-----:R-:W-:Y:S04]  /*5fa00*/  STL [R1+0x22a8], R5 ;  /* 0x0022a80501007387 */ /* 0x001fe80000100800 */
[----:B------:R-:W-:Y:S04]  /*5fa10*/  STL [R1+0x2288], R6 ;  /* 0x0022880601007387 */ /* 0x000fe80000100800 */
[----:B------:R-:W-:Y:S01]  /*5fa20*/  STL [R1+0x2280], R7 ;  /* 0x0022800701007387 */ /* 0x000fe20000100800 */
[----:B-1----:R-:W-:-:S03]  /*5fa30*/  IMAD.MOV.U32 R55, RZ, RZ, R9 ;  /* 0x000000ffff377224 */ /* 0x002fc600078e0009 */
[----:B------:R-:W-:Y:S04]  /*5fa40*/  STL [R1+0x22f8], R4 ;  /* 0x0022f80401007387 */ /* 0x000fe80000100800 */
[----:B------:R-:W-:Y:S04]  /*5fa50*/  STL [R1+0x22b4], R56 ;  /* 0x0022b43801007387 */ /* 0x000fe80000100800 */
[----:B------:R-:W-:Y:S04]  /*5fa60*/  STL [R1+0x22ac], R57 ;  /* 0x0022ac3901007387 */ /* 0x000fe80000100800 */
[----:B------:R-:W-:Y:S04]  /*5fa70*/  STL [R1+0x228c], R58 ;  /* 0x00228c3a01007387 */ /* 0x000fe80000100800 */
[----:B------:R0:W-:Y:S04]  /*5fa80*/  STL [R1+0x2284], R59 ;  /* 0x0022843b01007387 */ /* 0x0001e80000100800 */
[----:B------:R1:W-:Y:S04]  /*5fa90*/  STL.64 [R1+0x8], R10 ;  /* 0x0000080a01007387 */ /* 0x0003e80000100a00 */
[----:B------:R-:W2:Y:S01]  /*5faa0*/  LDL.LU R48, [R1+0xd0] ;  /* 0x0000d00001307983 */ /* 0x000ea20000300800 */
[----:B0-----:R-:W-:-:S03]  /*5fab0*/  IMAD.MOV.U32 R59, RZ, RZ, R8 ;  /* 0x000000ffff3b7224 */ /* 0x001fc600078e0008 */
[----:B------:R-:W0:Y:S04]  /*5fac0*/  LDS.128 R4, [R3] ;  /* 0x0000000003047984 */ /* 0x000e280000000c00 */
[----:B------:R-:W2:Y:S04]  /*5fad0*/  LDL.LU R49, [R1+0xd4] ;  /* 0x0000d40001317983 */ /* 0x000ea80000300800 */
[----:B------:R-:W2:Y:S04]  /*5fae0*/  LDL.LU R50, [R1+0xd8] ;  /* 0x0000d80001327983 */ /* 0x000ea80000300800 */
[----:B------:R-:W2:Y:S01]  /*5faf0*/  LDL.LU R51, [R1+0xdc] ;  /* 0x0000dc0001337983 */ /* 0x000ea20000300800 */
[----:B------:R-:W-:-:S06]  /*5fb00*/  NOP ;  /* 0x0000000000007918 */ /* 0x000fcc0000000000 */
[----:B------:R-:W3:Y:S04]  /*5fb10*/  LDL.LU R32, [R1+0x90] ;  /* 0x0000900001207983 */ /* 0x000ee80000300800 */
[----:B------:R-:W3:Y:S04]  /*5fb20*/  LDL.LU R33, [R1+0x94] ;  /* 0x0000940001217983 */ /* 0x000ee80000300800 */
[----:B------:R-:W3:Y:S04]  /*5fb30*/  LDL.LU R34, [R1+0x98] ;  /* 0x0000980001227983 */ /* 0x000ee80000300800 */
[----:B------:R-:W3:Y:S04]  /*5fb40*/  LDL.LU R35, [R1+0x9c] ;  /* 0x00009c0001237983 */ /* 0x000ee80000300800 */
[----:B------:R-:W4:Y:S04]  /*5fb50*/  LDL.LU R28, [R1+0x80] ;  /* 0x00008000011c7983 */ /* 0x000f280000300800 */
[----:B------:R-:W4:Y:S04]  /*5fb60*/  LDL.LU R29, [R1+0x84] ;  /* 0x00008400011d7983 */ /* 0x000f280000300800 */
[----:B------:R-:W4:Y:S04]  /*5fb70*/  LDL.LU R30, [R1+0x88] ;  /* 0x00008800011e7983 */ /* 0x000f280000300800 */
[----:B------:R-:W4:Y:S04]  /*5fb80*/  LDL.LU R31, [R1+0x8c] ;  /* 0x00008c00011f7983 */ /* 0x000f280000300800 */
[----:B------:R-:W2:Y:S04]  /*5fb90*/  LDL.LU R12, [R1+0x50] ;  /* 0x00005000010c7983 */ /* 0x000ea80000300800 */
[----:B------:R-:W2:Y:S04]  /*5fba0*/  LDL.LU R13, [R1+0x54] ;  /* 0x00005400010d7983 */ /* 0x000ea80000300800 */
[----:B------:R-:W2:Y:S04]  /*5fbb0*/  LDL.LU R14, [R1+0x58] ;  /* 0x00005800010e7983 */ /* 0x000ea80000300800 */
[----:B------:R-:W2:Y:S04]  /*5fbc0*/  LDL.LU R15, [R1+0x5c] ;  /* 0x00005c00010f7983 */ /* 0x000ea80000300800 */
[----:B------:R-:W2:Y:S04]  /*5fbd0*/  LDL.LU R8, [R1+0x40] ;  /* 0x0000400001087983 */ /* 0x000ea80000300800 */
[----:B------:R-:W2:Y:S04]  /*5fbe0*/  LDL.LU R9, [R1+0x44] ;  /* 0x0000440001097983 */ /* 0x000ea80000300800 */
[----:B-1----:R-:W2:Y:S04]  /*5fbf0*/  LDL.LU R10, [R1+0x48] ;  /* 0x00004800010a7983 */ /* 0x002ea80000300800 */
        /* <DEDUP_REMOVED lines=17> */
[----:B------:R-:W2:Y:S01]  /*5fd10*/  LDL.LU R44, [R1+0xc0] ;  /* 0x0000c000012c7983 */ /* 0x000ea20000300800 */
[----:B0-----:R-:W-:-:S03]  /*5fd20*/  IMAD.MOV.U32 R61, RZ, RZ, R4 ;  /* 0x000000ffff3d7224 */ /* 0x001fc600078e0004 */
[----:B------:R-:W2:Y:S04]  /*5fd30*/  LDL.LU R45, [R1+0xc4] ;  /* 0x0000c400012d7983 */ /* 0x000ea80000300800 */
[----:B------:R-:W2:Y:S04]  /*5fd40*/  LDL.LU R46, [R1+0xc8] ;  /* 0x0000c800012e7983 */ /* 0x000ea80000300800 */
[----:B------:R-:W2:Y:S04]  /*5fd50*/  LDL.LU R47, [R1+0xcc] ;  /* 0x0000cc00012f7983 */ /* 0x000ea80000300800 */
[----:B------:R0:W-:Y:S04]  /*5fd60*/  STL [R1+0x1c], R7 ;  /* 0x00001c0701007387 */ /* 0x0001e80000100800 */
[----:B------:R-:W2:Y:S01]  /*5fd70*/  LDL.LU R4, [R1+0x22f8] ;  /* 0x0022f80001047983 */ /* 0x000ea20000300800 */
[----:B------:R-:W-:-:S02]  /*5fd80*/  IMAD.MOV.U32 R58, RZ, RZ, R5 ;  /* 0x000000ffff3a7224 */ /* 0x000fc400078e0005 */
[----:B0-----:R-:W-:-:S03]  /*5fd90*/  IMAD.MOV.U32 R7, RZ, RZ, R6 ;  /* 0x000000ffff077224 */ /* 0x001fc600078e0006 */
[----:B------:R0:W-:Y:S04]  /*5fda0*/  STL.64 [R1+0x22d0], R58 ;  /* 0x0022d03a01007387 */ /* 0x0001e80000100a00 */
[----:B------:R-:W3:Y:S04]  /*5fdb0*/  LDL.LU R56, [R1+0x30] ;  /* 0x0000300001387983 */ /* 0x000ee80000300800 */
[----:B------:R-:W3:Y:S04]  /*5fdc0*/  LDL.LU R57, [R1+0x34] ;  /* 0x0000340001397983 */ /* 0x000ee80000300800 */
[----:B0-----:R-:W3:Y:S04]  /*5fdd0*/  LDL.LU R58, [R1+0x38] ;  /* 0x00003800013a7983 */ /* 0x001ee80000300800 */
[----:B------:R-:W3:Y:S04]  /*5fde0*/  LDL.LU R59, [R1+0x3c] ;  /* 0x00003c00013b7983 */ /* 0x000ee80000300800 */
[----:B------:R-:W-:Y:S04]  /*5fdf0*/  STL [R1+0x22c8], R7 ;  /* 0x0022c80701007387 */ /* 0x000fe80000100800 */
[----:B--2---:R0:W-:Y:S04]  /*5fe00*/  STL [R1+0x22c4], R4 ;  /* 0x0022c40401007387 */ /* 0x0041e80000100800 */
[----:B0-----:R-:W2:Y:S04]  /*5fe10*/  LDL.LU R4, [R1+0x20] ;  /* 0x0000200001047983 */ /* 0x001ea80000300800 */
[----:B------:R-:W2:Y:S04]  /*5fe20*/  LDL.LU R5, [R1+0x24] ;  /* 0x0000240001057983 */ /* 0x000ea80000300800 */
[----:B------:R-:W2:Y:S04]  /*5fe30*/  LDL.LU R6, [R1+0x28] ;  /* 0x0000280001067983 */ /* 0x000ea80000300800 */
[----:B------:R-:W2:Y:S04]  /*5fe40*/  LDL.LU R7, [R1+0x2c] ;  /* 0x00002c0001077983 */ /* 0x000ea80000300800 */
[----:B---3--:R-:W-:Y:S04]  /*5fe50*/  STS.128 [R0+0x80], R56 ;  /* 0x0000803800007388 */ /* 0x008fe80000000c00 */
[----:B------:R-:W-:Y:S04]  /*5fe60*/  STS.128 [R0+0x100], R8 ;  /* 0x0001000800007388 */ /* 0x000fe80000000c00 */
[----:B------:R-:W-:Y:S04]  /*5fe70*/  STS.128 [R0+0x180], R12 ;  /* 0x0001800c00007388 */ /* 0x000fe80000000c00 */
[----:B--2---:R-:W-:Y:S01]  /*5fe80*/  STS.128 [R0], R4 ;  /* 0x0000000400007388 */ /* 0x004fe20000000c00 */
[----:B------:R-:W-:-:S06]  /*5fe90*/  NOP ;  /* 0x0000000000007918 */ /* 0x000fcc0000000000 */
[----:B------:R-:W0:Y:S04]  /*5fea0*/  LDS.128 R4, [R2] ;  /* 0x0000000002047984 */ /* 0x000e280000000c00 */
[----:B------:R-:W1:Y:S04]  /*5feb0*/  LDS.128 R12, [R22] ;  /* 0x00000000160c7984 */ /* 0x000e680000000c00 */
[----:B------:R-:W2:Y:S04]  /*5fec0*/  LDS.128 R8, [R23] ;  /* 0x0000000017087984 */ /* 0x000ea80000000c00 */
[----:B0-----:R-:W-:Y:S04]  /*5fed0*/  STL.64 [R1+0x260], R4 ;  /* 0x0002600401007387 */ /* 0x001fe80000100a00 */
[----:B------:R-:W-:Y:S04]  /*5fee0*/  STL.64 [R1+0x268], R6 ;  /* 0x0002680601007387 */ /* 0x000fe80000100a00 */
[----:B------:R-:W0:Y:S01]  /*5fef0*/  LDS.128 R4, [R3] ;  /* 0x0000000003047984 */ /* 0x000e220000000c00 */
[----:B------:R-:W-:-:S06]  /*5ff00*/  NOP ;  /* 0x0000000000007918 */ /* 0x000fcc0000000000 */
[----:B-1----:R-:W-:Y:S04]  /*5ff10*/  STL.64 [R1+0x270], R12 ;  /* 0x0002700c01007387 */ /* 0x002fe80000100a00 */
[----:B------:R-:W-:Y:S04]  /*5ff20*/  STL.64 [R1+0x278], R14 ;  /* 0x0002780e01007387 */ /* 0x000fe80000100a00 */
[----:B--2---:R-:W-:Y:S04]  /*5ff30*/  STL.64 [R1+0x280], R8 ;  /* 0x0002800801007387 */ /* 0x004fe80000100a00 */
[----:B------:R-:W-:Y:S04]  /*5ff40*/  STL.64 [R1+0x288], R10 ;  /* 0x0002880a01007387 */ /* 0x000fe80000100a00 */
[----:B------:R-:W-:Y:S04]  /*5ff50*/  STS.128 [R0], R16 ;  /* 0x0000001000007388 */ /* 0x000fe80000000c00 */
[----:B------:R-:W-:Y:S04]  /*5ff60*/  STS.128 [R0+0x80], R24 ;  /* 0x0000801800007388 */ /* 0x000fe80000000c00 */
[----:B----4-:R-:W-:Y:S04]  /*5ff70*/  STS.128 [R0+0x100], R28 ;  /* 0x0001001c00007388 */ /* 0x010fe80000000c00 */
[----:B------:R-:W-:Y:S01]  /*5ff80*/  STS.128 [R0+0x180], R32 ;  /* 0x0001802000007388 */ /* 0x000fe20000000c00 */
[----:B------:R-:W-:-:S06]  /*5ff90*/  NOP ;  /* 0x0000000000007918 */ /* 0x000fcc0000000000 */
[----:B0-----:R-:W-:Y:S04]  /*5ffa0*/  STL.64 [R1+0x2b0], R4 ;  /* 0x0002b00401007387 */ /* 0x001fe80000100a00 */
[----:B------:R-:W-:Y:S04]  /*5ffb0*/  STL.64 [R1+0x2b8], R6 ;  /* 0x0002b80601007387 */ /* 0x000fe80000100a00 */
        /* <DEDUP_REMOVED lines=13> */
[----:B------:R-:W-:Y:S04]  /*60090*/  STS.128 [R0+0x100], R44 ;  /* 0x0001002c00007388 */ /* 0x000fe80000000c00 */
[----:B------:R-:W-:Y:S04]  /*600a0*/  STS.128 [R0+0x180], R48 ;  /* 0x0001803000007388 */ /* 0x000fe80000000c00 */
[----:B0-----:R-:W-:Y:S04]  /*600b0*/  STL.64 [R1+0x2a0], R4 ;  /* 0x0002a00401007387 */ /* 0x001fe80000100a00 */
[----:B------:R-:W-:Y:S01]  /*600c0*/  STL.64 [R1+0x2a8], R6 ;  /* 0x0002a80601007387 */ /* 0x000fe20000100a00 */
[----:B------:R-:W-:-:S06]  /*600d0*/  NOP ;  /* 0x0000000000007918 */ /* 0x000fcc0000000000 */
[----:B------:R-:W0:Y:S04]  /*600e0*/  LDS.128 R4, [R2] ;  /* 0x0000000002047984 */ /* 0x000e280000000c00 */
[----:B0-----:R-:W-:Y:S04]  /*600f0*/  STL [R1+0x54], R5 ;  /* 0x0000540501007387 */ /* 0x001fe80000100800 */
[----:B------:R-:W-:Y:S04]  /*60100*/  STL.64 [R1+0x58], R6 ;  /* 0x0000580601007387 */ /* 0x000fe80000100a00 */
[----:B------:R-:W2:Y:S04]  /*60110*/  LDL.LU R48, [R1+0x180] ;  /* 0x0001800001307983 */ /* 0x000ea80000300800 */
[----:B------:R-:W2:Y:S04]  /*60120*/  LDL.LU R49, [R1+0x184] ;  /* 0x0001840001317983 */ /* 0x000ea80000300800 */
[----:B------:R-:W2:Y:S04]  /*60130*/  LDL.LU R50, [R1+0x188] ;  /* 0x0001880001327983 */ /* 0x000ea80000300800 */
[----:B------:R-:W2:Y:S04]  /*60140*/  LDL.LU R51, [R1+0x18c] ;  /* 0x00018c0001337983 */ /* 0x000ea80000300800 */
        /* <DEDUP_REMOVED lines=40> */
[----:B------:R-:W-:-:S03]  /*603d0*/  IMAD.MOV.U32 R54, RZ, RZ, R4 ;  /* 0x000000ffff367224 */ /* 0x000fc600078e0004 */
[----:B------:R-:W0:Y:S04]  /*603e0*/  LDS.128 R4, [R22] ;  /* 0x0000000016047984 */ /* 0x000e280000000c00 */
[----:B------:R-:W-:Y:S04]  /*603f0*/  STL.64 [R1+0x22b8], R54 ;  /* 0x0022b83601007387 */ /* 0x000fe80000100a00 */
[----:B------:R-:W1:Y:S04]  /*60400*/  LDS.128 R52, [R23] ;  /* 0x0000000017347984 */ /* 0x000e680000000c00 */
[----:B0-----:R-:W-:Y:S04]  /*60410*/  STL.64 [R1+0x60], R4 ;  /* 0x0000600401007387 */ /* 0x001fe80000100a00 */
[----:B------:R-:W-:Y:S04]  /*60420*/  STL.64 [R1+0x68], R6 ;  /* 0x0000680601007387 */ /* 0x000fe80000100a00 */
[----:B------:R-:W0:Y:S01]  /*60430*/  LDS.128 R4, [R3] ;  /* 0x0000000003047984 */ /* 0x000e220000000c00 */
[----:B------:R-:W-:-:S06]  /*60440*/  NOP ;  /* 0x0000000000007918 */ /* 0x000fcc0000000000 */
[----:B-1----:R-:W-:Y:S04]  /*60450*/  STL.64 [R1+0x80], R52 ;  /* 0x0000803401007387 */ /* 0x002fe80000100a00 */
[----:B------:R-:W-:Y:S04]  /*60460*/  STL.64 [R1+0x88], R54 ;  /* 0x0000883601007387 */ /* 0x000fe80000100a00 */
[----:B0-----:R-:W-:Y:S04]  /*60470*/  STL.64 [R1+0xc0], R4 ;  /* 0x0000c00401007387 */ /* 0x001fe80000100a00 */
[----:B------:R-:W-:Y:S04]  /*60480*/  STL.64 [R1+0xc8], R6 ;  /* 0x0000c80601007387 */ /* 0x000fe80000100a00 */
[----:B---3--:R-:W-:Y:S04]  /*60490*/  STS.128 [R0+0x180], R44 ;  /* 0x0001802c00007388 */ /* 0x008fe80000000c00 */
[----:B----4-:R-:W-:Y:S04]  /*604a0*/  STS.128 [R0+0x100], R12 ;  /* 0x0001000c00007388 */ /* 0x010fe80000000c00 */
[----:B--2---:R-:W-:Y:S04]  /*604b0*/  STS.128 [R0], R56 ;  /* 0x0000003800007388 */ /* 0x004fe80000000c00 */
[----:B------:R-:W-:Y:S01]  /*604c0*/  STS.128 [R0+0x80], R8 ;  /* 0x0000800800007388 */ /* 0x000fe20000000c00 */
[----:B------:R-:W-:-:S06]  /*604d0*/  NOP ;  /* 0x0000000000007918 */ /* 0x000fcc0000000000 */
[----:B------:R-:W0:Y:S04]  /*604e0*/  LDS.128 R8, [R2] ;  /* 0x0000000002087984 */ /* 0x000e280000000c00 */
[----:B------:R-:W1:Y:S04]  /*604f0*/  LDS.128 R44, [R23] ;  /* 0x00000000172c7984 */ /* 0x000e680000000c00 */
[----:B------:R-:W2:Y:S04]  /*60500*/  LDS.128 R4, [R22] ;  /* 0x0000000016047984 */ /* 0x000ea80000000c00 */
[----:B0-----:R-:W-:Y:S04]  /*60510*/  STL.64 [R1+0x20], R8 ;  /* 0x0000200801007387 */ /* 0x001fe80000100a00 */
[----:B------:R-:W-:Y:S04]  /*60520*/  STL.64 [R1+0x28], R10 ;  /* 0x0000280a01007387 */ /* 0x000fe80000100a00 */
[----:B-1----:R-:W-:Y:S04]  /*60530*/  STL [R1+0x227c], R45 ;  /* 0x00227c2d01007387 */ /* 0x002fe80000100800 */
[----:B--2---:R-:W-:Y:S04]  /*60540*/  STL.64 [R1+0x40], R4 ;  /* 0x0000400401007387 */ /* 0x004fe80000100a00 */
[----:B------:R-:W-:Y:S04]  /*60550*/  STL.64 [R1+0x48], R6 ;  /* 0x0000480601007387 */ /* 0x000fe80000100a00 */
[----:B------:R-:W0:Y:S01]  /*60560*/  LDS.128 R4, [R3] ;  /* 0x0000000003047984 */ /* 0x000e220000000c00 */
[----:B------:R-:W-:-:S06]  /*60570*/  NOP ;  /* 0x0000000000007918 */ /* 0x000fcc0000000000 */
[----:B------:R-:W-:Y:S04]  /*60580*/  STL [R1+0x2278], R46 ;  /* 0x0022782e01007387 */ /* 0x000fe80000100800 */
[----:B------:R-:W-:Y:S04]  /*60590*/  STL [R1+0x2274], R47 ;  /* 0x0022742f01007387 */ /* 0x000fe80000100800 */
[----:B------:R-:W-:Y:S04]  /*605a0*/  STL [R1+0x22c0], R44 ;  /* 0x0022c02c01007387 */ /* 0x000fe80000100800 */
[----:B------:R-:W-:Y:S04]  /*605b0*/  STS.128 [R0], R16 ;  /* 0x0000001000007388 */ /* 0x000fe80000000c00 */
[----:B------:R-:W-:Y:S04]  /*605c0*/  STS.128 [R0+0x80], R24 ;  /* 0x0000801800007388 */ /* 0x000fe80000000c00 */
[----:B------:R-:W-:Y:S04]  /*605d0*/  STS.128 [R0+0x100], R28 ;  /* 0x0001001c00007388 */ /* 0x000fe80000000c00 */
[----:B------:R-:W-:Y:S01]  /*605e0*/  STS.128 [R0+0x180], R32 ;  /* 0x0001802000007388 */ /* 0x000fe20000000c00 */
[----:B------:R-:W-:-:S06]  /*605f0*/  NOP ;  /* 0x0000000000007918 */ /* 0x000fcc0000000000 */
[----:B------:R-:W-:Y:S04]  /*60600*/  LDS.128 R12, [R22] ;  /* 0x00000000160c7984 */ /* 0x000fe80000000c00 */
[----:B0-----:R-:W-:Y:S04]  /*60610*/  STL.64 [R1+0xb0], R4 ;  /* 0x0000b00401007387 */ /* 0x001fe80000100a00 */
[----:B------:R-:W-:Y:S04]  /*60620*/  STL.64 [R1+0xb8], R6 ;  /* 0x0000b80601007387 */ /* 0x000fe80000100a00 */
[----:B------:R-:W0:Y:S04]  /*60630*/  LDS.128 R4, [R2] ;  /* 0x0000000002047984 */ /* 0x000e280000000c00 */
[----:B------:R-:W1:Y:S04]  /*60640*/  LDS.128 R8, [R23] ;  /* 0x0000000017087984 */ /* 0x000e680000000c00 */
[----:B0-----:R-:W-:Y:S04]  /*60650*/  STL.64 [R1+0x110], R4 ;  /* 0x0001100401007387 */ /* 0x001fe80000100a00 */
[----:B------:R-:W-:Y:S04]  /*60660*/  STL.64 [R1+0x118], R6 ;  /* 0x0001180601007387 */ /* 0x000fe80000100a00 */
[----:B------:R-:W0:Y:S01]  /*60670*/  LDS.128 R4, [R3] ;  /* 0x0000000003047984 */ /* 0x000e220000000c00 */
[----:B------:R-:W-:-:S06]  /*60680*/  NOP ;  /* 0x0000000000007918 */ /* 0x000fcc0000000000 */
[----:B------:R-:W-:Y:S04]  /*60690*/  STL.64 [R1+0x140], R12 ;  /* 0x0001400c01007387 */ /* 0x000fe80000100a00 */
[----:B------:R-:W-:Y:S04]  /*606a0*/  STL.64 [R1+0x148], R14 ;  /* 0x0001480e01007387 */ /* 0x000fe80000100a00 */
[----:B-1----:R-:W-:Y:S04]  /*606b0*/  STL.64 [R1+0x2c0], R8 ;  /* 0x0002c00801007387 */ /* 0x002fe80000100a00 */
[----:B------:R-:W-:Y:S04]  /*606c0*/  STL.64 [R1+0x2c8], R10 ;  /* 0x0002c80a01007387 */ /* 0x000fe80000100a00 */
[----:B------:R1:W-:Y:S04]  /*606d0*/  STS.128 [R0+0x80], R40 ;  /* 0x0000802800007388 */ /* 0x0003e80000000c00 */
[----:B0-----:R0:W-:Y:S04]  /*606e0*/  STL.64 [R1+0x2d0], R4 ;  /* 0x0002d00401007387 */ /* 0x0011e80000100a00 */
[----:B------:R2:W-:Y:S04]  /*606f0*/  STL.64 [R1+0x2d8], R6 ;  /* 0x0002d80601007387 */ /* 0x0005e80000100a00 */
[----:B-1----:R-:W3:Y:S04]  /*60700*/  LDL.LU R40, [R1+0x510] ;  /* 0x0005100001287983 */ /* 0x002ee80000300800 */
[----:B------:R-:W3:Y:S04]  /*60710*/  LDL.LU R41, [R1+0x514] ;  /* 0x0005140001297983 */ /* 0x000ee80000300800 */
[----:B------:R-:W3:Y:S04]  /*60720*/  LDL.LU R42, [R1+0x518] ;  /* 0x00051800012a7983 */ /* 0x000ee80000300800 */
[----:B------:R-:W3:Y:S04]  /*60730*/  LDL.LU R43, [R1+0x51c] ;  /* 0x00051c00012b7983 */ /* 0x000ee80000300800 */
[----:B------:R-:W4:Y:S04]  /*60740*/  LDL.LU R28, [R1+0x4e0] ;  /* 0x0004e000011c7983 */ /* 0x000f280000300800 */
[----:B------:R-:W4:Y:S04]  /*60750*/  LDL.LU R29, [R1+0x4e4] ;  /* 0x0004e400011d7983 */ /* 0x000f280000300800 */
        /* <DEDUP_REMOVED lines=14> */
[----:B0-----:R-:W4:Y:S04]  /*60840*/  LDL.LU R4, [R1+0x310] ;  /* 0x0003100001047983 */ /* 0x001f280000300800 */
[----:B------:R-:W4:Y:S04]  /*60850*/  LDL.LU R5, [R1+0x314] ;  /* 0x0003140001057983 */ /* 0x000f280000300800 */
[----:B--2---:R-:W4:Y:S04]  /*60860*/  LDL.LU R6, [R1+0x318] ;  /* 0x0003180001067983 */ /* 0x004f280000300800 */
        /* <DEDUP_REMOVED lines=17> */
[----:B------:R0:W-:Y:S04]  /*60980*/  STS.128 [R0], R36 ;  /* 0x0000002400007388 */ /* 0x0001e80000000c00 */
[----:B------:R1:W-:Y:S04]  /*60990*/  STS.128 [R0+0x100], R48 ;  /* 0x0001003000007388 */ /* 0x0003e80000000c00 */
        /* <DEDUP_REMOVED lines=12> */
[----:B---3--:R-:W-:Y:S01]  /*60a60*/  STS.128 [R0+0x180], R44 ;  /* 0x0001802c00007388 */ /* 0x008fe20000000c00 */
[----:B------:R-:W-:-:S06]  /*60a70*/  NOP ;  /* 0x0000000000007918 */ /* 0x000fcc0000000000 */
[----:B------:R-:W0:Y:S04]  /*60a80*/  LDS.128 R44, [R2] ;  /* 0x00000000022c7984 */ /* 0x000e280000000c00 */
[----:B0-----:R-:W-:Y:S04]  /*60a90*/  STL.64 [R1+0xe0], R44 ;  /* 0x0000e02c01007387 */ /* 0x001fe80000100a00 */
[----:B------:R-:W-:Y:S04]  /*60aa0*/  STL.64 [R1+0xe8], R46 ;  /* 0x0000e82e01007387 */ /* 0x000fe80000100a00 */
[----:B------:R-:W0:Y:S04]  /*60ab0*/  LDS.128 R44, [R22] ;  /* 0x00000000162c7984 */ /* 0x000e280000000c00 */
[----:B0-----:R-:W-:Y:S04]  /*60ac0*/  STL.64 [R1+0x130], R44 ;  /* 0x0001302c01007387 */ /* 0x001fe80000100a00 */
[----:B------:R-:W-:Y:S04]  /*60ad0*/  STL.64 [R1+0x138], R46 ;  /* 0x0001382e01007387 */ /* 0x000fe80000100a00 */
[----:B------:R-:W0:Y:S04]  /*60ae0*/  LDS.128 R44, [R23] ;  /* 0x00000000172c7984 */ /* 0x000e280000000c00 */
[----:B0-----:R-:W-:Y:S04]  /*60af0*/  STL.64 [R1+0x160], R44 ;  /* 0x0001602c01007387 */ /* 0x001fe80000100a00 */
[----:B------:R-:W-:Y:S04]  /*60b00*/  STL.64 [R1+0x168], R46 ;  /* 0x0001682e01007387 */ /* 0x000fe80000100a00 */
[----:B------:R-:W0:Y:S01]  /*60b10*/  LDS.128 R44, [R3] ;  /* 0x00000000032c7984 */ /* 0x000e220000000c00 */
[----:B------:R-:W-:-:S06]  /*60b20*/  NOP ;  /* 0x0000000000007918 */ /* 0x000fcc0000000000 */
[----:B--2---:R-:W-:Y:S04]  /*60b30*/  STS.128 [R0], R52 ;  /* 0x0000003400007388 */ /* 0x004fe80000000c00 */
[----:B----4-:R-:W-:Y:S04]  /*60b40*/  STS.128 [R0+0x80], R4 ;  /* 0x0000800400007388 */ /* 0x010fe80000000c00 */
[----:B------:R-:W-:Y:S04]  /*60b50*/  STS.128 [R0+0x100], R56 ;  /* 0x0001003800007388 */ /* 0x000fe80000000c00 */
[----:B------:R-:W-:Y:S01]  /*60b60*/  STS.128 [R0+0x180], R8 ;  /* 0x0001800800007388 */ /* 0x000fe20000000c00 */
[----:B------:R-:W-:-:S06]  /*60b70*/  NOP ;  /* 0x0000000000007918 */ /* 0x000fcc0000000000 */
[----:B------:R-:W1:Y:S04]  /*60b80*/  LDS.128 R4, [R2] ;  /* 0x0000000002047984 */ /* 0x000e680000000c00 */
[----:B------:R-:W-:Y:S04]  /*60b90*/  LDS.128 R8, [R23] ;  /* 0x0000000017087984 */ /* 0x000fe80000000c00 */
[----:B0-----:R-:W-:Y:S04]  /*60ba0*/  STL.64 [R1+0x210], R44 ;  /* 0x0002102c01007387 */ /* 0x001fe80000100a00 */
[----:B------:R-:W-:Y:S04]  /*60bb0*/  STL.64 [R1+0x218], R46 ;  /* 0x0002182e01007387 */ /* 0x000fe80000100a00 */
[----:B------:R-:W0:Y:S04]  /*60bc0*/  LDS.128 R44, [R22] ;  /* 0x00000000162c7984 */ /* 0x000e280000000c00 */
[----:B-1----:R-:W-:Y:S04]  /*60bd0*/  STL.64 [R1+0x100], R4 ;  /* 0x0001000401007387 */ /* 0x002fe80000100a00 */
[----:B------:R-:W-:Y:S04]  /*60be0*/  STL.64 [R1+0x108], R6 ;  /* 0x0001080601007387 */ /* 0x000fe80000100a00 */
[----:B------:R-:W1:Y:S01]  /*60bf0*/  LDS.128 R4, [R3] ;  /* 0x0000000003047984 */ /* 0x000e620000000c00 */
[----:B------:R-:W-:-:S06]  /*60c00*/  NOP ;  /* 0x0000000000007918 */ /* 0x000fcc0000000000 */
[----:B------:R-:W-:Y:S04]  /*60c10*/  STS.128 [R0], R12 ;  /* 0x0000000c00007388 */ /* 0x000fe80000000c00 */
[----:B0-----:R-:W-:Y:S04]  /*60c20*/  STL.64 [R1+0x120], R44 ;  /* 0x0001202c01007387 */ /* 0x001fe80000100a00 */
[----:B------:R-:W-:Y:S04]  /*60c30*/  STL.64 [R1+0x128], R46 ;  /* 0x0001282e01007387 */ /* 0x000fe80000100a00 */
[----:B------:R-:W-:Y:S04]  /*60c40*/  STL.64 [R1+0x150], R8 ;  /* 0x0001500801007387 */ /* 0x000fe80000100a00 */
[----:B------:R-:W-:Y:S04]  /*60c50*/  STL.64 [R1+0x158], R10 ;  /* 0x0001580a01007387 */ /* 0x000fe80000100a00 */
[----:B------:R-:W-:Y:S04]  /*60c60*/  STS.128 [R0+0x80], R16 ;  /* 0x0000801000007388 */ /* 0x000fe80000000c00 */
[----:B------:R-:W-:Y:S04]  /*60c70*/  STS.128 [R0+0x100], R24 ;  /* 0x0001001800007388 */ /* 0x000fe80000000c00 */
[----:B------:R-:W-:Y:S01]  /*60c80*/  STS.128 [R0+0x180], R28 ;  /* 0x0001801c00007388 */ /* 0x000fe20000000c00 */
[----:B------:R-:W-:-:S06]  /*60c90*/  NOP ;  /* 0x0000000000007918 */ /* 0x000fcc0000000000 */
[----:B-1----:R-:W-:Y:S04]  /*60ca0*/  STL.64 [R1+0x290], R4 ;  /* 0x0002900401007387 */ /* 0x002fe80000100a00 */
        /* <DEDUP_REMOVED lines=11> */
[----:B------:R-:W-:Y:S04]  /*60d60*/  STS.128 [R0], R32 ;  /* 0x0000002000007388 */ /* 0x000fe80000000c00 */
[----:B------:R1:W-:Y:S04]  /*60d70*/  STS.128 [R0+0x80], R36 ;  /* 0x0000802400007388 */ /* 0x0003e80000000c00 */
[----:B------:R-:W-:Y:S04]  /*60d80*/  STS.128 [R0+0x100], R40 ;  /* 0x0001002800007388 */ /* 0x000fe80000000c00 */
[----:B------:R-:W-:Y:S01]  /*60d90*/  STS.128 [R0+0x180], R48 ;  /* 0x0001803000007388 */ /* 0x000fe20000000c00 */
[----:B------:R-:W-:-:S06]  /*60da0*/  NOP ;  /* 0x0000000000007918 */ /* 0x000fcc0000000000 */
[----:B------:R-:W-:Y:S04]  /*60db0*/  STL.64 [R1+0xa8], R10 ;  /* 0x0000a80a01007387 */ /* 0x000fe80000100a00 */
[----:B0-----:R-:W-:Y:S04]  /*60dc0*/  STL.64 [R1+0x180], R4 ;  /* 0x0001800401007387 */ /* 0x001fe80000100a00 */
[----:B------:R-:W0:Y:S04]  /*60dd0*/  LDS.128 R8, [R2] ;  /* 0x0000000002087984 */ /* 0x000e280000000c00 */
[----:B------:R-:W-:Y:S04]  /*60de0*/  STL.64 [R1+0x188], R6 ;  /* 0x0001880601007387 */ /* 0x000fe80000100a00 */
[----:B------:R-:W2:Y:S04]  /*60df0*/  LDS.128 R4, [R22] ;  /* 0x0000000016047984 */ /* 0x000ea80000000c00 */
[----:B-1----:R-:W3:Y:S04]  /*60e00*/  LDL.LU R36, [R1+0x5d0] ;  /* 0x0005d00001247983 */ /* 0x002ee80000300800 */
[----:B------:R-:W1:Y:S04]  /*60e10*/  LDS.128 R48, [R23] ;  /* 0x0000000017307984 */ /* 0x000e680000000c00 */
[----:B0-----:R-:W-:Y:S04]  /*60e20*/  STL.64 [R1+0x320], R8 ;  /* 0x0003200801007387 */ /* 0x001fe80000100a00 */
[----:B------:R-:W-:Y:S04]  /*60e30*/  STL.64 [R1+0x328], R10 ;  /* 0x0003280a01007387 */ /* 0x000fe80000100a00 */
[----:B--2---:R0:W-:Y:S04]  /*60e40*/  STL.64 [R1+0x350], R4 ;  /* 0x0003500401007387 */ /* 0x0041e80000100a00 */
[----:B------:R2:W-:Y:S04]  /*60e50*/  STL.64 [R1+0x358], R6 ;  /* 0x0003580601007387 */ /* 0x0005e80000100a00 */
        /* <DEDUP_REMOVED lines=11> */
[----:B0-----:R-:W3:Y:S04]  /*60f10*/  LDL.LU R4, [R1+0x550] ;  /* 0x0005500001047983 */ /* 0x001ee80000300800 */
[----:B------:R-:W3:Y:S04]  /*60f20*/  LDL.LU R5, [R1+0x554] ;  /* 0x0005540001057983 */ /* 0x000ee80000300800 */
[----:B--2---:R-:W3:Y:S04]  /*60f30*/  LDL.LU R6, [R1+0x558] ;  /* 0x0005580001067983 */ /* 0x004ee80000300800 */
[----:B------:R-:W3:Y:S04]  /*60f40*/  LDL.LU R7, [R1+0x55c] ;  /* 0x00055c0001077983 */ /* 0x000ee80000300800 */
[----:B------:R-:W2:Y:S04]  /*60f50*/  LDL.LU R52, [R1+0x540] ;  /* 0x0005400001347983 */ /* 0x000ea80000300800 */
[----:B------:R-:W2:Y:S04]  /*60f60*/  LDL.LU R53, [R1+0x544] ;  /* 0x0005440001357983 */ /* 0x000ea80000300800 */
[----:B------:R-:W2:Y:S04]  /*60f70*/  LDL.LU R54, [R1+0x548] ;  /* 0x0005480001367983 */ /* 0x000ea80000300800 */
[----:B------:R-:W2:Y:S04]  /*60f80*/  LDL.LU R55, [R1+0x54c] ;  /* 0x00054c0001377983 */ /* 0x000ea80000300800 */
        /* <DEDUP_REMOVED lines=28> */
[----:B-1----:R-:W-:Y:S04]  /*61150*/  STL.64 [R1+0x380], R48 ;  /* 0x0003803001007387 */ /* 0x002fe80000100a00 */
[----:B------:R-:W-:Y:S04]  /*61160*/  STL.64 [R1+0x388], R50 ;  /* 0x0003883201007387 */ /* 0x000fe80000100a00 */
[----:B------:R-:W0:Y:S01]  /*61170*/  LDS.128 R48, [R3] ;  /* 0x0000000003307984 */ /* 0x000e220000000c00 */
[----:B------:R-:W-:-:S06]  /*61180*/  NOP ;  /* 0x0000000000007918 */ /* 0x000fcc0000000000 */
[----:B0-----:R0:W-:Y:S04]  /*61190*/  STL.64 [R1+0x3d0], R48 ;  /* 0x0003d03001007387 */ /* 0x0011e80000100a00 */
[----:B------:R1:W-:Y:S04]  /*611a0*/  STL.64 [R1+0x3d8], R50 ;  /* 0x0003d83201007387 */ /* 0x0003e80000100a00 */
[----:B0-----:R-:W4:Y:S04]  /*611b0*/  LDL.LU R48, [R1+0x610] ;  /* 0x0006100001307983 */ /* 0x001f280000300800 */
[----:B------:R-:W4:Y:S04]  /*611c0*/  LDL.LU R49, [R1+0x614] ;  /* 0x0006140001317983 */ /* 0x000f280000300800 */
[----:B-1----:R-:W4:Y:S04]  /*611d0*/  LDL.LU R50, [R1+0x618] ;  /* 0x0006180001327983 */ /* 0x002f280000300800 */
[----:B------:R-:W4:Y:S04]  /*611e0*/  LDL.LU R51, [R1+0x61c] ;  /* 0x00061c0001337983 */ /* 0x000f280000300800 */
[----:B---3--:R-:W-:Y:S04]  /*611f0*/  STS.128 [R0+0x100], R4 ;  /* 0x0001000400007388 */ /* 0x008fe80000000c00 */
[----:B--2---:R-:W-:Y:S04]  /*61200*/  STS.128 [R0+0x80], R52 ;  /* 0x0000803400007388 */ /* 0x004fe80000000c00 */
[----:B----4-:R-:W-:Y:S04]  /*61210*/  STS.128 [R0], R44 ;  /* 0x0000002c00007388 */ /* 0x010fe80000000c00 */
[----:B------:R-:W-:Y:S01]  /*61220*/  STS.128 [R0+0x180], R56 ;  /* 0x0001803800007388 */ /* 0x000fe20000000c00 */
        /* <DEDUP_REMOVED lines=44> */
[----:B-1----:R1:W-:Y:S04]  /*614f0*/  STL.64 [R1+0x300], R12 ;  /* 0x0003000c01007387 */ /* 0x0023e80000100a00 */
[----:B------:R3:W-:Y:S04]  /*61500*/  STL.64 [R1+0x308], R14 ;  /* 0x0003080e01007387 */ /* 0x0007e80000100a00 */
[----:B--2---:R-:W-:Y:S04]  /*61510*/  STL.64 [R1+0x170], R8 ;  /* 0x0001700801007387 */ /* 0x004fe80000100a00 */
[----:B------:R-:W-:Y:S04]  /*61520*/  STL.64 [R1+0x178], R10 ;  /* 0x0001780a01007387 */ /* 0x000fe80000100a00 */
[----:B0-----:R0:W-:Y:S04]  /*61530*/  STL.64 [R1+0x3a0], R4 ;  /* 0x0003a00401007387 */ /* 0x0011e80000100a00 */
[----:B------:R2:W-:Y:S04]  /*61540*/  STL.64 [R1+0x3a8], R6 ;  /* 0x0003a80601007387 */ /* 0x0005e80000100a00 */
        /* <DEDUP_REMOVED lines=8> */
[----:B-1----:R-:W4:Y:S04]  /*615d0*/  LDL.LU R12, [R1+0x670] ;  /* 0x00067000010c7983 */ /* 0x002f280000300800 */
[----:B------:R-:W4:Y:S04]  /*615e0*/  LDL.LU R13, [R1+0x674] ;  /* 0x00067400010d7983 */ /* 0x000f280000300800 */
[----:B---3--:R-:W4:Y:S04]  /*615f0*/  LDL.LU R14, [R1+0x678] ;  /* 0x00067800010e7983 */ /* 0x008f280000300800 */
[----:B------:R-:W4:Y:S04]  /*61600*/  LDL.LU R15, [R1+0x67c] ;  /* 0x00067c00010f7983 */ /* 0x000f280000300800 */
        /* <DEDUP_REMOVED lines=8> */
[----:B0-----:R-:W4:Y:S04]  /*61690*/  LDL.LU R4, [R1+0x640] ;  /* 0x0006400001047983 */ /* 0x001f280000300800 */
        /* <DEDUP_REMOVED lines=32> */
[----:B---3--:R-:W-:Y:S04]  /*618a0*/  STS.128 [R0+0x100], R52 ;  /* 0x0001003400007388 */ /* 0x008fe80000000c00 */
[----:B----4-:R-:W-:Y:S04]  /*618b0*/  STS.128 [R0+0x80], R44 ;  /* 0x0000802c00007388 */ /* 0x010fe80000000c00 */
[----:B--2---:R-:W-:Y:S01]  /*618c0*/  STS.128 [R0+0x180], R4 ;  /* 0x0001800400007388 */ /* 0x004fe20000000c00 */
        /* <DEDUP_REMOVED lines=91> */
[----:B0-----:R-:W2:Y:S04]  /*61e80*/  LDL.LU R40, [R1+0x910] ;  /* 0x0009100001287983 */ /* 0x001ea80000300800 */
[----:B------:R-:W2:Y:S04]  /*61e90*/  LDL.LU R41, [R1+0x914] ;  /* 0x0009140001297983 */ /* 0x000ea80000300800 */
[----:B------:R-:W2:Y:S04]  /*61ea0*/  LDL.LU R42, [R1+0x918] ;  /* 0x00091800012a7983 */ /* 0x000ea80000300800 */
[----:B------:R-:W2:Y:S04]  /*61eb0*/  LDL.LU R43, [R1+0x91c] ;  /* 0x00091c00012b7983 */ /* 0x000ea80000300800 */
[----:B------:R0:W-:Y:S04]  /*61ec0*/  STS.128 [R0+0x80], R48 ;  /* 0x0000803000007388 */ /* 0x0001e80000000c00 */
        /* <DEDUP_REMOVED lines=9> */
[----:B----4-:R-:W-:Y:S01]  /*61f60*/  STS.128 [R0+0x100], R44 ;  /* 0x0001002c00007388 */ /* 0x010fe20000000c00 */
[----:B------:R-:W-:-:S06]  /*61f70*/  NOP ;  /* 0x0000000000007918 */ /* 0x000fcc0000000000 */
[----:B------:R-:W0:Y:S04]  /*61f80*/  LDS.128 R52, [R2] ;  /* 0x0000000002347984 */ /* 0x000e280000000c00 */
[----:B------:R-:W1:Y:S04]  /*61f90*/  LDS.128 R44, [R22] ;  /* 0x00000000162c7984 */ /* 0x000e680000000c00 */
[----:B0-----:R-:W-:Y:S04]  /*61fa0*/  STL.64 [R1+0x3e0], R52 ;  /* 0x0003e03401007387 */ /* 0x001fe80000100a00 */
[----:B------:R-:W-:Y:S04]  /*61fb0*/  STL.64 [R1+0x3e8], R54 ;  /* 0x0003e83601007387 */ /* 0x000fe80000100a00 */
[----:B-1----:R-:W-:Y:S04]  /*61fc0*/  STL.64 [R1+0x400], R44 ;  /* 0x0004002c01007387 */ /* 0x002fe80000100a00 */
[----:B------:R-:W-:Y:S04]  /*61fd0*/  STL.64 [R1+0x408], R46 ;  /* 0x0004082e01007387 */ /* 0x000fe80000100a00 */
[----:B------:R-:W0:Y:S04]  /*61fe0*/  LDS.128 R52, [R23] ;  /* 0x0000000017347984 */ /* 0x000e280000000c00 */
[----:B------:R-:W1:Y:S01]  /*61ff0*/  LDS.128 R44, [R3] ;  /* 0x00000000032c7984 */ /* 0x000e620000000c00 */
[----:B------:R-:W-:-:S06]  /*62000*/  NOP ;  /* 0x0000000000007918 */ /* 0x000fcc0000000000 */
[----:B--2---:R-:W-:Y:S04]  /*62010*/  STS.128 [R0], R4 ;  /* 0x0000000400007388 */ /* 0x004fe80000000c00 */
[----:B------:R-:W-:Y:S04]  /*62020*/  STS.128 [R0+0x80], R56 ;  /* 0x0000803800007388 */ /* 0x000fe80000000c00 */
[----:B------:R-:W-:Y:S04]  /*62030*/  STS.128 [R0+0x100], R8 ;  /* 0x0001000800007388 */ /* 0x000fe80000000c00 */
[----:B------:R-:W-:Y:S01]  /*62040*/  STS.128 [R0+0x180], R12 ;  /* 0x0001800c00007388 */ /* 0x000fe20000000c00 */
[----:B------:R-:W-:-:S06]  /*62050*/  NOP ;  /* 0x0000000000007918 */ /* 0x000fcc0000000000 */
[----:B------:R-:W2:Y:S04]  /*62060*/  LDS.128 R4, [R2] ;  /* 0x0000000002047984 */ /* 0x000ea80000000c00 */
[----:B------:R-:W3:Y:S04]  /*62070*/  LDS.128 R12, [R22] ;  /* 0x00000000160c7984 */ /* 0x000ee80000000c00 */
[----:B------:R-:W4:Y:S04]  /*62080*/  LDS.128 R8, [R23] ;  /* 0x0000000017087984 */ /* 0x000f280000000c00 */
[----:B0-----:R-:W-:Y:S04]  /*62090*/  STL.64 [R1+0x390], R52 ;  /* 0x0003903401007387 */ /* 0x001fe80000100a00 */
[----:B------:R-:W-:Y:S04]  /*620a0*/  STL.64 [R1+0x398], R54 ;  /* 0x0003983601007387 */ /* 0x000fe80000100a00 */
[----:B-1----:R-:W-:Y:S04]  /*620b0*/  STL.64 [R1+0x4a0], R44 ;  /* 0x0004a02c01007387 */ /* 0x002fe80000100a00 */
[----:B------:R-:W-:Y:S04]  /*620c0*/  STL.64 [R1+0x4a8], R46 ;  /* 0x0004a82e01007387 */ /* 0x000fe80000100a00 */
[----:B--2---:R-:W-:Y:S04]  /*620d0*/  STL.64 [R1+0x510], R4 ;  /* 0x0005100401007387 */ /* 0x004fe80000100a00 */
[----:B------:R-:W-:Y:S04]  /*620e0*/  STL.64 [R1+0x518], R6 ;  /* 0x0005180601007387 */ /* 0x000fe80000100a00 */
[----:B------:R-:W0:Y:S01]  /*620f0*/  LDS.128 R4, [R3] ;  /* 0x0000000003047984 */ /* 0x000e220000000c00 */
[----:B------:R-:W-:-:S06]  /*62100*/  NOP ;  /* 0x0000000000007918 */ /* 0x000fcc0000000000 */
[----:B---3--:R-:W-:Y:S04]  /*62110*/  STL.64 [R1+0x540], R12 ;  /* 0x0005400c01007387 */ /* 0x008fe80000100a00 */
[----:B------:R-:W-:Y:S04]  /*62120*/  STL.64 [R1+0x548], R14 ;  /* 0x0005480e01007387 */ /* 0x000fe80000100a00 */
[----:B----4-:R-:W-:Y:S04]  /*62130*/  STL.64 [R1+0x590], R8 ;  /* 0x0005900801007387 */ /* 0x010fe80000100a00 */
        /* <DEDUP_REMOVED lines=122> */
[----:B------:R-:W-:Y:S04]  /*628e0*/  STS.128 [R0], R32 ;  /* 0x0000002000007388 */ /* 0x000fe80000000c00 */
[----:B------:R-:W-:Y:S04]  /*628f0*/  STS.128 [R0+0x80], R36 ;  /* 0x0000802400007388 */ /* 0x000fe80000000c00 */
[----:B------:R-:W-:Y:S04]  /*62900*/  STS.128 [R0+0x100], R40 ;  /* 0x0001002800007388 */ /* 0x000fe80000000c00 */
[----:B------:R-:W-:Y:S01]  /*62910*/  STS.128 [R0+0x180], R48 ;  /* 0x0001803000007388 */ /* 0x000fe20000000c00 */
[----:B------:R-:W-:-:S06]  /*62920*/  NOP ;  /* 0x0000000000007918 */ /* 0x000fcc0000000000 */
[----:B------:R-:W-:Y:S04]  /*62930*/  STL.64 [R1+0x688], R14 ;  /* 0x0006880e01007387 */ /* 0x000fe80000100a00 */
[----:B------:R-:W1:Y:S04]  /*62940*/  LDS.128 R12, [R2] ;  /* 0x00000000020c7984 */ /* 0x000e680000000c00 */
[----:B--2---:R-:W-:Y:S04]  /*62950*/  STL.64 [R1+0x670], R8 ;  /* 0x0006700801007387 */ /* 0x004fe80000100a00 */
[----:B------:R-:W-:Y:S04]  /*62960*/  STL.64 [R1+0x678], R10 ;  /* 0x0006780a01007387 */ /* 0x000fe80000100a00 */
[----:B0-----:R-:W-:Y:S04]  /*62970*/  STL.64 [R1+0x6a0], R4 ;  /* 0x0006a00401007387 */ /* 0x001fe80000100a00 */
[----:B------:R-:W0:Y:S04]  /*62980*/  LDS.128 R8, [R22] ;  /* 0x0000000016087984 */ /* 0x000e280000000c00 */
[----:B------:R-:W-:Y:S04]  /*62990*/  STL.64 [R1+0x6a8], R6 ;  /* 0x0006a80601007387 */ /* 0x000fe80000100a00 */
[----:B------:R-:W2:Y:S04]  /*629a0*/  LDS.128 R4, [R23] ;  /* 0x0000000017047984 */ /* 0x000ea80000000c00 */
[----:B------:R-:W3:Y:S04]  /*629b0*/  LDS.128 R44, [R3] ;  /* 0x00000000032c7984 */ /* 0x000ee80000000c00 */
[----:B-1----:R-:W-:Y:S04]  /*629c0*/  STL.64 [R1+0x620], R12 ;  /* 0x0006200c01007387 */ /* 0x002fe80000100a00 */
[----:B------:R-:W-:Y:S04]  /*629d0*/  STL.64 [R1+0x628], R14 ;  /* 0x0006280e01007387 */ /* 0x000fe80000100a00 */
[----:B------:R-:W4:Y:S04]  /*629e0*/  LDL.LU R40, [R1+0x1160] ;  /* 0x0011600001287983 */ /* 0x000f280000300800 */
[----:B0-----:R0:W-:Y:S04]  /*629f0*/  STL.64 [R1+0x640], R8 ;  /* 0x0006400801007387 */ /* 0x0011e80000100a00 */
[----:B------:R1:W-:Y:S04]  /*62a00*/  STL.64 [R1+0x648], R10 ;  /* 0x0006480a01007387 */ /* 0x0003e80000100a00 */
[----:B--2---:R2:W-:Y:S04]  /*62a10*/  STL.64 [R1+0x630], R4 ;  /* 0x0006300401007387 */ /* 0x0045e80000100a00 */
[----:B------:R0:W-:Y:S04]  /*62a20*/  STL.64 [R1+0x638], R6 ;  /* 0x0006380601007387 */ /* 0x0001e80000100a00 */
[----:B------:R-:W4:Y:S04]  /*62a30*/  LDL.LU R41, [R1+0x1164] ;  /* 0x0011640001297983 */ /* 0x000f280000300800 */
[----:B------:R-:W4:Y:S04]  /*62a40*/  LDL.LU R42, [R1+0x1168] ;  /* 0x00116800012a7983 */ /* 0x000f280000300800 */
[----:B------:R-:W4:Y:S01]  /*62a50*/  LDL.LU R43, [R1+0x116c] ;  /* 0x00116c00012b7983 */ /* 0x000f220000300800 */
[----:B------:R-:W-:-:S06]  /*62a60*/  NOP ;  /* 0x0000000000007918 */ /* 0x000fcc0000000000 */
[----:B0-----:R-:W4:Y:S04]  /*62a70*/  LDL.LU R8, [R1+0xda0] ;  /* 0x000da00001087983 */ /* 0x001f280000300800 */
[----:B------:R-:W4:Y:S04]  /*62a80*/  LDL.LU R9, [R1+0xda4] ;  /* 0x000da40001097983 */ /* 0x000f280000300800 */
[----:B-1----:R-:W4:Y:S04]  /*62a90*/  LDL.LU R10, [R1+0xda8] ;  /* 0x000da800010a7983 */ /* 0x002f280000300800 */
        /* <DEDUP_REMOVED lines=41> */
[----:B---3--:R-:W-:Y:S04]  /*62d30*/  STL.64 [R1+0x660], R44 ;  /* 0x0006602c01007387 */ /* 0x008fe80000100a00 */
[----:B------:R-:W-:Y:S04]  /*62d40*/  STL.64 [R1+0x668], R46 ;  /* 0x0006682e01007387 */ /* 0x000fe80000100a00 */
[----:B----4-:R-:W-:Y:S04]  /*62d50*/  STS.128 [R0+0x180], R8 ;  /* 0x0001800800007388 */ /* 0x010fe80000000c00 */
[----:B------:R-:W-:Y:S04]  /*62d60*/  STS.128 [R0+0x100], R56 ;  /* 0x0001003800007388 */ /* 0x000fe80000000c00 */
[----:B--2---:R-:W-:Y:S04]  /*62d70*/  STS.128 [R0+0x80], R4 ;  /* 0x0000800400007388 */ /* 0x004fe80000000c00 */
[----:B------:R-:W-:Y:S01]  /*62d80*/  STS.128 [R0], R52 ;  /* 0x0000003400007388 */ /* 0x000fe20000000c00 */
        /* <DEDUP_REMOVED lines=8> */
[----:B------:R-:W-:Y:S04]  /*62e10*/  STS.128 [R0], R12 ;  /* 0x0000000c00007388 */ /* 0x000fe80000000c00 */
[----:B------:R-:W-:Y:S04]  /*62e20*/  STS.128 [R0+0x80], R32 ;  /* 0x0000802000007388 */ /* 0x000fe80000000c00 */
[----:B------:R-:W-:Y:S04]  /*62e30*/  STS.128 [R0+0x100], R36 ;  /* 0x0001002400007388 */ /* 0x000fe80000000c00 */
[----:B------:R-:W-:Y:S01]  /*62e40*/  STS.128 [R0+0x180], R40 ;  /* 0x0001802800007388 */ /* 0x000fe20000000c00 */
[----:B------:R-:W-:-:S06]  /*62e50*/  NOP ;  /* 0x0000000000007918 */ /* 0x000fcc0000000000 */
[----:B-1----:R-:W-:Y:S04]  /*62e60*/  STL.64 [R1+0x5f0], R44 ;  /* 0x0005f02c01007387 */ /* 0x002fe80000100a00 */
        /* <DEDUP_REMOVED lines=8> */
[----:B------:R-:W-:Y:S01]  /*62ef0*/  LDS.128 R32, [R23] ;  /* 0x0000000017207984 */ /* 0x000fe20000000c00 */
[----:B------:R-:W-:-:S06]  /*62f00*/  NOP ;  /* 0x0000000000007918 */ /* 0x000fcc0000000000 */
[----:B------:R-:W-:Y:S04]  /*62f10*/  STS.128 [R0], R16 ;  /* 0x0000001000007388 */ /* 0x000fe80000000c00 */
[----:B-1----:R-:W-:Y:S04]  /*62f20*/  STL [R1+0x2270], R43 ;  /* 0x0022702b01007387 */ /* 0x002fe80000100800 */
[----:B------:R-:W-:Y:S04]  /*62f30*/  STL [R1+0x22e0], R42 ;  /* 0x0022e02a01007387 */ /* 0x000fe80000100800 */
[----:B------:R-:W-:Y:S04]  /*62f40*/  STL.64 [R1+0x22d8], R40 ;  /* 0x0022d82801007387 */ /* 0x000fe80000100a00 */
[----:B------:R-:W-:Y:S04]  /*62f50*/  STS.128 [R0+0x80], R24 ;  /* 0x0000801800007388 */ /* 0x000fe80000000c00 */
[----:B0-----:R-:W-:Y:S04]  /*62f60*/  STL.64 [R1+0x22f0], R38 ;  /* 0x0022f02601007387 */ /* 0x001fe80000100a00 */
[----:B------:R-:W-:Y:S04]  /*62f70*/  STL.64 [R1+0x22e8], R36 ;  /* 0x0022e82401007387 */ /* 0x000fe80000100a00 */
[----:B--2---:R-:W-:Y:S04]  /*62f80*/  STL.64 [R1+0x550], R4 ;  /* 0x0005500401007387 */ /* 0x004fe80000100a00 */
[----:B------:R-:W-:Y:S04]  /*62f90*/  STS.128 [R0+0x100], R28 ;  /* 0x0001001c00007388 */ /* 0x000fe80000000c00 */
[----:B------:R-:W-:Y:S01]  /*62fa0*/  STS.128 [R0+0x180], R48 ;  /* 0x0001803000007388 */ /* 0x000fe20000000c00 */
[----:B------:R-:W-:-:S06]  /*62fb0*/  NOP ;  /* 0x0000000000007918 */ /* 0x000fcc0000000000 */
[----:B------:R-:W-:Y:S04]  /*62fc0*/  STL.64 [R1+0x558], R6 ;  /* 0x0005580601007387 */ /* 0x000fe80000100a00 */
[----:B------:R-:W0:Y:S04]  /*62fd0*/  LDS.128 R4, [R2] ;  /* 0x0000000002047984 */ /* 0x000e280000000c00 */
[----:B------:R-:W1:Y:S04]  /*62fe0*/  LDS.128 R12, [R22] ;  /* 0x00000000160c7984 */ /* 0x000e680000000c00 */
[----:B------:R-:W2:Y:S04]  /*62ff0*/  LDS.128 R8, [R23] ;  /* 0x0000000017087984 */ /* 0x000ea80000000c00 */
[----:B0-----:R-:W-:Y:S04]  /*63000*/  STL.64 [R1+0x700], R4 ;  /* 0x0007000401007387 */ /* 0x001fe80000100a00 */
[----:B------:R-:W-:Y:S04]  /*63010*/  STL.64 [R1+0x708], R6 ;  /* 0x0007080601007387 */ /* 0x000fe80000100a00 */
[----:B------:R-:W0:Y:S04]  /*63020*/  LDS.128 R4, [R3] ;  /* 0x0000000003047984 */ /* 0x000e280000000c00 */
[----:B-1----:R-:W-:Y:S04]  /*63030*/  STL.64 [R1+0x6f0], R12 ;  /* 0x0006f00c01007387 */ /* 0x002fe80000100a00 */
[----:B------:R-:W-:Y:S04]  /*63040*/  STL.64 [R1+0x6f8], R14 ;  /* 0x0006f80e01007387 */ /* 0x000fe80000100a00 */
[----:B------:R-:W3:Y:S04]  /*63050*/  LDL.LU R28, [R1+0x1220] ;  /* 0x00122000011c7983 */ /* 0x000ee80000300800 */
[----:B--2---:R1:W-:Y:S04]  /*63060*/  STL.64 [R1+0x6e0], R8 ;  /* 0x0006e00801007387 */ /* 0x0043e80000100a00 */
[----:B------:R2:W-:Y:S04]  /*63070*/  STL.64 [R1+0x6e8], R10 ;  /* 0x0006e80a01007387 */ /* 0x0005e80000100a00 */
[----:B0-----:R0:W-:Y:S04]  /*63080*/  STL.64 [R1+0x6d0], R4 ;  /* 0x0006d00401007387 */ /* 0x0011e80000100a00 */
[----:B------:R4:W-:Y:S04]  /*63090*/  STL.64 [R1+0x6d8], R6 ;  /* 0x0006d80601007387 */ /* 0x0009e80000100a00 */
[----:B------:R-:W3:Y:S04]  /*630a0*/  LDL.LU R29, [R1+0x1224] ;  /* 0x00122400011d7983 */ /* 0x000ee80000300800 */
[----:B------:R-:W3:Y:S04]  /*630b0*/  LDL.LU R30, [R1+0x1228] ;  /* 0x00122800011e7983 */ /* 0x000ee80000300800 */
[----:B------:R-:W3:Y:S01]  /*630c0*/  LDL.LU R31, [R1+0x122c] ;  /* 0x00122c00011f7983 */ /* 0x000ee20000300800 */
[----:B------:R-:W-:-:S06]  /*630d0*/  NOP ;  /* 0x0000000000007918 */ /* 0x000fcc0000000000 */
        /* <DEDUP_REMOVED lines=38> */
[----:B----4-:R-:W4:Y:S04]  /*63340*/  LDL.LU R6, [R1+0x1238] ;  /* 0x0012380001067983 */ /* 0x010f280000300800 */
[----:B------:R-:W4:Y:S04]  /*63350*/  LDL.LU R7, [R1+0x123c] ;  /* 0x00123c0001077983 */ /* 0x000f280000300800 */
[----:B------:R-:W2:Y:S04]  /*63360*/  LDL.LU R52, [R1+0x1250] ;  /* 0x0012500001347983 */ /* 0x000ea80000300800 */
[----:B------:R-:W2:Y:S04]  /*63370*/  LDL.LU R53, [R1+0x1254] ;  /* 0x0012540001357983 */ /* 0x000ea80000300800 */
[----:B------:R-:W2:Y:S04]  /*63380*/  LDL.LU R54, [R1+0x1258] ;  /* 0x0012580001367983 */ /* 0x000ea80000300800 */
[----:B------:R-:W2:Y:S04]  /*63390*/  LDL.LU R55, [R1+0x125c] ;  /* 0x00125c0001377983 */ /* 0x000ea80000300800 */
[----:B---3--:R-:W-:Y:S04]  /*633a0*/  STS.128 [R0+0x180], R24 ;  /* 0x0001801800007388 */ /* 0x008fe80000000c00 */
[----:B------:R-:W-:Y:S04]  /*633b0*/  STS.128 [R0+0x100], R56 ;  /* 0x0001003800007388 */ /* 0x000fe80000000c00 */
[----:B------:R0:W-:Y:S04]  /*633c0*/  STS.128 [R0], R36 ;  /* 0x0000002400007388 */ /* 0x0001e80000000c00 */
[----:B------:R1:W-:Y:S01]  /*633d0*/  STS.128 [R0+0x80], R40 ;  /* 0x0000802800007388 */ /* 0x0003e20000000c00 */
[----:B------:R-:W-:-:S06]  /*633e0*/  NOP ;  /* 0x0000000000007918 */ /* 0x000fcc0000000000 */
[----:B------:R-:W3:Y:S04]  /*633f0*/  LDS.128 R24, [R2] ;  /* 0x0000000002187984 */ /* 0x000ee80000000c00 */
[----:B0-----:R-:W4:Y:S04]  /*63400*/  LDL.LU.64 R38, [R1+0x22f0] ;  /* 0x0022f00001267983 */ /* 0x001f280000300a00 */
[----:B------:R-:W4:Y:S04]  /*63410*/  LDL.LU.64 R36, [R1+0x22e8] ;  /* 0x0022e80001247983 */ /* 0x000f280000300a00 */
[----:B-1----:R-:W4:Y:S04]  /*63420*/  LDL.LU R42, [R1+0x22e0] ;  /* 0x0022e000012a7983 */ /* 0x002f280000300800 */
[----:B------:R-:W4:Y:S04]  /*63430*/  LDL.LU.64 R40, [R1+0x22d8] ;  /* 0x0022d80001287983 */ /* 0x000f280000300a00 */
[----:B------:R-:W4:Y:S04]  /*63440*/  LDL.LU.64 R58, [R1+0x22d0] ;  /* 0x0022d000013a7983 */ /* 0x000f280000300a00 */
[----:B---3--:R-:W-:Y:S04]  /*63450*/  STL.64 [R1+0x6c0], R24 ;  /* 0x0006c01801007387 */ /* 0x008fe80000100a00 */
[----:B------:R-:W-:Y:S04]  /*63460*/  STL.64 [R1+0x6c8], R26 ;  /* 0x0006c81a01007387 */ /* 0x000fe80000100a00 */
[----:B------:R-:W0:Y:S04]  /*63470*/  LDS.128 R24, [R22] ;  /* 0x0000000016187984 */ /* 0x000e280000000c00 */
[----:B0-----:R-:W-:Y:S04]  /*63480*/  STL.64 [R1+0x6b0], R24 ;  /* 0x0006b01801007387 */ /* 0x001fe80000100a00 */
[----:B------:R-:W-:Y:S04]  /*63490*/  STL.64 [R1+0x6b8], R26 ;  /* 0x0006b81a01007387 */ /* 0x000fe80000100a00 */
[----:B------:R-:W0:Y:S04]  /*634a0*/  LDS.128 R24, [R23] ;  /* 0x0000000017187984 */ /* 0x000e280000000c00 */
[----:B------:R-:W3:Y:S04]  /*634b0*/  LDL.LU R56, [R1+0x1b0] ;  /* 0x0001b00001387983 */ /* 0x000ee80000300800 */
[----:B0-----:R-:W-:Y:S04]  /*634c0*/  STL.64 [R1+0x690], R24 ;  /* 0x0006901801007387 */ /* 0x001fe80000100a00 */
[----:B------:R-:W-:Y:S04]  /*634d0*/  STL.64 [R1+0x698], R26 ;  /* 0x0006981a01007387 */ /* 0x000fe80000100a00 */
[----:B------:R-:W0:Y:S01]  /*634e0*/  LDS.128 R24, [R3] ;  /* 0x0000000003187984 */ /* 0x000e220000000c00 */
[----:B------:R-:W-:-:S06]  /*634f0*/  NOP ;  /* 0x0000000000007918 */ /* 0x000fcc0000000000 */
[----:B--2---:R1:W-:Y:S04]  /*63500*/  STS.128 [R0], R8 ;  /* 0x0000000800007388 */ /* 0x0043e80000000c00 */
[----:B------:R-:W-:Y:S04]  /*63510*/  STS.128 [R0+0x80], R12 ;  /* 0x0000800c00007388 */ /* 0x000fe80000000c00 */
[----:B------:R-:W-:Y:S04]  /*63520*/  STS.128 [R0+0x100], R16 ;  /* 0x0001001000007388 */ /* 0x000fe80000000c00 */
[----:B------:R-:W-:Y:S01]  /*63530*/  STS.128 [R0+0x180], R28 ;  /* 0x0001801c00007388 */ /* 0x000fe20000000c00 */
[----:B------:R-:W-:-:S06]  /*63540*/  NOP ;  /* 0x0000000000007918 */ /* 0x000fcc0000000000 */
[----:B------:R-:W-:Y:S04]  /*63550*/  LDS.128 R16, [R22] ;  /* 0x0000000016107984 */ /* 0x000fe80000000c00 */
[----:B------:R-:W-:Y:S04]  /*63560*/  LDS.128 R12, [R23] ;  /* 0x00000000170c7984 */ /* 0x000fe80000000c00 */
[----:B------:R-:W2:Y:S04]  /*63570*/  LDS.128 R20, [R3] ;  /* 0x0000000003147984 */ /* 0x000ea80000000c00 */
[----:B------:R-:W3:Y:S01]  /*63580*/  LDS.128 R28, [R2] ;  /* 0x00000000021c7984 */ /* 0x000ee20000000c00 */
[----:B------:R-:W-:-:S06]  /*63590*/  NOP ;  /* 0x0000000000007918 */ /* 0x000fcc0000000000 */
[----:B0-----:R-:W-:Y:S04]  /*635a0*/  STL [R1+0x226c], R27 ;  /* 0x00226c1b01007387 */ /* 0x001fe80000100800 */
[----:B------:R-:W3:Y:S04]  /*635b0*/  LDL R43, [R1+0x1140] ;  /* 0x00114000012b7983 */ /* 0x000ee80000100800 */
[----:B------:R-:W3:Y:S04]  /*635c0*/  LDL.LU R60, [R1+0x1a0] ;  /* 0x0001a000013c7983 */ /* 0x000ee80000300800 */
[----:B-1----:R-:W3:Y:S04]  /*635d0*/  LDL.LU R10, [R1+0x1148] ;  /* 0x00114800010a7983 */ /* 0x002ee80000300800 */
[----:B----4-:R0:W-:Y:S04]  /*635e0*/  STS.128 [R0], R4 ;  /* 0x0000000400007388 */ /* 0x0101e80000000c00 */
[----:B------:R1:W-:Y:S04]  /*635f0*/  STS.128 [R0+0x80], R44 ;  /* 0x0000802c00007388 */ /* 0x0003e80000000c00 */
[----:B------:R4:W-:Y:S04]  /*63600*/  STS.128 [R0+0x100], R52 ;  /* 0x0001003400007388 */ /* 0x0009e80000000c00 */
[----:B--2---:R2:W-:Y:S04]  /*63610*/  STL [R1+0x2268], R23 ;  /* 0x0022681701007387 */ /* 0x0045e80000100800 */
[----:B0-----:R-:W3:Y:S04]  /*63620*/  LDL.LU R7, [R1+0x22c8] ;  /* 0x0022c80001077983 */ /* 0x001ee80000300800 */
[----:B------:R-:W3:Y:S04]  /*63630*/  LDL.LU R4, [R1+0x22c4] ;  /* 0x0022c40001047983 */ /* 0x000ee80000300800 */
[----:B------:R-:W3:Y:S04]  /*63640*/  LDL.LU R5, [R1+0x190] ;  /* 0x0001900001057983 */ /* 0x000ee80000300800 */
[----:B-1----:R-:W3:Y:S04]  /*63650*/  LDL.LU R44, [R1+0x22c0] ;  /* 0x0022c000012c7983 */ /* 0x002ee80000300800 */
[----:B----4-:R-:W4:Y:S04]  /*63660*/  LDL.LU.64 R54, [R1+0x22b8] ;  /* 0x0022b80001367983 */ /* 0x010f280000300a00 */
[----:B------:R-:W4:Y:S04]  /*63670*/  LDL.LU R45, [R1+0x1e6c] ;  /* 0x001e6c00012d7983 */ /* 0x000f280000300800 */
[----:B------:R-:W4:Y:S04]  /*63680*/  LDL R6, [R1+0x1144] ;  /* 0x0011440001067983 */ /* 0x000f280000100800 */
[----:B------:R-:W4:Y:S04]  /*63690*/  LDL.LU R27, [R1+0x114c] ;  /* 0x00114c00011b7983 */ /* 0x000f280000300800 */
[----:B------:R-:W4:Y:S04]  /*636a0*/  LDL.LU R47, [R1+0x1e0] ;  /* 0x0001e000012f7983 */ /* 0x000f280000300800 */
[----:B--2---:R-:W2:Y:S04]  /*636b0*/  LDL.LU R23, [R1+0x1150] ;  /* 0x0011500001177983 */ /* 0x004ea80000300800 */
[----:B------:R3:W-:Y:S01]  /*636c0*/  STS.128 [R0+0x180], R48 ;  /* 0x0001803000007388 */ /* 0x0007e20000000c00 */
[----:B------:R-:W-:-:S03]  /*636d0*/  IMAD.MOV.U32 R52, RZ, RZ, c[0x0][0x194] ;  /* 0x00006500ff347624 */ /* 0x000fc600078e00ff */
[----:B------:R-:W2:Y:S04]  /*636e0*/  LDL.LU R57, [R1+0x1e70] ;  /* 0x001e700001397983 */ /* 0x000ea80000300800 */
[----:B------:R-:W2:Y:S01]  /*636f0*/  LDL.LU R46, [R1+0x1d0] ;  /* 0x0001d000012e7983 */ /* 0x000ea20000300800 */
[----:B------:R-:W-:-:S06]  /*63700*/  NOP ;  /* 0x0000000000007918 */ /* 0x000fcc0000000000 */
[C---:B---3--:R-:W-:Y:S01]  /*63710*/  IMAD R0, R43.reuse, c[0x0][0x194], RZ ;  /* 0x000065002b007a24 */ /* 0x048fe200078e02ff */
[----:B------:R-:W-:-:S04]  /*63720*/  ISETP.GE.AND P0, PT, R43, c[0x0][0x178], PT ;  /* 0x00005e002b007a0c */ /* 0x000fc80003f06270 */
[----:B------:R-:W-:Y:S02]  /*63730*/  LEA R50, P1, R0, c[0x0][0x170], 0x1 ;  /* 0x00005c0000327a11 */ /* 0x000fe400078208ff */
[C---:B------:R-:W-:Y:S01]  /*63740*/  ISETP.LT.AND P0, PT, R10.reuse, c[0x0][0x17c], !P0 ;  /* 0x00005f000a007a0c */ /* 0x040fe20004701270 */
[----:B------:R-:W-:Y:S01]  /*63750*/  IMAD R3, R10, c[0x0][0x198], RZ ;  /* 0x000066000a037a24 */ /* 0x000fe200078e02ff */
[----:B------:R-:W-:Y:S01]  /*63760*/  LEA.HI.X.SX32 R51, R0, c[0x0][0x174], 0x1, P1 ;  /* 0x00005d0000337a11 */ /* 0x000fe200008f0eff */
[----:B------:R-:W-:-:S04]  /*63770*/  IMAD R0, R52, 0x20, R0 ;  /* 0x0000002034007824 */ /* 0x000fc800078e0200 */
[----:B------:R-:W-:Y:S01]  /*63780*/  IMAD.WIDE R8, R3, 0x2, R50 ;  /* 0x0000000203087825 */ /* 0x000fe200078e0232 */
[----:B------:R-:W-:-:S05]  /*63790*/  LEA R48, P1, R0, c[0x0][0x170], 0x1 ;  /* 0x00005c0000307a11 */ /* 0x000fca00078208ff */
[----:B------:R0:W-:Y:S01]  /*637a0*/  @P0 STG.E.U16 [R8.64], R56 ;  /* 0x0000003808000986 */ /* 0x0001e2000c101506 */
[----:B------:R-:W-:Y:S02]  /*637b0*/  ISETP.GE.AND P0, PT, R10, c[0x0][0x17c], PT ;  /* 0x00005f000a007a0c */ /* 0x000fe40003f06270 */
[----:B------:R-:W-:Y:S01]  /*637c0*/  LEA.HI.X.SX32 R49, R0, c[0x0][0x174], 0x1, P1 ;  /* 0x00005d0000317a11 */ /* 0x000fe200008f0eff */
[----:B------:R-:W-:-:S04]  /*637d0*/  IMAD R0, R52, 0x20, R0 ;  /* 0x0000002034007824 */ /* 0x000fc800078e0200 */
[----:B0-----:R-:W-:Y:S01]  /*637e0*/  IMAD.WIDE R8, R3, 0x2, R48 ;  /* 0x0000000203087825 */ /* 0x001fe200078e0230 */
[----:B------:R-:W-:Y:S02]  /*637f0*/  LEA R10, P1, R0, c[0x0][0x170], 0x1 ;  /* 0x00005c00000a7a11 */ /* 0x000fe400078208ff */
[----:B----4-:R-:W-:Y:S02]  /*63800*/  ISETP.LT.AND P2, PT, R6, c[0x0][0x178], !P0 ;  /* 0x00005e0006007a0c */ /* 0x010fe40004741270 */
[----:B------:R-:W-:Y:S01]  /*63810*/  LEA.HI.X.SX32 R11, R0, c[0x0][0x174], 0x1, P1 ;  /* 0x00005d00000b7a11 */ /* 0x000fe200008f0eff */
[----:B------:R-:W-:-:S10]  /*63820*/  IMAD R0, R52, 0x20, R0 ;  /* 0x0000002034007824 */ /* 0x000fd400078e0200 */
[----:B------:R0:W-:Y:S01]  /*63830*/  @P2 STG.E.U16 [R8.64], R60 ;  /* 0x0000003c08002986 */ /* 0x0001e2000c101506 */
[----:B------:R-:W-:Y:S02]  /*63840*/  ISETP.LT.AND P2, PT, R27, c[0x0][0x178], !P0 ;  /* 0x00005e001b007a0c */ /* 0x000fe40004741270 */
[----:B--2---:R-:W-:Y:S01]  /*63850*/  ISETP.LT.AND P1, PT, R23, c[0x0][0x178], !P0 ;  /* 0x00005e0017007a0c */ /* 0x004fe20004721270 */
[----:B0-----:R-:W-:-:S10]  /*63860*/  IMAD.WIDE R8, R3, 0x2, R10 ;  /* 0x0000000203087825 */ /* 0x001fd400078e020a */
[----:B------:R0:W-:Y:S01]  /*63870*/  @P2 STG.E.U16 [R8.64], R5 ;  /* 0x0000000508002986 */ /* 0x0001e2000c101506 */
[----:B------:R-:W-:-:S03]  /*63880*/  ISETP.GE.AND P0, PT, R45, c[0x0][0x17c], PT ;  /* 0x00005f002d007a0c */ /* 0x000fc60003f06270 */
[----:B------:R-:W2:Y:S01]  /*63890*/  LDL.LU R45, [R1+0x1c0] ;  /* 0x0001c000012d7983 */ /* 0x000ea20000300800 */
[----:B0-----:R-:W-:-:S04]  /*638a0*/  LEA R8, P2, R0, c[0x0][0x170], 0x1 ;  /* 0x00005c0000087a11 */ /* 0x001fc800078408ff */
[----:B------:R-:W-:-:S05]  /*638b0*/  LEA.HI.X.SX32 R9, R0, c[0x0][0x174], 0x1, P2 ;  /* 0x00005d0000097a11 */ /* 0x000fca00010f0eff */
[C---:B------:R-:W-:Y:S01]  /*638c0*/  IMAD.WIDE R52, R3.reuse, 0x2, R8 ;  /* 0x0000000203347825 */ /* 0x040fe200078e0208 */
[----:B------:R-:W-:-:S04]  /*638d0*/  IADD3 R0, R3, c[0x0][0x198], RZ ;  /* 0x0000660003007a10 */ /* 0x000fc80007ffe0ff */
[----:B------:R0:W-:Y:S01]  /*638e0*/  @P1 STG.E.U16 [R52.64], R4 ;  /* 0x0000000434001986 */ /* 0x0001e2000c101506 */
[----:B------:R-:W-:Y:S02]  /*638f0*/  ISETP.LT.AND P1, PT, R43, c[0x0][0x178], !P0 ;  /* 0x00005e002b007a0c */ /* 0x000fe40004721270 */
[----:B------:R-:W-:Y:S02]  /*63900*/  PRMT R3, R56, 0x7632, R3 ;  /* 0x0000763238037816 */ /* 0x000fe40000000003 */
[----:B------:R-:W3:Y:S01]  /*63910*/  LDL.LU R56, [R1+0x22b4] ;  /* 0x0022b40001387983 */ /* 0x000ee20000300800 */
[----:B0-----:R-:W-:-:S08]  /*63920*/  IMAD.WIDE R52, R0, 0x2, R50 ;  /* 0x0000000200347825 */ /* 0x001fd000078e0232 */
[----:B------:R0:W-:Y:S01]  /*63930*/  @P1 STG.E.U16 [R52.64], R3 ;  /* 0x0000000334001986 */ /* 0x0001e2000c101506 */
[----:B------:R-:W-:Y:S02]  /*63940*/  ISETP.LT.AND P1, PT, R6, c[0x0][0x178], !P0 ;  /* 0x00005e0006007a0c */ /* 0x000fe40004721270 */
[----:B0-----:R-:W-:Y:S01]  /*63950*/  PRMT R3, R60, 0x7632, R3 ;  /* 0x000076323c037816 */ /* 0x001fe20000000003 */
[----:B------:R-:W-:Y:S01]  /*63960*/  IMAD.WIDE R52, R0, 0x2, R48 ;  /* 0x0000000200347825 */ /* 0x000fe200078e0230 */
[----:B------:R-:W4:Y:S09]  /*63970*/  LDL.LU R60, [R1+0x22b0] ;  /* 0x0022b000013c7983 */ /* 0x000f320000300800 */
[----:B------:R0:W-:Y:S02]  /*63980*/  @P1 STG.E.U16 [R52.64], R3 ;  /* 0x0000000334001986 */ /* 0x0001e4000c101506 */
[----:B0-----:R-:W-:-:S02]  /*63990*/  PRMT R3, R5, 0x7632, R3 ;  /* 0x0000763205037816 */ /* 0x001fc40000000003 */
[----:B------:R-:W4:Y:S01]  /*639a0*/  LDL.LU R5, [R1+0x1e74] ;  /* 0x001e740001057983 */ /* 0x000f220000300800 */
[----:B------:R-:W-:Y:S02]  /*639b0*/  ISETP.LT.AND P1, PT, R27, c[0x0][0x178], !P0 ;  /* 0x00005e001b007a0c */ /* 0x000fe40004721270 */
[----:B------:R-:W-:Y:S01]  /*639c0*/  ISETP.LT.AND P0, PT, R23, c[0x0][0x178], !P0 ;  /* 0x00005e0017007a0c */ /* 0x000fe20004701270 */
[----:B------:R-:W-:Y:S01]  /*639d0*/  IMAD.WIDE R52, R0, 0x2, R10 ;  /* 0x0000000200347825 */ /* 0x000fe200078e020a */
[----:B------:R-:W-:-:S09]  /*639e0*/  PRMT R4, R4, 0x7632, R4 ;  /* 0x0000763204047816 */ /* 0x000fd20000000004 */
[----:B------:R0:W-:Y:S02]  /*639f0*/  @P1 STG.E.U16 [R52.64], R3 ;  /* 0x0000000334001986 */ /* 0x0001e4000c101506 */
[----:B0-----:R-:W-:-:S05]  /*63a00*/  IMAD.WIDE R52, R0, 0x2, R8 ;  /* 0x0000000200347825 */ /* 0x001fca00078e0208 */
[----:B------:R0:W-:Y:S01]  /*63a10*/  @P0 STG.E.U16 [R52.64], R4 ;  /* 0x0000000434000986 */ /* 0x0001e2000c101506 */
[----:B------:R-:W-:Y:S02]  /*63a20*/  ISETP.GE.AND P0, PT, R57, c[0x0][0x17c], PT ;  /* 0x00005f0039007a0c */ /* 0x000fe40003f06270 */
[----:B------:R-:W-:Y:S01]  /*63a30*/  IADD3 R0, R0, c[0x0][0x198], RZ ;  /* 0x0000660000007a10 */ /* 0x000fe20007ffe0ff */
[----:B------:R-:W4:Y:S01]  /*63a40*/  LDL.LU R57, [R1+0x220] ;  /* 0x0002200001397983 */ /* 0x000f220000300800 */
[----:B------:R-:W-:Y:S02]  /*63a50*/  ISETP.LT.AND P2, PT, R43, c[0x0][0x178], !P0 ;  /* 0x00005e002b007a0c */ /* 0x000fe40004741270 */
[----:B------:R-:W-:Y:S01]  /*63a60*/  ISETP.LT.AND P1, PT, R6, c[0x0][0x178], !P0 ;  /* 0x00005e0006007a0c */ /* 0x000fe20004721270 */
[C---:B0-----:R-:W-:Y:S01]  /*63a70*/  IMAD.WIDE R52, R0.reuse, 0x2, R50 ;  /* 0x0000000200347825 */ /* 0x041fe200078e0232 */
[----:B------:R-:W4:Y:S09]  /*63a80*/  LDL.LU R4, [R1+0x200] ;  /* 0x0002000001047983 */ /* 0x000f320000300800 */
[----:B------:R0:W-:Y:S01]  /*63a90*/  @P2 STG.E.U16 [R52.64], R47 ;  /* 0x0000002f34002986 */ /* 0x0001e2000c101506 */
[----:B------:R-:W-:Y:S01]  /*63aa0*/  ISETP.LT.AND P2, PT, R27, c[0x0][0x178], !P0 ;  /* 0x00005e001b007a0c */ /* 0x000fe20004741270 */
[----:B0-----:R-:W-:-:S05]  /*63ab0*/  IMAD.WIDE R52, R0, 0x2, R48 ;  /* 0x0000000200347825 */ /* 0x001fca00078e0230 */
[----:B------:R0:W-:Y:S01]  /*63ac0*/  @P1 STG.E.U16 [R52.64], R46 ;  /* 0x0000002e34001986 */ /* 0x0001e2000c101506 */
[----:B------:R-:W-:Y:S01]  /*63ad0*/  ISETP.LT.AND P1, PT, R23, c[0x0][0x178], !P0 ;  /* 0x00005e0017007a0c */ /* 0x000fe20004721270 */
[----:B0-----:R-:W-:Y:S01]  /*63ae0*/  IMAD.WIDE R52, R0, 0x2, R10 ;  /* 0x0000000200347825 */ /* 0x001fe200078e020a */
[----:B------:R-:W-:-:S04]  /*63af0*/  PRMT R3, R47, 0x7632, R3 ;  /* 0x000076322f037816 */ /* 0x000fc80000000003 */
[----:B--2---:R0:W-:Y:S02]  /*63b00*/  @P2 STG.E.U16 [R52.64], R45 ;  /* 0x0000002d34002986 */ /* 0x0041e4000c101506 */
[C---:B0-----:R-:W-:Y:S01]  /*63b10*/  IMAD.WIDE R52, R0.reuse, 0x2, R8 ;  /* 0x0000000200347825 */ /* 0x041fe200078e0208 */
[----:B------:R-:W-:-:S04]  /*63b20*/  IADD3 R0, R0, c[0x0][0x198], RZ ;  /* 0x0000660000007a10 */ /* 0x000fc80007ffe0ff */
[----:B---3--:R0:W-:Y:S02]  /*63b30*/  @P1 STG.E.U16 [R52.64], R56 ;  /* 0x0000003834001986 */ /* 0x0081e4000c101506 */
[----:B0-----:R-:W-:Y:S01]  /*63b40*/  IMAD.WIDE R52, R0, 0x2, R50 ;  /* 0x0000000200347825 */ /* 0x001fe200078e0232 */
[----:B----4-:R-:W-:Y:S02]  /*63b50*/  ISETP.GE.AND P0, PT, R5, c[0x0][0x17c], PT ;  /* 0x00005f0005007a0c */ /* 0x010fe40003f06270 */
[----:B------:R-:W2:Y:S02]  /*63b60*/  LDL.LU R5, [R1+0x1e78] ;  /* 0x001e780001057983 */ /* 0x000ea40000300800 */
[----:B------:R-:W-:-:S13]  /*63b70*/  ISETP.LT.AND P1, PT, R43, c[0x0][0x178], !P0 ;  /* 0x00005e002b007a0c */ /* 0x000fda0004721270 */
[----:B------:R0:W-:Y:S01]  /*63b80*/  @P1 STG.E.U16 [R52.64], R3 ;  /* 0x0000000334001986 */ /* 0x0001e2000c101506 */
[----:B------:R-:W-:Y:S02]  /*63b90*/  ISETP.LT.AND P1, PT, R6, c[0x0][0x178], !P0 ;  /* 0x00005e0006007a0c */ /* 0x000fe40004721270 */
[----:B0-----:R-:W-:Y:S01]  /*63ba0*/  PRMT R3, R46, 0x7632, R3 ;  /* 0x000076322e037816 */ /* 0x001fe20000000003 */
[----:B------:R-:W-:-:S10]  /*63bb0*/  IMAD.WIDE R52, R0, 0x2, R48 ;  /* 0x0000000200347825 */ /* 0x000fd400078e0230 */
[----:B------:R0:W-:Y:S02]  /*63bc0*/  @P1 STG.E.U16 [R52.64], R3 ;  /* 0x0000000334001986 */ /* 0x0001e4000c101506 */
[----:B0-----:R-:W-:Y:S02]  /*63bd0*/  PRMT R3, R45, 0x7632, R3 ;  /* 0x000076322d037816 */ /* 0x001fe40000000003 */
[----:B------:R-:W3:Y:S01]  /*63be0*/  LDL.LU R45, [R1+0x1e7c] ;  /* 0x001e7c00012d7983 */ /* 0x000ee20000300800 */
[----:B------:R-:W-:Y:S02]  /*63bf0*/  ISETP.LT.AND P1, PT, R27, c[0x0][0x178], !P0 ;  /* 0x00005e001b007a0c */ /* 0x000fe40004721270 */
[----:B------:R-:W-:Y:S01]  /*63c00*/  ISETP.LT.AND P0, PT, R23, c[0x0][0x178], !P0 ;  /* 0x00005e0017007a0c */ /* 0x000fe20004701270 */
[----:B------:R-:W-:Y:S01]  /*63c10*/  IMAD.WIDE R52, R0, 0x2, R10 ;  /* 0x0000000200347825 */ /* 0x000fe200078e020a */
[----:B------:R-:W-:-:S09]  /*63c20*/  PRMT R56, R56, 0x7632, R56 ;  /* 0x0000763238387816 */ /* 0x000fd20000000038 */
[----:B------:R0:W-:Y:S02]  /*63c30*/  @P1 STG.E.U16 [R52.64], R3 ;  /* 0x0000000334001986 */ /* 0x0001e4000c101506 */
[----:B0-----:R-:W-:-:S05]  /*63c40*/  IMAD.WIDE R52, R0, 0x2, R8 ;  /* 0x0000000200347825 */ /* 0x001fca00078e0208 */
[----:B------:R0:W-:Y:S01]  /*63c50*/  @P0 STG.E.U16 [R52.64], R56 ;  /* 0x0000003834000986 */ /* 0x0001e2000c101506 */
[----:B------:R-:W-:-:S05]  /*63c60*/  IADD3 R0, R0, c[0x0][0x198], RZ ;  /* 0x0000660000007a10 */ /* 0x000fca0007ffe0ff */
[----:B0-----:R-:W-:Y:S01]  /*63c70*/  IMAD.WIDE R52, R0, 0x2, R50 ;  /* 0x0000000200347825 */ /* 0x001fe200078e0232 */
[----:B------:R-:W-:Y:S02]  /*63c80*/  PRMT R3, R57, 0x7632, R3 ;  /* 0x0000763239037816 */ /* 0x000fe40000000003 */
[----:B--2---:R-:W-:Y:S02]  /*63c90*/  ISETP.GE.AND P0, PT, R5, c[0x0][0x17c], PT ;  /* 0x00005f0005007a0c */ /* 0x004fe40003f06270 */
[----:B------:R-:W2:Y:S02]  /*63ca0*/  LDL.LU R5, [R1+0x250] ;  /* 0x0002500001057983 */ /* 0x000ea40000300800 */
[----:B------:R-:W-:Y:S02]  /*63cb0*/  ISETP.LT.AND P2, PT, R43, c[0x0][0x178], !P0 ;  /* 0x00005e002b007a0c */ /* 0x000fe40004741270 */
[----:B------:R-:W-:Y:S01]  /*63cc0*/  ISETP.LT.AND P1, PT, R6, c[0x0][0x178], !P0 ;  /* 0x00005e0006007a0c */ /* 0x000fe20004721270 */
[----:B------:R-:W4:Y:S10]  /*63cd0*/  LDL.LU R47, [R1+0x240] ;  /* 0x00024000012f7983 */ /* 0x000f340000300800 */
[----:B------:R0:W-:Y:S01]  /*63ce0*/  @P2 STG.E.U16 [R52.64], R57 ;  /* 0x0000003934002986 */ /* 0x0001e2000c101506 */
[----:B------:R-:W-:Y:S01]  /*63cf0*/  ISETP.LT.AND P2, PT, R27, c[0x0][0x178], !P0 ;  /* 0x00005e001b007a0c */ /* 0x000fe20004741270 */
[----:B0-----:R-:W-:-:S05]  /*63d00*/  IMAD.WIDE R52, R0, 0x2, R48 ;  /* 0x0000000200347825 */ /* 0x001fca00078e0230 */
[----:B------:R0:W-:Y:S01]  /*63d10*/  @P1 STG.E.U16 [R52.64], R4 ;  /* 0x0000000434001986 */ /* 0x0001e2000c101506 */
[----:B------:R-:W-:Y:S02]  /*63d20*/  ISETP.LT.AND P1, PT, R23, c[0x0][0x178], !P0 ;  /* 0x00005e0017007a0c */ /* 0x000fe40004721270 */
[----:B---3--:R-:W-:Y:S02]  /*63d30*/  ISETP.GE.AND P0, PT, R45, c[0x0][0x17c], PT ;  /* 0x00005f002d007a0c */ /* 0x008fe40003f06270 */
[----:B------:R-:W3:Y:S01]  /*63d40*/  LDL.LU R45, [R1+0x1e80] ;  /* 0x001e8000012d7983 */ /* 0x000ee20000300800 */
[----:B0-----:R-:W-:-:S03]  /*63d50*/  IMAD.WIDE R52, R0, 0x2, R10 ;  /* 0x0000000200347825 */ /* 0x001fc600078e020a */
[----:B------:R-:W4:Y:S04]  /*63d60*/  LDL.LU R46, [R1+0x230] ;  /* 0x00023000012e7983 */ /* 0x000f280000300800 */
[----:B------:R0:W-:Y:S04]  /*63d70*/  @P2 STG.E.U16 [R52.64], R60 ;  /* 0x0000003c34002986 */ /* 0x0001e8000c101506 */
[----:B------:R-:W4:Y:S01]  /*63d80*/  LDL.LU R57, [R1+0x22ac] ;  /* 0x0022ac0001397983 */ /* 0x000f220000300800 */
[C---:B0-----:R-:W-:Y:S01]  /*63d90*/  IMAD.WIDE R52, R0.reuse, 0x2, R8 ;  /* 0x0000000200347825 */ /* 0x041fe200078e0208 */
[----:B------:R-:W-:-:S04]  /*63da0*/  IADD3 R0, R0, c[0x0][0x198], RZ ;  /* 0x0000660000007a10 */ /* 0x000fc80007ffe0ff */
[----:B------:R0:W-:Y:S01]  /*63db0*/  @P1 STG.E.U16 [R52.64], R59 ;  /* 0x0000003b34001986 */ /* 0x0001e2000c101506 */
[----:B------:R-:W-:Y:S01]  /*63dc0*/  ISETP.LT.AND P1, PT, R43, c[0x0][0x178], !P0 ;  /* 0x00005e002b007a0c */ /* 0x000fe20004721270 */
[----:B0-----:R-:W-:-:S12]  /*63dd0*/  IMAD.WIDE R52, R0, 0x2, R50 ;  /* 0x0000000200347825 */ /* 0x001fd800078e0232 */
[----:B------:R0:W-:Y:S02]  /*63de0*/  @P1 STG.E.U16 [R52.64], R3 ;  /* 0x0000000334001986 */ /* 0x0001e4000c101506 */
[----:B0-----:R-:W-:Y:S02]  /*63df0*/  PRMT R3, R4, 0x7632, R3 ;  /* 0x0000763204037816 */ /* 0x001fe40000000003 */
[----:B------:R-:W4:Y:S01]  /*63e00*/  LDL.LU R4, [R1+0x1e84] ;  /* 0x001e840001047983 */ /* 0x000f220000300800 */
[----:B------:R-:W-:Y:S01]  /*63e10*/  ISETP.LT.AND P1, PT, R6, c[0x0][0x178], !P0 ;  /* 0x00005e0006007a0c */ /* 0x000fe20004721270 */
[----:B------:R-:W-:-:S12]  /*63e20*/  IMAD.WIDE R52, R0, 0x2, R48 ;  /* 0x0000000200347825 */ /* 0x000fd800078e0230 */
[----:B------:R0:W-:Y:S01]  /*63e30*/  @P1 STG.E.U16 [R52.64], R3 ;  /* 0x0000000334001986 */ /* 0x0001e2000c101506 */
[----:B------:R-:W-:Y:S02]  /*63e40*/  ISETP.LT.AND P1, PT, R27, c[0x0][0x178], !P0 ;  /* 0x00005e001b007a0c */ /* 0x000fe40004721270 */
[----:B------:R-:W-:Y:S02]  /*63e50*/  ISETP.LT.AND P0, PT, R23, c[0x0][0x178], !P0 ;  /* 0x00005e0017007a0c */ /* 0x000fe40004701270 */
[----:B0-----:R-:W-:Y:S01]  /*63e60*/  PRMT R3, R60, 0x7632, R3 ;  /* 0x000076323c037816 */ /* 0x001fe20000000003 */
[C---:B------:R-:W-:Y:S01]  /*63e70*/  IMAD.WIDE R52, R0.reuse, 0x2, R10 ;  /* 0x0000000200347825 */ /* 0x040fe200078e020a */
[----:B------:R-:W4:Y:S07]  /*63e80*/  LDL.LU R60, [R1+0x1b4] ;  /* 0x0001b400013c7983 */ /* 0x000f2e0000300800 */
[----:B------:R0:W-:Y:S02]  /*63e90*/  @P1 STG.E.U16 [R52.64], R3 ;  /* 0x0000000334001986 */ /* 0x0001e4000c101506 */
[----:B0-----:R-:W-:Y:S01]  /*63ea0*/  PRMT R3, R59, 0x7632, R3 ;  /* 0x000076323b037816 */ /* 0x001fe20000000003 */
[----:B------:R-:W-:-:S05]  /*63eb0*/  IMAD.WIDE R52, R0, 0x2, R8 ;  /* 0x0000000200347825 */ /* 0x000fca00078e0208 */
[----:B------:R0:W-:Y:S01]  /*63ec0*/  @P0 STG.E.U16 [R52.64], R3 ;  /* 0x0000000334000986 */ /* 0x0001e2000c101506 */
[----:B------:R-:W-:-:S05]  /*63ed0*/  IADD3 R0, R0, c[0x0][0x198], RZ ;  /* 0x0000660000007a10 */ /* 0x000fca0007ffe0ff */
[----:B0-----:R-:W-:Y:S01]  /*63ee0*/  IMAD.WIDE R52, R0, 0x2, R50 ;  /* 0x0000000200347825 */ /* 0x001fe200078e0232 */
[----:B--2---:R-:W-:Y:S02]  /*63ef0*/  PRMT R3, R5, 0x7632, R3 ;  /* 0x0000763205037816 */ /* 0x004fe40000000003 */
[----:B---3--:R-:W-:Y:S02]  /*63f00*/  ISETP.GE.AND P0, PT, R45, c[0x0][0x17c], PT ;  /* 0x00005f002d007a0c */ /* 0x008fe40003f06270 */
[----:B------:R-:W2:Y:S02]  /*63f10*/  LDL.LU R45, [R1+0x1e88] ;  /* 0x001e8800012d7983 */ /* 0x000ea40000300800 */
[----:B------:R-:W-:Y:S02]  /*63f20*/  ISETP.LT.AND P2, PT, R43, c[0x0][0x178], !P0 ;  /* 0x00005e002b007a0c */ /* 0x000fe40004741270 */
[----:B------:R-:W-:-:S11]  /*63f30*/  ISETP.LT.AND P1, PT, R6, c[0x0][0x178], !P0 ;  /* 0x00005e0006007a0c */ /* 0x000fd60004721270 */
[----:B------:R0:W-:Y:S01]  /*63f40*/  @P2 STG.E.U16 [R52.64], R5 ;  /* 0x0000000534002986 */ /* 0x0001e2000c101506 */
[----:B------:R-:W-:Y:S01]  /*63f50*/  ISETP.LT.AND P2, PT, R27, c[0x0][0x178], !P0 ;  /* 0x00005e001b007a0c */ /* 0x000fe20004741270 */
[----:B0-----:R-:W-:-:S05]  /*63f60*/  IMAD.WIDE R52, R0, 0x2, R48 ;  /* 0x0000000200347825 */ /* 0x001fca00078e0230 */
[----:B----4-:R0:W-:Y:S01]  /*63f70*/  @P1 STG.E.U16 [R52.64], R47 ;  /* 0x0000002f34001986 */ /* 0x0101e2000c101506 */
[----:B------:R-:W-:Y:S01]  /*63f80*/  ISETP.LT.AND P1, PT, R23, c[0x0][0x178], !P0 ;  /* 0x00005e0017007a0c */ /* 0x000fe20004721270 */
[----:B0-----:R-:W-:-:S05]  /*63f90*/  IMAD.WIDE R52, R0, 0x2, R10 ;  /* 0x0000000200347825 */ /* 0x001fca00078e020a */
[----:B------:R0:W-:Y:S01]  /*63fa0*/  @P2 STG.E.U16 [R52.64], R46 ;  /* 0x0000002e34002986 */ /* 0x0001e2000c101506 */
[----:B------:R-:W-:-:S03]  /*63fb0*/  ISETP.GE.AND P0, PT, R4, c[0x0][0x17c], PT ;  /* 0x00005f0004007a0c */ /* 0x000fc60003f06270 */
[----:B------:R-:W3:Y:S04]  /*63fc0*/  LDL.LU R4, [R1+0x1a4] ;  /* 0x0001a40001047983 */ /* 0x000ee80000300800 */
[----:B------:R-:W4:Y:S01]  /*63fd0*/  LDL.LU R59, [R1+0x194] ;  /* 0x00019400013b7983 */ /* 0x000f220000300800 */
[C---:B0-----:R-:W-:Y:S01]  /*63fe0*/  IMAD.WIDE R52, R0.reuse, 0x2, R8 ;  /* 0x0000000200347825 */ /* 0x041fe200078e0208 */
[----:B------:R-:W-:Y:S02]  /*63ff0*/  IADD3 R0, R0, c[0x0][0x198], RZ ;  /* 0x0000660000007a10 */ /* 0x000fe40007ffe0ff */
[----:B------:R-:W4:Y:S04]  /*64000*/  LDL.LU R5, [R1+0x22a8] ;  /* 0x0022a80001057983 */ /* 0x000f280000300800 */
[----:B------:R0:W-:Y:S01]  /*64010*/  @P1 STG.E.U16 [R52.64], R61 ;  /* 0x0000003d34001986 */ /* 0x0001e2000c101506 */
[----:B------:R-:W-:Y:S01]  /*64020*/  ISETP.LT.AND P1, PT, R43, c[0x0][0x178], !P0 ;  /* 0x00005e002b007a0c */ /* 0x000fe20004721270 */
[----:B0-----:R-:W-:-:S12]  /*64030*/  IMAD.WIDE R52, R0, 0x2, R50 ;  /* 0x0000000200347825 */ /* 0x001fd800078e0232 */
[----:B------:R0:W-:Y:S01]  /*64040*/  @P1 STG.E.U16 [R52.64], R3 ;  /* 0x0000000334001986 */ /* 0x0001e2000c101506 */
[----:B------:R-:W-:Y:S02]  /*64050*/  ISETP.LT.AND P1, PT, R6, c[0x0][0x178], !P0 ;  /* 0x00005e0006007a0c */ /* 0x000fe40004721270 */
[----:B0-----:R-:W-:Y:S01]  /*64060*/  PRMT R3, R47, 0x7632, R3 ;  /* 0x000076322f037816 */ /* 0x001fe20000000003 */
[----:B------:R-:W-:-:S10]  /*64070*/  IMAD.WIDE R52, R0, 0x2, R48 ;  /* 0x0000000200347825 */ /* 0x000fd400078e0230 */
[----:B------:R0:W-:Y:S01]  /*64080*/  @P1 STG.E.U16 [R52.64], R3 ;  /* 0x0000000334001986 */ /* 0x0001e2000c101506 */
[----:B------:R-:W-:Y:S02]  /*64090*/  ISETP.LT.AND P1, PT, R27, c[0x0][0x178], !P0 ;  /* 0x00005e001b007a0c */ /* 0x000fe40004721270 */
[----:B0-----:R-:W-:Y:S01]  /*640a0*/  PRMT R3, R46, 0x7632, R3 ;  /* 0x000076322e037816 */ /* 0x001fe20000000003 */
[----:B------:R-:W-:-:S10]  /*640b0*/  IMAD.WIDE R52, R0, 0x2, R10 ;  /* 0x0000000200347825 */ /* 0x000fd400078e020a */
[----:B------:R0:W-:Y:S02]  /*640c0*/  @P1 STG.E.U16 [R52.64], R3 ;  /* 0x0000000334001986 */ /* 0x0001e4000c101506 */
[----:B0-----:R-:W-:Y:S02]  /*640d0*/  PRMT R3, R61, 0x7632, R3 ;  /* 0x000076323d037816 */ /* 0x001fe40000000003 */
[----:B------:R-:W4:Y:S04]  /*640e0*/  LDL.LU R61, [R1+0x22a4] ;  /* 0x0022a400013d7983 */ /* 0x000f280000300800 */
[----:B------:R-:W4:Y:S01]  /*640f0*/  LDL.LU R47, [R1+0x1e8c] ;  /* 0x001e8c00012f7983 */ /* 0x000f220000300800 */
[----:B------:R-:W-:Y:S01]  /*64100*/  ISETP.LT.AND P0, PT, R23, c[0x0][0x178], !P0 ;  /* 0x00005e0017007a0c */ /* 0x000fe20004701270 */
[C---:B------:R-:W-:Y:S01]  /*64110*/  IMAD.WIDE R52, R0.reuse, 0x2, R8 ;  /* 0x0000000200347825 */ /* 0x040fe200078e0208 */
[----:B------:R-:W-:Y:S01]  /*64120*/  IADD3 R0, R0, c[0x0][0x198], RZ ;  /* 0x0000660000007a10 */ /* 0x000fe20007ffe0ff */
[----:B------:R-:W4:Y:S10]  /*64130*/  LDL.LU R46, [R1+0x1e4] ;  /* 0x0001e400012e7983 */ /* 0x000f340000300800 */
[----:B------:R0:W-:Y:S02]  /*64140*/  @P0 STG.E.U16 [R52.64], R3 ;  /* 0x0000000334000986 */ /* 0x0001e4000c101506 */
[----:B0-----:R-:W-:Y:S01]  /*64150*/  IMAD.WIDE R52, R0, 0x2, R50 ;  /* 0x0000000200347825 */ /* 0x001fe200078e0232 */
[----:B------:R-:W-:-:S02]  /*64160*/  PRMT R3, R60, 0x7632, R3 ;  /* 0x000076323c037816 */ /* 0x000fc40000000003 */
[----:B--2---:R-:W-:Y:S02]  /*64170*/  ISETP.GE.AND P0, PT, R45, c[0x0][0x17c], PT ;  /* 0x00005f002d007a0c */ /* 0x004fe40003f06270 */
[----:B------:R-:W2:Y:S02]  /*64180*/  LDL.LU R45, [R1+0x1d4] ;  /* 0x0001d400012d7983 */ /* 0x000ea40000300800 */
[----:B------:R-:W-:Y:S02]  /*64190*/  ISETP.LT.AND P2, PT, R43, c[0x0][0x178], !P0 ;  /* 0x00005e002b007a0c */ /* 0x000fe40004741270 */
[----:B------:R-:W-:-:S11]  /*641a0*/  ISETP.LT.AND P1, PT, R6, c[0x0][0x178], !P0 ;  /* 0x00005e0006007a0c */ /* 0x000fd60004721270 */
[----:B------:R0:W-:Y:S01]  /*641b0*/  @P2 STG.E.U16 [R52.64], R60 ;  /* 0x0000003c34002986 */ /* 0x0001e2000c101506 */
[----:B------:R-:W-:Y:S01]  /*641c0*/  ISETP.LT.AND P2, PT, R27, c[0x0][0x178], !P0 ;  /* 0x00005e001b007a0c */ /* 0x000fe20004741270 */
[----:B0-----:R-:W-:-:S05]  /*641d0*/  IMAD.WIDE R52, R0, 0x2, R48 ;  /* 0x0000000200347825 */ /* 0x001fca00078e0230 */
[----:B---3--:R0:W-:Y:S01]  /*641e0*/  @P1 STG.E.U16 [R52.64], R4 ;  /* 0x0000000434001986 */ /* 0x0081e2000c101506 */
[----:B------:R-:W-:Y:S01]  /*641f0*/  ISETP.LT.AND P1, PT, R23, c[0x0][0x178], !P0 ;  /* 0x00005e0017007a0c */ /* 0x000fe20004721270 */
[----:B0-----:R-:W-:-:S05]  /*64200*/  IMAD.WIDE R52, R0, 0x2, R10 ;  /* 0x0000000200347825 */ /* 0x001fca00078e020a */
[----:B----4-:R0:W-:Y:S02]  /*64210*/  @P2 STG.E.U16 [R52.64], R59 ;  /* 0x0000003b34002986 */ /* 0x0101e4000c101506 */
[C---:B0-----:R-:W-:Y:S01]  /*64220*/  IMAD.WIDE R52, R0.reuse, 0x2, R8 ;  /* 0x0000000200347825 */ /* 0x041fe200078e0208 */
[----:B------:R-:W-:-:S04]  /*64230*/  IADD3 R0, R0, c[0x0][0x198], RZ ;  /* 0x0000660000007a10 */ /* 0x000fc80007ffe0ff */
[----:B------:R0:W-:Y:S02]  /*64240*/  @P1 STG.E.U16 [R52.64], R5 ;  /* 0x0000000534001986 */ /* 0x0001e4000c101506 */
[----:B0-----:R-:W-:Y:S01]  /*64250*/  IMAD.WIDE R52, R0, 0x2, R50 ;  /* 0x0000000200347825 */ /* 0x001fe200078e0232 */
[----:B------:R-:W-:Y:S02]  /*64260*/  ISETP.GE.AND P0, PT, R47, c[0x0][0x17c], PT ;  /* 0x00005f002f007a0c */ /* 0x000fe40003f06270 */
[----:B------:R-:W3:Y:S02]  /*64270*/  LDL.LU R47, [R1+0x1e90] ;  /* 0x001e9000012f7983 */ /* 0x000ee40000300800 */
[----:B------:R-:W-:Y:S02]  /*64280*/  ISETP.LT.AND P1, PT, R43, c[0x0][0x178], !P0 ;  /* 0x00005e002b007a0c */ /* 0x000fe40004721270 */
[----:B------:R-:W4:Y:S11]  /*64290*/  LDL.LU R60, [R1+0x22a0] ;  /* 0x0022a000013c7983 */ /* 0x000f360000300800 */
[----:B------:R0:W-:Y:S01]  /*642a0*/  @P1 STG.E.U16 [R52.64], R3 ;  /* 0x0000000334001986 */ /* 0x0001e2000c101506 */
[----:B------:R-:W-:-:S02]  /*642b0*/  ISETP.LT.AND P1, PT, R6, c[0x0][0x178], !P0 ;  /* 0x00005e0006007a0c */ /* 0x000fc40004721270 */
[----:B0-----:R-:W-:Y:S01]  /*642c0*/  PRMT R3, R4, 0x7632, R3 ;  /* 0x0000763204037816 */ /* 0x001fe20000000003 */
[----:B------:R-:W-:-:S10]  /*642d0*/  IMAD.WIDE R52, R0, 0x2, R48 ;  /* 0x0000000200347825 */ /* 0x000fd400078e0230 */
[----:B------:R0:W-:Y:S01]  /*642e0*/  @P1 STG.E.U16 [R52.64], R3 ;  /* 0x0000000334001986 */ /* 0x0001e2000c101506 */
[----:B------:R-:W-:Y:S02]  /*642f0*/  ISETP.LT.AND P1, PT, R27, c[0x0][0x178], !P0 ;  /* 0x00005e001b007a0c */ /* 0x000fe40004721270 */
[----:B0-----:R-:W-:Y:S01]  /*64300*/  PRMT R3, R59, 0x7632, R3 ;  /* 0x000076323b037816 */ /* 0x001fe20000000003 */
[----:B------:R-:W-:-:S10]  /*64310*/  IMAD.WIDE R52, R0, 0x2, R10 ;  /* 0x0000000200347825 */ /* 0x000fd400078e020a */
[----:B------:R0:W-:Y:S04]  /*64320*/  @P1 STG.E.U16 [R52.64], R3 ;  /* 0x0000000334001986 */ /* 0x0001e8000c101506 */
[----:B0-----:R-:W4:Y:S01]  /*64330*/  LDL.LU R53, [R1+0x1e94] ;  /* 0x001e940001357983 */ /* 0x001f220000300800 */
[----:B------:R-:W-:Y:S02]  /*64340*/  ISETP.LT.AND P0, PT, R23, c[0x0][0x178], !P0 ;  /* 0x00005e0017007a0c */ /* 0x000fe40004701270 */
[----:B------:R-:W-:Y:S01]  /*64350*/  PRMT R3, R5, 0x7632, R3 ;  /* 0x0000763205037816 */ /* 0x000fe20000000003 */
[----:B------:R-:W-:-:S10]  /*64360*/  IMAD.WIDE R4, R0, 0x2, R8 ;  /* 0x0000000200047825 */ /* 0x000fd400078e0208 */
[----:B------:R0:W-:Y:S01]  /*64370*/  @P0 STG.E.U16 [R4.64], R3 ;  /* 0x0000000304000986 */ /* 0x0001e2000c101506 */
[----:B------:R-:W-:-:S05]  /*64380*/  IADD3 R0, R0, c[0x0][0x198], RZ ;  /* 0x0000660000007a10 */ /* 0x000fca0007ffe0ff */
[----:B0-----:R-:W-:Y:S01]  /*64390*/  IMAD.WIDE R4, R0, 0x2, R50 ;  /* 0x0000000200047825 */ /* 0x001fe200078e0232 */
[----:B------:R-:W-:Y:S02]  /*643a0*/  PRMT R3, R46, 0x7632, R3 ;  /* 0x000076322e037816 */ /* 0x000fe40000000003 */
[----:B---3--:R-:W-:Y:S02]  /*643b0*/  ISETP.GE.AND P0, PT, R47, c[0x0][0x17c], PT ;  /* 0x00005f002f007a0c */ /* 0x008fe40003f06270 */
[----:B------:R-:W3:Y:S04]  /*643c0*/  LDL.LU R47, [R1+0x224] ;  /* 0x00022400012f7983 */ /* 0x000ee80000300800 */
[----:B------:R-:W3:Y:S01]  /*643d0*/  LDL.LU R59, [R1+0x204] ;  /* 0x00020400013b7983 */ /* 0x000ee20000300800 */
[----:B------:R-:W-:-:S03]  /*643e0*/  ISETP.LT.AND P2, PT, R43, c[0x0][0x178], !P0 ;  /* 0x00005e002b007a0c */ /* 0x000fc60004741270 */
[----:B------:R-:W3:Y:S01]  /*643f0*/  LDL.LU R52, [R1+0x1e98] ;  /* 0x001e980001347983 */ /* 0x000ee20000300800 */
[----:B------:R-:W-:-:S09]  /*64400*/  ISETP.LT.AND P1, PT, R6, c[0x0][0x178], !P0 ;  /* 0x00005e0006007a0c */ /* 0x000fd20004721270 */
[----:B------:R0:W-:Y:S01]  /*64410*/  @P2 STG.E.U16 [R4.64], R46 ;  /* 0x0000002e04002986 */ /* 0x0001e2000c101506 */
[----:B------:R-:W-:Y:S01]  /*64420*/  ISETP.LT.AND P2, PT, R27, c[0x0][0x178], !P0 ;  /* 0x00005e001b007a0c */ /* 0x000fe20004741270 */
[C---:B0-----:R-:W-:Y:S02]  /*64430*/  IMAD.WIDE R4, R0.reuse, 0x2, R48 ;  /* 0x0000000200047825 */ /* 0x041fe400078e0230 */
[----:B------:R-:W3:Y:S04]  /*64440*/  LDL.LU R46, [R1+0x1e9c] ;  /* 0x001e9c00012e7983 */ /* 0x000ee80000300800 */
[----:B--2---:R0:W-:Y:S01]  /*64450*/  @P1 STG.E.U16 [R4.64], R45 ;  /* 0x0000002d04001986 */ /* 0x0041e2000c101506 */
[----:B------:R-:W-:Y:S01]  /*64460*/  ISETP.LT.AND P1, PT, R23, c[0x0][0x178], !P0 ;  /* 0x00005e0017007a0c */ /* 0x000fe20004721270 */
[----:B0-----:R-:W-:-:S05]  /*64470*/  IMAD.WIDE R4, R0, 0x2, R10 ;  /* 0x0000000200047825 */ /* 0x001fca00078e020a */
[----:B----4-:R0:W-:Y:S01]  /*64480*/  @P2 STG.E.U16 [R4.64], R60 ;  /* 0x0000003c04002986 */ /* 0x0101e2000c101506 */
[----:B------:R-:W-:Y:S01]  /*64490*/  ISETP.GE.AND P0, PT, R53, c[0x0][0x17c], PT ;  /* 0x00005f0035007a0c */ /* 0x000fe20003f06270 */
[C---:B0-----:R-:W-:Y:S01]  /*644a0*/  IMAD.WIDE R4, R0.reuse, 0x2, R8 ;  /* 0x0000000200047825 */ /* 0x041fe200078e0208 */
[----:B------:R-:W-:-:S04]  /*644b0*/  IADD3 R0, R0, c[0x0][0x198], RZ ;  /* 0x0000660000007a10 */ /* 0x000fc80007ffe0ff */
[----:B------:R0:W-:Y:S01]  /*644c0*/  @P1 STG.E.U16 [R4.64], R57 ;  /* 0x0000003904001986 */ /* 0x0001e2000c101506 */
[----:B------:R-:W-:Y:S01]  /*644d0*/  ISETP.LT.AND P1, PT, R43, c[0x0][0x178], !P0 ;  /* 0x00005e002b007a0c */ /* 0x000fe20004721270 */
[----:B0-----:R-:W-:-:S12]  /*644e0*/  IMAD.WIDE R4, R0, 0x2, R50 ;  /* 0x0000000200047825 */ /* 0x001fd800078e0232 */
[----:B------:R0:W-:Y:S01]  /*644f0*/  @P1 STG.E.U16 [R4.64], R3 ;  /* 0x0000000304001986 */ /* 0x0001e2000c101506 */
[----:B------:R-:W-:Y:S02]  /*64500*/  ISETP.LT.AND P1, PT, R6, c[0x0][0x178], !P0 ;  /* 0x00005e0006007a0c */ /* 0x000fe40004721270 */
[----:B0-----:R-:W-:Y:S01]  /*64510*/  PRMT R3, R45, 0x7632, R3 ;  /* 0x000076322d037816 */ /* 0x001fe20000000003 */
[----:B------:R-:W-:-:S10]  /*64520*/  IMAD.WIDE R4, R0, 0x2, R48 ;  /* 0x0000000200047825 */ /* 0x000fd400078e0230 */
[----:B------:R0:W-:Y:S02]  /*64530*/  @P1 STG.E.U16 [R4.64], R3 ;  /* 0x0000000304001986 */ /* 0x0001e4000c101506 */
[----:B0-----:R-:W-:Y:S02]  /*64540*/  PRMT R3, R60, 0x7632, R3 ;  /* 0x000076323c037816 */ /* 0x001fe40000000003 */
[----:B------:R-:W2:Y:S04]  /*64550*/  LDL.LU R60, [R1+0x229c] ;  /* 0x00229c00013c7983 */ /* 0x000ea80000300800 */
        /* <DEDUP_REMOVED lines=10> */
[----:B---3--:R-:W-:-:S04]  /*64600*/  ISETP.GE.AND P0, PT, R52, c[0x0][0x17c], PT ;  /* 0x00005f0034007a0c */ /* 0x008fc80003f06270 */
[----:B------:R-:W-:Y:S02]  /*64610*/  ISETP.LT.AND P2, PT, R43, c[0x0][0x178], !P0 ;  /* 0x00005e002b007a0c */ /* 0x000fe40004741270 */
[----:B------:R-:W-:-:S11]  /*64620*/  ISETP.LT.AND P1, PT, R6, c[0x0][0x178], !P0 ;  /* 0x00005e0006007a0c */ /* 0x000fd60004721270 */
[----:B------:R0:W-:Y:S01]  /*64630*/  @P2 STG.E.U16 [R4.64], R47 ;  /* 0x0000002f04002986 */ /* 0x0001e2000c101506 */
[----:B------:R-:W-:Y:S01]  /*64640*/  ISETP.LT.AND P2, PT, R27, c[0x0][0x178], !P0 ;  /* 0x00005e001b007a0c */ /* 0x000fe20004741270 */
[----:B0-----:R-:W-:-:S05]  /*64650*/  IMAD.WIDE R4, R0, 0x2, R48 ;  /* 0x0000000200047825 */ /* 0x001fca00078e0230 */
[----:B------:R0:W-:Y:S01]  /*64660*/  @P1 STG.E.U16 [R4.64], R59 ;  /* 0x0000003b04001986 */ /* 0x0001e2000c101506 */
[----:B------:R-:W-:Y:S02]  /*64670*/  ISETP.LT.AND P1, PT, R23, c[0x0][0x178], !P0 ;  /* 0x00005e0017007a0c */ /* 0x000fe40004721270 */
[----:B------:R-:W-:Y:S02]  /*64680*/  ISETP.GE.AND P0, PT, R46, c[0x0][0x17c], PT ;  /* 0x00005f002e007a0c */ /* 0x000fe40003f06270 */
[----:B------:R-:W-:Y:S01]  /*64690*/  PRMT R3, R47, 0x7632, R3 ;  /* 0x000076322f037816 */ /* 0x000fe20000000003 */
[----:B------:R-:W3:Y:S04]  /*646a0*/  LDL.LU R46, [R1+0x1ea4] ;  /* 0x001ea400012e7983 */ /* 0x000ee80000300800 */
[----:B------:R-:W2:Y:S01]  /*646b0*/  LDL.LU R57, [R1+0x234] ;  /* 0x0002340001397983 */ /* 0x000ea20000300800 */
[----:B0-----:R-:W-:-:S05]  /*646c0*/  IMAD.WIDE R4, R0, 0x2, R10 ;  /* 0x0000000200047825 */ /* 0x001fca00078e020a */
[----:B------:R0:W-:Y:S02]  /*646d0*/  @P2 STG.E.U16 [R4.64], R61 ;  /* 0x0000003d04002986 */ /* 0x0001e4000c101506 */
        /* <DEDUP_REMOVED lines=10> */
[----:B----4-:R-:W-:Y:S02]  /*64780*/  ISETP.GE.AND P3, PT, R45, c[0x0][0x17c], PT ;  /* 0x00005f002d007a0c */ /* 0x010fe40003f66270 */
[----:B0-----:R-:W-:Y:S02]  /*64790*/  PRMT R3, R61, 0x7632, R3 ;  /* 0x000076323d037816 */ /* 0x001fe40000000003 */
[----:B------:R-:W4:Y:S04]  /*647a0*/  LDL.LU R61, [R1+0x2298] ;  /* 0x00229800013d7983 */ /* 0x000f280000300800 */
[----:B------:R-:W2:Y:S04]  /*647b0*/  LDL.LU R45, [R1+0x1ea8] ;  /* 0x001ea800012d7983 */ /* 0x000ea80000300800 */
[----:B------:R-:W2:Y:S01]  /*647c0*/  LDL.LU R47, [R1+0x1eac] ;  /* 0x001eac00012f7983 */ /* 0x000ea20000300800 */
[----:B------:R-:W-:Y:S01]  /*647d0*/  ISETP.LT.AND P1, PT, R27, c[0x0][0x178], !P0 ;  /* 0x00005e001b007a0c */ /* 0x000fe20004721270 */
[----:B------:R-:W-:Y:S01]  /*647e0*/  IMAD.WIDE R4, R0, 0x2, R10 ;  /* 0x0000000200047825 */ /* 0x000fe200078e020a */
[----:B------:R-:W-:Y:S01]  /*647f0*/  ISETP.LT.AND P0, PT, R23, c[0x0][0x178], !P0 ;  /* 0x00005e0017007a0c */ /* 0x000fe20004701270 */
[----:B------:R-:W2:Y:S01]  /*64800*/  LDL.LU R59, [R1+0x1b8] ;  /* 0x0001b800013b7983 */ /* 0x000ea20000300800 */
[----:B------:R-:W-:-:S02]  /*64810*/  ISETP.LT.AND P4, PT, R43, c[0x0][0x178], !P3 ;  /* 0x00005e002b007a0c */ /* 0x000fc40005f81270 */
[----:B------:R-:W-:-:S07]  /*64820*/  ISETP.LT.AND P5, PT, R27, c[0x0][0x178], !P3 ;  /* 0x00005e001b007a0c */ /* 0x000fce0005fa1270 */
[----:B------:R0:W-:Y:S01]  /*64830*/  @P1 STG.E.U16 [R4.64], R3 ;  /* 0x0000000304001986 */ /* 0x0001e2000c101506 */
[----:B------:R-:W-:Y:S02]  /*64840*/  ISETP.LT.AND P1, PT, R6, c[0x0][0x178], !P3 ;  /* 0x00005e0006007a0c */ /* 0x000fe40005f21270 */
[----:B------:R-:W-:Y:S02]  /*64850*/  ISETP.LT.AND P3, PT, R23, c[0x0][0x178], !P3 ;  /* 0x00005e0017007a0c */ /* 0x000fe40005f61270 */
[----:B0-----:R-:W-:Y:S01]  /*64860*/  PRMT R3, R55, 0x7632, R3 ;  /* 0x0000763237037816 */ /* 0x001fe20000000003 */
[C---:B------:R-:W-:Y:S01]  /*64870*/  IMAD.WIDE R4, R0.reuse, 0x2, R8 ;  /* 0x0000000200047825 */ /* 0x040fe200078e0208 */
[----:B------:R-:W-:-:S04]  /*64880*/  IADD3 R0, R0, c[0x0][0x198], RZ ;  /* 0x0000660000007a10 */ /* 0x000fc80007ffe0ff */
[----:B------:R0:W-:Y:S01]  /*64890*/  @P0 STG.E.U16 [R4.64], R3 ;  /* 0x0000000304000986 */ /* 0x0001e2000c101506 */
[----:B------:R-:W-:-:S04]  /*648a0*/  IMAD.WIDE R52, R0, 0x2, R48 ;  /* 0x0000000200347825 */ /* 0x000fc800078e0230 */
[C---:B0-----:R-:W-:Y:S01]  /*648b0*/  IMAD.WIDE R4, R0.reuse, 0x2, R50 ;  /* 0x0000000200047825 */ /* 0x041fe200078e0232 */
[----:B------:R-:W-:Y:S02]  /*648c0*/  IADD3 R3, R0, c[0x0][0x198], RZ ;  /* 0x0000660000037a10 */ /* 0x000fe40007ffe0ff */
[----:B---3--:R-:W-:-:S04]  /*648d0*/  ISETP.GE.AND P2, PT, R46, c[0x0][0x17c], PT ;  /* 0x00005f002e007a0c */ /* 0x008fc80003f46270 */
[----:B------:R-:W-:Y:S01]  /*648e0*/  ISETP.LT.AND P6, PT, R43, c[0x0][0x178], !P2 ;  /* 0x00005e002b007a0c */ /* 0x000fe200057c1270 */
[----:B------:R-:W-:Y:S02]  /*648f0*/  IMAD.MOV.U32 R46, RZ, RZ, R54 ;  /* 0x000000ffff2e7224 */ /* 0x000fe400078e0036 */
[C---:B------:R-:W-:Y:S01]  /*64900*/  IMAD.WIDE R54, R0.reuse, 0x2, R10 ;  /* 0x0000000200367825 */ /* 0x040fe200078e020a */
[----:B----4-:R0:W-:Y:S01]  /*64910*/  @P4 STG.E.U16 [R4.64], R61 ;  /* 0x0000003d04004986 */ /* 0x0101e2000c101506 */
[----:B------:R-:W-:Y:S02]  /*64920*/  PRMT R56, R61, 0x7632, R56 ;  /* 0x000076323d387816 */ /* 0x000fe40000000038 */
[----:B--2---:R-:W-:Y:S01]  /*64930*/  ISETP.GE.AND P0, PT, R45, c[0x0][0x17c], PT ;  /* 0x00005f002d007a0c */ /* 0x004fe20003f06270 */
[----:B------:R1:W-:Y:S04]  /*64940*/  @P1 STG.E.U16 [R52.64], R60 ;  /* 0x0000003c34001986 */ /* 0x0003e8000c101506 */
[----:B------:R-:W2:Y:S01]  /*64950*/  LDL.LU R45, [R1+0x1a8] ;  /* 0x0001a800012d7983 */ /* 0x000ea20000300800 */
[----:B0-----:R-:W-:-:S03]  /*64960*/  IMAD.WIDE R4, R0, 0x2, R8 ;  /* 0x0000000200047825 */ /* 0x001fc600078e0208 */
[----:B------:R-:W3:Y:S01]  /*64970*/  LDL.LU R61, [R1+0x2294] ;  /* 0x00229400013d7983 */ /* 0x000ee20000300800 */
[----:B------:R-:W-:Y:S01]  /*64980*/  PRMT R0, R60, 0x7632, R0 ;  /* 0x000076323c007816 */ /* 0x000fe20000000000 */
[----:B-1----:R-:W-:Y:S02]  /*64990*/  IMAD.WIDE R52, R3, 0x2, R50 ;  /* 0x0000000203347825 */ /* 0x002fe400078e0232 */
[----:B------:R-:W4:Y:S01]  /*649a0*/  LDL.LU R60, [R1+0x2290] ;  /* 0x00229000013c7983 */ /* 0x000f220000300800 */
[----:B------:R-:W-:-:S03]  /*649b0*/  ISETP.GE.AND P1, PT, R47, c[0x0][0x17c], PT ;  /* 0x00005f002f007a0c */ /* 0x000fc60003f26270 */
[----:B------:R-:W-:Y:S04]  /*649c0*/  @P5 STG.E.U16 [R54.64], R57 ;  /* 0x0000003936005986 */ /* 0x000fe8000c101506 */
[----:B------:R-:W-:Y:S04]  /*649d0*/  @P3 STG.E.U16 [R4.64], R58 ;  /* 0x0000003a04003986 */ /* 0x000fe8000c101506 */
[----:B------:R-:W2:Y:S04]  /*649e0*/  LDL.LU R47, [R1+0x198] ;  /* 0x00019800012f7983 */ /* 0x000ea80000300800 */
[----:B------:R0:W-:Y:S04]  /*649f0*/  @P6 STG.E.U16 [R52.64], R56 ;  /* 0x0000003834006986 */ /* 0x0001e8000c101506 */
[----:B0-----:R-:W2:Y:S01]  /*64a00*/  LDL.LU R53, [R1+0x1eb0] ;  /* 0x001eb00001357983 */ /* 0x001ea20000300800 */
[----:B------:R-:W-:Y:S01]  /*64a10*/  ISETP.LT.AND P4, PT, R6, c[0x0][0x178], !P2 ;  /* 0x00005e0006007a0c */ /* 0x000fe20005781270 */
[----:B------:R-:W-:Y:S01]  /*64a20*/  IMAD.WIDE R4, R3, 0x2, R48 ;  /* 0x0000000203047825 */ /* 0x000fe200078e0230 */
[----:B------:R-:W-:-:S02]  /*64a30*/  ISETP.LT.AND P3, PT, R27, c[0x0][0x178], !P2 ;  /* 0x00005e001b007a0c */ /* 0x000fc40005761270 */
[----:B------:R-:W-:Y:S02]  /*64a40*/  ISETP.LT.AND P2, PT, R23, c[0x0][0x178], !P2 ;  /* 0x00005e0017007a0c */ /* 0x000fe40005741270 */
[----:B------:R-:W-:Y:S01]  /*64a50*/  ISETP.LT.AND P5, PT, R43, c[0x0][0x178], !P1 ;  /* 0x00005e002b007a0c */ /* 0x000fe20004fa1270 */
[----:B------:R-:W-:-:S06]  /*64a60*/  IMAD.WIDE R54, R3, 0x2, R8 ;  /* 0x0000000203367825 */ /* 0x000fcc00078e0208 */
[----:B------:R0:W-:Y:S01]  /*64a70*/  @P4 STG.E.U16 [R4.64], R0 ;  /* 0x0000000004004986 */ /* 0x0001e2000c101506 */
[----:B------:R-:W-:Y:S02]  /*64a80*/  ISETP.LT.AND P4, PT, R6, c[0x0][0x178], !P1 ;  /* 0x00005e0006007a0c */ /* 0x000fe40004f81270 */
[----:B0-----:R-:W-:-:S05]  /*64a90*/  IADD3 R0, R3, c[0x0][0x198], RZ ;  /* 0x0000660003007a10 */ /* 0x001fca0007ffe0ff */
[----:B------:R-:W-:Y:S01]  /*64aa0*/  IMAD.WIDE R4, R0, 0x2, R50 ;  /* 0x0000000200047825 */ /* 0x000fe200078e0232 */
[----:B---3--:R-:W-:-:S03]  /*64ab0*/  PRMT R61, R57, 0x7632, R61 ;  /* 0x00007632393d7816 */ /* 0x008fc6000000003d */
[----:B------:R-:W-:Y:S01]  /*64ac0*/  IMAD.WIDE R56, R3, 0x2, R10 ;  /* 0x0000000203387825 */ /* 0x000fe200078e020a */
[----:B----4-:R-:W-:Y:S02]  /*64ad0*/  PRMT R60, R58, 0x7632, R60 ;  /* 0x000076323a3c7816 */ /* 0x010fe4000000003c */
[----:B------:R-:W3:Y:S04]  /*64ae0*/  LDL.LU R58, [R1+0x228c] ;  /* 0x00228c00013a7983 */ /* 0x000ee80000300800 */
[----:B------:R-:W4:Y:S04]  /*64af0*/  LDL.LU R3, [R1+0x1eb4] ;  /* 0x001eb40001037983 */ /* 0x000f280000300800 */
[----:B------:R0:W-:Y:S04]  /*64b00*/  @P3 STG.E.U16 [R56.64], R61 ;  /* 0x0000003d38003986 */ /* 0x0001e8000c101506 */
[----:B------:R1:W-:Y:S04]  /*64b10*/  @P2 STG.E.U16 [R54.64], R60 ;  /* 0x0000003c36002986 */ /* 0x0003e8000c101506 */
[----:B------:R0:W-:Y:S01]  /*64b20*/  @P5 STG.E.U16 [R4.64], R59 ;  /* 0x0000003b04005986 */ /* 0x0001e2000c101506 */
[----:B--2---:R-:W-:Y:S01]  /*64b30*/  ISETP.GE.AND P6, PT, R53, c[0x0][0x17c], PT ;  /* 0x00005f0035007a0c */ /* 0x004fe20003fc6270 */
[----:B------:R-:W-:Y:S01]  /*64b40*/  IMAD.WIDE R52, R0, 0x2, R48 ;  /* 0x0000000200347825 */ /* 0x000fe200078e0230 */
[----:B0-----:R-:W-:-:S04]  /*64b50*/  PRMT R61, R59, 0x7632, R61 ;  /* 0x000076323b3d7816 */ /* 0x001fc8000000003d */
[----:B------:R0:W-:Y:S01]  /*64b60*/  @P4 STG.E.U16 [R52.64], R45 ;  /* 0x0000002d34004986 */ /* 0x0001e2000c101506 */
[----:B------:R-:W-:-:S03]  /*64b70*/  ISETP.LT.AND P4, PT, R6, c[0x0][0x178], !P6 ;  /* 0x00005e0006007a0c */ /* 0x000fc60007781270 */
[----:B------:R-:W2:Y:S01]  /*64b80*/  LDL.LU R6, [R1+0x2288] ;  /* 0x0022880001067983 */ /* 0x000ea20000300800 */
[----:B-1----:R-:W-:-:S03]  /*64b90*/  PRMT R60, R45, 0x7632, R60 ;  /* 0x000076322d3c7816 */ /* 0x002fc6000000003c */
[----:B------:R-:W3:Y:S04]  /*64ba0*/  LDL.LU R59, [R1+0x1e8] ;  /* 0x0001e800013b7983 */ /* 0x000ee80000300800 */
[----:B0-----:R-:W3:Y:S01]  /*64bb0*/  LDL.LU R45, [R1+0x1eb8] ;  /* 0x001eb800012d7983 */ /* 0x001ee20000300800 */
[----:B------:R-:W-:Y:S02]  /*64bc0*/  ISETP.LT.AND P5, PT, R27, c[0x0][0x178], !P1 ;  /* 0x00005e001b007a0c */ /* 0x000fe40004fa1270 */
[----:B------:R-:W-:Y:S02]  /*64bd0*/  ISETP.LT.AND P1, PT, R23, c[0x0][0x178], !P1 ;  /* 0x00005e0017007a0c */ /* 0x000fe40004f21270 */
[----:B------:R-:W-:Y:S01]  /*64be0*/  ISETP.LT.AND P2, PT, R43, c[0x0][0x178], !P6 ;  /* 0x00005e002b007a0c */ /* 0x000fe20007741270 */
[----:B------:R-:W-:-:S04]  /*64bf0*/  IMAD.WIDE R56, R0, 0x2, R10 ;  /* 0x0000000200387825 */ /* 0x000fc800078e020a */
[----:B------:R-:W-:-:S04]  /*64c00*/  IMAD.WIDE R54, R0, 0x2, R8 ;  /* 0x0000000200367825 */ /* 0x000fc800078e0208 */
[----:B------:R0:W-:Y:S04]  /*64c10*/  @P5 STG.E.U16 [R56.64], R47 ;  /* 0x0000002f38005986 */ /* 0x0001e8000c101506 */
[----:B0-----:R-:W3:Y:S01]  /*64c20*/  LDL.LU R57, [R1+0x1d8] ;  /* 0x0001d80001397983 */ /* 0x001ee20000300800 */
[----:B----4-:R-:W-:Y:S02]  /*64c30*/  ISETP.GE.AND P3, PT, R3, c[0x0][0x17c], PT ;  /* 0x00005f0003007a0c */ /* 0x010fe40003f66270 */
[----:B------:R-:W-:-:S05]  /*64c40*/  IADD3 R3, R0, c[0x0][0x198], RZ ;  /* 0x0000660000037a10 */ /* 0x000fca0007ffe0ff */
[----:B------:R-:W-:-:S04]  /*64c50*/  IMAD.WIDE R4, R3, 0x2, R50 ;  /* 0x0000000203047825 */ /* 0x000fc800078e0232 */
[----:B------:R-:W-:Y:S01]  /*64c60*/  IMAD.WIDE R52, R3, 0x2, R48 ;  /* 0x0000000203347825 */ /* 0x000fe200078e0230 */
[----:B--2---:R-:W-:Y:S04]  /*64c70*/  @P1 STG.E.U16 [R54.64], R6 ;  /* 0x0000000636001986 */ /* 0x004fe8000c101506 */
[----:B------:R0:W-:Y:S04]  /*64c80*/  @P2 STG.E.U16 [R4.64], R61 ;  /* 0x0000003d04002986 */ /* 0x0001e8000c101506 */
[----:B------:R1:W-:Y:S01]  /*64c90*/  @P4 STG.E.U16 [R52.64], R60 ;  /* 0x0000003c34004986 */ /* 0x0003e2000c101506 */
[----:B---3--:R-:W-:-:S03]  /*64ca0*/  ISETP.GE.AND P1, PT, R45, c[0x0][0x17c], PT ;  /* 0x00005f002d007a0c */ /* 0x008fc60003f26270 */
[----:B0-----:R-:W2:Y:S04]  /*64cb0*/  LDL.LU R61, [R1+0x1c8] ;  /* 0x0001c800013d7983 */ /* 0x001ea80000300800 */
[----:B-1----:R-:W3:Y:S04]  /*64cc0*/  LDL.LU R60, [R1+0x1144] ;  /* 0x00114400013c7983 */ /* 0x002ee80000300800 */
[----:B------:R-:W4:Y:S01]  /*64cd0*/  LDL.LU R45, [R1+0x1ebc] ;  /* 0x001ebc00012d7983 */ /* 0x000f220000300800 */
[----:B------:R-:W-:Y:S02]  /*64ce0*/  ISETP.LT.AND P5, PT, R27, c[0x0][0x178], !P6 ;  /* 0x00005e001b007a0c */ /* 0x000fe400077a1270 */
[----:B------:R-:W-:-:S02]  /*64cf0*/  ISETP.LT.AND P6, PT, R23, c[0x0][0x178], !P6 ;  /* 0x00005e0017007a0c */ /* 0x000fc400077c1270 */
[----:B------:R-:W-:Y:S01]  /*64d00*/  ISETP.LT.AND P4, PT, R43, c[0x0][0x178], !P3 ;  /* 0x00005e002b007a0c */ /* 0x000fe20005f81270 */
[----:B------:R-:W-:Y:S01]  /*64d10*/  IMAD.WIDE R4, R3, 0x2, R10 ;  /* 0x0000000203047825 */ /* 0x000fe200078e020a */
[----:B------:R-:W-:Y:S02]  /*64d20*/  PRMT R6, R47, 0x7632, R6 ;  /* 0x000076322f067816 */ /* 0x000fe40000000006 */
[C---:B------:R-:W-:Y:S01]  /*64d30*/  IADD3 R0, R3.reuse, c[0x0][0x198], RZ ;  /* 0x0000660003007a10 */ /* 0x040fe20007ffe0ff */
[----:B------:R-:W-:Y:S01]  /*64d40*/  IMAD.WIDE R54, R3, 0x2, R8 ;  /* 0x0000000203367825 */ /* 0x000fe200078e0208 */
[----:B------:R-:W-:Y:S01]  /*64d50*/  PRMT R56, R6, 0x7632, R56 ;  /* 0x0000763206387816 */ /* 0x000fe20000000038 */
[----:B------:R-:W2:Y:S04]  /*64d60*/  LDL.LU R47, [R1+0x228] ;  /* 0x00022800012f7983 */ /* 0x000ea80000300800 */
[----:B------:R0:W-:Y:S04]  /*64d70*/  @P5 STG.E.U16 [R4.64], R6 ;  /* 0x0000000604005986 */ /* 0x0001e8000c101506 */
[----:B------:R-:W-:Y:S01]  /*64d80*/  @P6 STG.E.U16 [R54.64], R56 ;  /* 0x0000003836006986 */ /* 0x000fe2000c101506 */
[----:B0-----:R-:W-:Y:S01]  /*64d90*/  IMAD.WIDE R4, R0, 0x2, R50 ;  /* 0x0000000200047825 */ /* 0x001fe200078e0232 */
[----:B------:R-:W-:-:S04]  /*64da0*/  PRMT R6, R59, 0x7632, R6 ;  /* 0x000076323b067816 */ /* 0x000fc80000000006 */
[----:B------:R0:W-:Y:S04]  /*64db0*/  @P4 STG.E.U16 [R4.64], R59 ;  /* 0x0000003b04004986 */ /* 0x0001e8000c101506 */
[----:B0-----:R-:W2:Y:S01]  /*64dc0*/  LDL.LU R59, [R1+0x208] ;  /* 0x00020800013b7983 */ /* 0x001ea20000300800 */
[----:B----4-:R-:W-:-:S03]  /*64dd0*/  ISETP.GE.AND P4, PT, R45, c[0x0][0x17c], PT ;  /* 0x00005f002d007a0c */ /* 0x010fc60003f86270 */
[----:B------:R-:W4:Y:S01]  /*64de0*/  LDL.LU R45, [R1+0x1ec0] ;  /* 0x001ec000012d7983 */ /* 0x000f220000300800 */
[----:B---3--:R-:W-:Y:S02]  /*64df0*/  ISETP.LT.AND P2, PT, R60, c[0x0][0x178], !P3 ;  /* 0x00005e003c007a0c */ /* 0x008fe40005f41270 */
[----:B------:R-:W-:Y:S01]  /*64e00*/  ISETP.LT.AND P5, PT, R27, c[0x0][0x178], !P3 ;  /* 0x00005e001b007a0c */ /* 0x000fe20005fa1270 */
[C---:B------:R-:W-:Y:S01]  /*64e10*/  IMAD.WIDE R52, R0.reuse, 0x2, R48 ;  /* 0x0000000200347825 */ /* 0x040fe200078e0230 */
[----:B------:R-:W-:Y:S01]  /*64e20*/  ISETP.LT.AND P3, PT, R23, c[0x0][0x178], !P3 ;  /* 0x00005e0017007a0c */ /* 0x000fe20005f61270 */
[----:B------:R-:W3:Y:S01]  /*64e30*/  LDL.LU R56, [R1+0x1f8] ;  /* 0x0001f80001387983 */ /* 0x000ee20000300800 */
[----:B------:R-:W-:Y:S02]  /*64e40*/  ISETP.LT.AND P6, PT, R43, c[0x0][0x178], !P1 ;  /* 0x00005e002b007a0c */ /* 0x000fe40004fc1270 */
[C---:B------:R-:W-:Y:S01]  /*64e50*/  IADD3 R3, R0.reuse, c[0x0][0x198], RZ ;  /* 0x0000660000037a10 */ /* 0x040fe20007ffe0ff */
[----:B------:R-:W-:-:S04]  /*64e60*/  IMAD.WIDE R54, R0, 0x2, R10 ;  /* 0x0000000200367825 */ /* 0x000fc800078e020a */
[----:B------:R0:W-:Y:S01]  /*64e70*/  @P2 STG.E.U16 [R52.64], R57 ;  /* 0x0000003934002986 */ /* 0x0001e2000c101506 */
[----:B------:R-:W-:Y:S01]  /*64e80*/  ISETP.LT.AND P2, PT, R60, c[0x0][0x178], !P1 ;  /* 0x00005e003c007a0c */ /* 0x000fe20004f41270 */
[----:B------:R-:W-:Y:S02]  /*64e90*/  IMAD.WIDE R4, R0, 0x2, R8 ;  /* 0x0000000200047825 */ /* 0x000fe400078e0208 */
[----:B--2---:R1:W-:Y:S01]  /*64ea0*/  @P5 STG.E.U16 [R54.64], R61 ;  /* 0x0000003d36005986 */ /* 0x0043e2000c101506 */
[----:B------:R-:W-:-:S03]  /*64eb0*/  ISETP.LT.AND P5, PT, R27, c[0x0][0x178], !P1 ;  /* 0x00005e001b007a0c */ /* 0x000fc60004fa1270 */
[----:B------:R2:W-:Y:S01]  /*64ec0*/  @P3 STG.E.U16 [R4.64], R58 ;  /* 0x0000003a04003986 */ /* 0x0005e2000c101506 */
[----:B0-----:R-:W-:Y:S01]  /*64ed0*/  IMAD.WIDE R52, R3, 0x2, R50 ;  /* 0x0000000203347825 */ /* 0x001fe200078e0232 */
[----:B------:R-:W-:Y:S02]  /*64ee0*/  PRMT R0, R57, 0x7632, R0 ;  /* 0x0000763239007816 */ /* 0x000fe40000000000 */
[----:B------:R-:W-:Y:S01]  /*64ef0*/  ISETP.LT.AND P1, PT, R23, c[0x0][0x178], !P1 ;  /* 0x00005e0017007a0c */ /* 0x000fe20004f21270 */
[----:B-1----:R-:W-:Y:S01]  /*64f00*/  IMAD.WIDE R54, R3, 0x2, R8 ;  /* 0x0000000203367825 */ /* 0x002fe200078e0208 */
[----:B------:R0:W-:Y:S01]  /*64f10*/  @P6 STG.E.U16 [R52.64], R6 ;  /* 0x0000000634006986 */ /* 0x0001e2000c101506 */
[----:B------:R-:W-:Y:S02]  /*64f20*/  ISETP.LT.AND P6, PT, R43, c[0x0][0x178], !P4 ;  /* 0x00005e002b007a0c */ /* 0x000fe400067c1270 */
[----:B------:R-:W-:Y:S01]  /*64f30*/  ISETP.LT.AND P3, PT, R60, c[0x0][0x178], !P4 ;  /* 0x00005e003c007a0c */ /* 0x000fe20006761270 */
[C---:B--2---:R-:W-:Y:S01]  /*64f40*/  IMAD.WIDE R4, R3.reuse, 0x2, R10 ;  /* 0x0000000203047825 */ /* 0x044fe200078e020a */
[----:B------:R-:W-:Y:S01]  /*64f50*/  PRMT R58, R58, 0x7632, R58 ;  /* 0x000076323a3a7816 */ /* 0x000fe2000000003a */
[----:B------:R-:W2:Y:S02]  /*64f60*/  LDL.LU R57, [R1+0x8] ;  /* 0x0000080001397983 */ /* 0x000ea40000300800 */
[----:B0-----:R-:W-:Y:S01]  /*64f70*/  IMAD.WIDE R52, R3, 0x2, R48 ;  /* 0x0000000203347825 */ /* 0x001fe200078e0230 */
[----:B------:R-:W-:-:S04]  /*64f80*/  PRMT R6, R61, 0x7632, R6 ;  /* 0x000076323d067816 */ /* 0x000fc80000000006 */
[----:B------:R0:W-:Y:S04]  /*64f90*/  @P2 STG.E.U16 [R52.64], R0 ;  /* 0x0000000034002986 */ /* 0x0001e8000c101506 */
[----:B------:R1:W-:Y:S01]  /*64fa0*/  @P5 STG.E.U16 [R4.64], R6 ;  /* 0x0000000604005986 */ /* 0x0003e2000c101506 */
[----:B0-----:R-:W-:-:S03]  /*64fb0*/  IADD3 R0, R3, c[0x0][0x198], RZ ;  /* 0x0000660003007a10 */ /* 0x001fc60007ffe0ff */
[----:B------:R-:W-:Y:S02]  /*64fc0*/  @P1 STG.E.U16 [R54.64], R58 ;  /* 0x0000003a36001986 */ /* 0x000fe4000c101506 */
[----:B-1----:R-:W-:-:S04]  /*64fd0*/  IMAD.WIDE R4, R0, 0x2, R50 ;  /* 0x0000000200047825 */ /* 0x002fc800078e0232 */
[----:B------:R-:W-:Y:S01]  /*64fe0*/  IMAD.WIDE R52, R0, 0x2, R48 ;  /* 0x0000000200347825 */ /* 0x000fe200078e0230 */
[----:B------:R-:W-:Y:S04]  /*64ff0*/  @P6 STG.E.U16 [R4.64], R47 ;  /* 0x0000002f04006986 */ /* 0x000fe8000c101506 */
[----:B------:R0:W-:Y:S01]  /*65000*/  @P3 STG.E.U16 [R52.64], R59 ;  /* 0x0000003b34003986 */ /* 0x0001e2000c101506 */
[----:B----4-:R-:W-:-:S03]  /*65010*/  ISETP.GE.AND P2, PT, R45, c[0x0][0x17c], PT ;  /* 0x00005f002d007a0c */ /* 0x010fc60003f46270 */
[----:B------:R-:W4:Y:S04]  /*65020*/  LDL.LU R45, [R1+0x258] ;  /* 0x00025800012d7983 */ /* 0x000f280000300800 */
[----:B------:R-:W4:Y:S04]  /*65030*/  LDL.LU R61, [R1+0x248] ;  /* 0x00024800013d7983 */ /* 0x000f280000300800 */
[----:B0-----:R-:W4:Y:S01]  /*65040*/  LDL.LU R53, [R1+0x1ec4] ;  /* 0x001ec40001357983 */ /* 0x001f220000300800 */
[----:B------:R-:W-:Y:S02]  /*65050*/  ISETP.LT.AND P5, PT, R27, c[0x0][0x178], !P4 ;  /* 0x00005e001b007a0c */ /* 0x000fe400067a1270 */
[----:B------:R-:W-:-:S02]  /*65060*/  ISETP.LT.AND P4, PT, R23, c[0x0][0x178], !P4 ;  /* 0x00005e0017007a0c */ /* 0x000fc40006781270 */
[----:B------:R-:W-:Y:S02]  /*65070*/  ISETP.LT.AND P6, PT, R43, c[0x0][0x178], !P2 ;  /* 0x00005e002b007a0c */ /* 0x000fe400057c1270 */
[C---:B------:R-:W-:Y:S01]  /*65080*/  IADD3 R6, R0.reuse, c[0x0][0x198], RZ ;  /* 0x0000660000067a10 */ /* 0x040fe20007ffe0ff */
[C---:B------:R-:W-:Y:S01]  /*65090*/  IMAD.WIDE R54, R0.reuse, 0x2, R10 ;  /* 0x0000000200367825 */ /* 0x040fe200078e020a */
[----:B------:R-:W-:Y:S02]  /*650a0*/  PRMT R3, R47, 0x7632, R3 ;  /* 0x000076322f037816 */ /* 0x000fe40000000003 */
[----:B------:R-:W4:Y:S01]  /*650b0*/  LDL.LU R47, [R1+0x1ecc] ;  /* 0x001ecc00012f7983 */ /* 0x000f220000300800 */
[----:B------:R-:W-:Y:S01]  /*650c0*/  IMAD.WIDE R4, R0, 0x2, R8 ;  /* 0x0000000200047825 */ /* 0x000fe200078e0208 */
[----:B------:R-:W-:Y:S02]  /*650d0*/  PRMT R0, R59, 0x7632, R0 ;  /* 0x000076323b007816 */ /* 0x000fe40000000000 */
[----:B---3--:R-:W-:Y:S04]  /*650e0*/  @P5 STG.E.U16 [R54.64], R56 ;  /* 0x0000003836005986 */ /* 0x008fe8000c101506 */
[----:B------:R-:W3:Y:S04]  /*650f0*/  LDL.LU R59, [R1+0x238] ;  /* 0x00023800013b7983 */ /* 0x000ee80000300800 */
[----:B--2---:R-:W-:Y:S01]  /*65100*/  @P4 STG.E.U16 [R4.64], R57 ;  /* 0x0000003904004986 */ /* 0x004fe2000c101506 */
[----:B----4-:R-:W-:Y:S01]  /*65110*/  ISETP.GE.AND P3, PT, R53, c[0x0][0x17c], PT ;  /* 0x00005f0035007a0c */ /* 0x010fe20003f66270 */
[----:B------:R-:W-:-:S05]  /*65120*/  IMAD.WIDE R52, R6, 0x2, R50 ;  /* 0x0000000206347825 */ /* 0x000fca00078e0232 */
[----:B------:R0:W-:Y:S04]  /*65130*/  @P6 STG.E.U16 [R52.64], R3 ;  /* 0x0000000334006986 */ /* 0x0001e8000c101506 */
[----:B0-----:R-:W2:Y:S01]  /*65140*/  LDL.LU R53, [R1+0x1ec8] ;  /* 0x001ec80001357983 */ /* 0x001ea20000300800 */
[----:B------:R-:W-:Y:S01]  /*65150*/  ISETP.LT.AND P1, PT, R60, c[0x0][0x178], !P2 ;  /* 0x00005e003c007a0c */ /* 0x000fe20005721270 */
[----:B------:R-:W-:Y:S01]  /*65160*/  IMAD.WIDE R4, R6, 0x2, R48 ;  /* 0x0000000206047825 */ /* 0x000fe200078e0230 */
[----:B------:R-:W-:Y:S02]  /*65170*/  ISETP.LT.AND P4, PT, R27, c[0x0][0x178], !P2 ;  /* 0x00005e001b007a0c */ /* 0x000fe40005781270 */
[----:B------:R-:W-:Y:S02]  /*65180*/  ISETP.LT.AND P2, PT, R23, c[0x0][0x178], !P2 ;  /* 0x00005e0017007a0c */ /* 0x000fe40005741270 */
[----:B------:R-:W-:-:S02]  /*65190*/  ISETP.LT.AND P6, PT, R43, c[0x0][0x178], !P3 ;  /* 0x00005e002b007a0c */ /* 0x000fc40005fc1270 */
[----:B------:R-:W-:Y:S02]  /*651a0*/  ISETP.LT.AND P5, PT, R60, c[0x0][0x178], !P3 ;  /* 0x00005e003c007a0c */ /* 0x000fe40005fa1270 */
[----:B------:R-:W-:Y:S02]  /*651b0*/  IADD3 R3, R6, c[0x0][0x198], RZ ;  /* 0x0000660006037a10 */ /* 0x000fe40007ffe0ff */
[----:B------:R-:W-:Y:S01]  /*651c0*/  PRMT R58, R56, 0x7632, R58 ;  /* 0x00007632383a7816 */ /* 0x000fe2000000003a */
[----:B------:R0:W-:Y:S01]  /*651d0*/  @P1 STG.E.U16 [R4.64], R0 ;  /* 0x0000000004001986 */ /* 0x0001e2000c101506 */
[----:B------:R-:W-:Y:S01]  /*651e0*/  IMAD.WIDE R54, R6, 0x2, R8 ;  /* 0x0000000206367825 */ /* 0x000fe200078e0208 */
[----:B0-----:R-:W-:-:S03]  /*651f0*/  PRMT R0, R57, 0x7632, R0 ;  /* 0x0000763239007816 */ /* 0x001fc60000000000 */
[----:B------:R-:W-:-:S04]  /*65200*/  IMAD.WIDE R56, R6, 0x2, R10 ;  /* 0x0000000206387825 */ /* 0x000fc800078e020a */
[----:B------:R-:W-:Y:S01]  /*65210*/  IMAD.WIDE R4, R3, 0x2, R50 ;  /* 0x0000000203047825 */ /* 0x000fe200078e0232 */
[----:B------:R0:W-:Y:S01]  /*65220*/  @P4 STG.E.U16 [R56.64], R58 ;  /* 0x0000003a38004986 */ /* 0x0001e2000c101506 */
[----:B------:R-:W-:-:S03]  /*65230*/  PRMT R6, R61, 0x7632, R6 ;  /* 0x000076323d067816 */ /* 0x000fc60000000006 */
[----:B------:R1:W-:Y:S01]  /*65240*/  @P2 STG.E.U16 [R54.64], R0 ;  /* 0x0000000036002986 */ /* 0x0003e2000c101506 */
[----:B------:R-:W-:-:S03]  /*65250*/  ISETP.GE.AND P2, PT, R47, c[0x0][0x17c], PT ;  /* 0x00005f002f007a0c */ /* 0x000fc60003f46270 */
[----:B------:R4:W-:Y:S04]  /*65260*/  @P6 STG.E.U16 [R4.64], R45 ;  /* 0x0000002d04006986 */ /* 0x0009e8000c101506 */
[----:B------:R-:W3:Y:S01]  /*65270*/  LDL.LU R47, [R1+0x1bc] ;  /* 0x0001bc00012f7983 */ /* 0x000ee20000300800 */
[----:B0-----:R-:W-:Y:S01]  /*65280*/  PRMT R58, R45, 0x7632, R58 ;  /* 0x000076322d3a7816 */ /* 0x001fe2000000003a */
[C---:B------:R-:W-:Y:S01]  /*65290*/  IMAD.WIDE R56, R3.reuse, 0x2, R10 ;  /* 0x0000000203387825 */ /* 0x040fe200078e020a */
[----:B-1----:R-:W-:-:S03]  /*652a0*/  IADD3 R0, R3, c[0x0][0x198], RZ ;  /* 0x0000660003007a10 */ /* 0x002fc60007ffe0ff */
[----:B------:R-:W-:Y:S01]  /*652b0*/  IMAD.WIDE R54, R3, 0x2, R8 ;  /* 0x0000000203367825 */ /* 0x000fe200078e0208 */
[----:B----4-:R-:W4:Y:S01]  /*652c0*/  LDL.LU R45, [R1+0x1ac] ;  /* 0x0001ac00012d7983 */ /* 0x010f220000300800 */
[----:B------:R-:W-:Y:S02]  /*652d0*/  ISETP.LT.AND P6, PT, R27, c[0x0][0x178], !P3 ;  /* 0x00005e001b007a0c */ /* 0x000fe40005fc1270 */
[----:B------:R-:W-:Y:S01]  /*652e0*/  ISETP.LT.AND P3, PT, R23, c[0x0][0x178], !P3 ;  /* 0x00005e0017007a0c */ /* 0x000fe20005f61270 */
[----:B------:R-:W-:Y:S01]  /*652f0*/  IMAD.WIDE R4, R0, 0x2, R50 ;  /* 0x0000000200047825 */ /* 0x000fe200078e0232 */
[----:B--2---:R-:W-:-:S03]  /*65300*/  ISETP.GE.AND P1, PT, R53, c[0x0][0x17c], PT ;  /* 0x00005f0035007a0c */ /* 0x004fc60003f26270 */
[----:B------:R-:W-:-:S05]  /*65310*/  IMAD.WIDE R52, R3, 0x2, R48 ;  /* 0x0000000203347825 */ /* 0x000fca00078e0230 */
[----:B------:R0:W-:Y:S01]  /*65320*/  @P5 STG.E.U16 [R52.64], R61 ;  /* 0x0000003d34005986 */ /* 0x0001e2000c101506 */
[----:B------:R-:W-:-:S03]  /*65330*/  ISETP.LT.AND P4, PT, R43, c[0x0][0x178], !P1 ;  /* 0x00005e002b007a0c */ /* 0x000fc60004f81270 */
[----:B0-----:R-:W2:Y:S04]  /*65340*/  LDL.LU R61, [R1+0x1ed4] ;  /* 0x001ed400013d7983 */ /* 0x001ea80000300800 */
[----:B------:R-:W2:Y:S01]  /*65350*/  LDL.LU R3, [R1+0x1ed0] ;  /* 0x001ed00001037983 */ /* 0x000ea20000300800 */
[----:B------:R-:W-:-:S03]  /*65360*/  ISETP.LT.AND P5, PT, R60, c[0x0][0x178], !P1 ;  /* 0x00005e003c007a0c */ /* 0x000fc60004fa1270 */
[----:B---3--:R-:W-:Y:S04]  /*65370*/  @P6 STG.E.U16 [R56.64], R59 ;  /* 0x0000003b38006986 */ /* 0x008fe8000c101506 */
[----:B------:R-:W-:Y:S01]  /*65380*/  @P3 STG.E.U16 [R54.64], R7 ;  /* 0x0000000736003986 */ /* 0x000fe2000c101506 */
[----:B------:R-:W-:-:S03]  /*65390*/  IMAD.WIDE R52, R0, 0x2, R48 ;  /* 0x0000000200347825 */ /* 0x000fc600078e0230 */
[----:B------:R0:W-:Y:S04]  /*653a0*/  @P4 STG.E.U16 [R4.64], R58 ;  /* 0x0000003a04004986 */ /* 0x0001e8000c101506 */
[----:B------:R1:W-:Y:S04]  /*653b0*/  @P5 STG.E.U16 [R52.64], R6 ;  /* 0x0000000634005986 */ /* 0x0003e8000c101506 */
[----:B0-----:R-:W3:Y:S01]  /*653c0*/  LDL.LU R58, [R1+0x19c] ;  /* 0x00019c00013a7983 */ /* 0x001ee20000300800 */
[----:B------:R-:W-:Y:S02]  /*653d0*/  PRMT R56, R7, 0x7632, R56 ;  /* 0x0000763207387816 */ /* 0x000fe40000000038 */
[----:B-1----:R-:W-:-:S02]  /*653e0*/  PRMT R6, R59, 0x7632, R6 ;  /* 0x000076323b067816 */ /* 0x002fc40000000006 */
[----:B------:R-:W3:Y:S04]  /*653f0*/  LDL.LU R59, [R1+0x2284] ;  /* 0x00228400013b7983 */ /* 0x000ee80000300800 */
[----:B------:R-:W3:Y:S01]  /*65400*/  LDL.LU R7, [R1+0x2280] ;  /* 0x0022800001077983 */ /* 0x000ee20000300800 */
[----:B------:R-:W-:Y:S01]  /*65410*/  ISETP.LT.AND P6, PT, R27, c[0x0][0x178], !P1 ;  /* 0x00005e001b007a0c */ /* 0x000fe20004fc1270 */
[----:B------:R-:W-:Y:S01]  /*65420*/  IMAD.WIDE R4, R0, 0x2, R10 ;  /* 0x0000000200047825 */ /* 0x000fe200078e020a */
[----:B------:R-:W-:Y:S02]  /*65430*/  ISETP.LT.AND P1, PT, R23, c[0x0][0x178], !P1 ;  /* 0x00005e0017007a0c */ /* 0x000fe40004f21270 */
[----:B------:R-:W-:Y:S02]  /*65440*/  ISETP.LT.AND P5, PT, R43, c[0x0][0x178], !P2 ;  /* 0x00005e002b007a0c */ /* 0x000fe400057a1270 */
[----:B------:R-:W-:Y:S01]  /*65450*/  ISETP.LT.AND P4, PT, R60, c[0x0][0x178], !P2 ;  /* 0x00005e003c007a0c */ /* 0x000fe20005781270 */
[----:B------:R-:W-:-:S06]  /*65460*/  IMAD.WIDE R54, R0, 0x2, R8 ;  /* 0x0000000200367825 */ /* 0x000fcc00078e0208 */
[----:B------:R4:W-:Y:S01]  /*65470*/  @P6 STG.E.U16 [R4.64], R6 ;  /* 0x0000000604006986 */ /* 0x0009e2000c101506 */
[----:B------:R-:W-:-:S03]  /*65480*/  ISETP.LT.AND P6, PT, R27, c[0x0][0x178], !P2 ;  /* 0x00005e001b007a0c */ /* 0x000fc600057c1270 */
[----:B------:R-:W-:Y:S01]  /*65490*/  @P1 STG.E.U16 [R54.64], R56 ;  /* 0x0000003836001986 */ /* 0x000fe2000c101506 */
[----:B------:R-:W-:Y:S02]  /*654a0*/  PRMT R57, R47, 0x7632, R57 ;  /* 0x000076322f397816 */ /* 0x000fe40000000039 */
[----:B------:R-:W-:Y:S02]  /*654b0*/  ISETP.LT.AND P2, PT, R23, c[0x0][0x178], !P2 ;  /* 0x00005e0017007a0c */ /* 0x000fe40005741270 */
[----:B----4-:R-:W-:Y:S02]  /*654c0*/  PRMT R6, R45, 0x7632, R6 ;  /* 0x000076322d067816 */ /* 0x010fe40000000006 */
[----:B--2---:R-:W-:Y:S02]  /*654d0*/  ISETP.GE.AND P3, PT, R3, c[0x0][0x17c], PT ;  /* 0x00005f0003007a0c */ /* 0x004fe40003f66270 */
[----:B------:R-:W-:-:S05]  /*654e0*/  IADD3 R3, R0, c[0x0][0x198], RZ ;  /* 0x0000660000037a10 */ /* 0x000fca0007ffe0ff */
[----:B------:R-:W-:Y:S01]  /*654f0*/  IMAD.WIDE R4, R3, 0x2, R50 ;  /* 0x0000000203047825 */ /* 0x000fe200078e0232 */
[----:B------:R-:W-:Y:S02]  /*65500*/  ISETP.GE.AND P1, PT, R61, c[0x0][0x17c], PT ;  /* 0x00005f003d007a0c */ /* 0x000fe40003f26270 */
[----:B------:R-:W2:Y:S01]  /*65510*/  LDL.LU R61, [R1+0x1ec] ;  /* 0x0001ec00013d7983 */ /* 0x000ea20000300800 */
[----:B------:R-:W-:-:S03]  /*65520*/  IMAD.WIDE R52, R3, 0x2, R48 ;  /* 0x0000000203347825 */ /* 0x000fc600078e0230 */
[----:B------:R0:W-:Y:S01]  /*65530*/  @P5 STG.E.U16 [R4.64], R47 ;  /* 0x0000002f04005986 */ /* 0x0001e2000c101506 */
[----:B------:R-:W-:-:S03]  /*65540*/  ISETP.LT.AND P5, PT, R60, c[0x0][0x178], !P1 ;  /* 0x00005e003c007a0c */ /* 0x000fc60004fa1270 */
[----:B------:R1:W-:Y:S01]  /*65550*/  @P4 STG.E.U16 [R52.64], R45 ;  /* 0x0000002d34004986 */ /* 0x0003e2000c101506 */
[----:B------:R-:W-:Y:S01]  /*65560*/  ISETP.LT.AND P4, PT, R43, c[0x0][0x178], !P1 ;  /* 0x00005e002b007a0c */ /* 0x000fe20004f81270 */
[----:B0-----:R-:W-:Y:S01]  /*65570*/  IMAD.WIDE R4, R3, 0x2, R10 ;  /* 0x0000000203047825 */ /* 0x001fe200078e020a */
[----:B---3--:R-:W-:-:S03]  /*65580*/  PRMT R56, R58, 0x7632, R56 ;  /* 0x000076323a387816 */ /* 0x008fc60000000038 */
[----:B------:R-:W-:Y:S01]  /*65590*/  IMAD.MOV.U32 R47, RZ, RZ, R46 ;  /* 0x000000ffff2f7224 */ /* 0x000fe200078e002e */
[----:B------:R0:W-:Y:S01]  /*655a0*/  @P6 STG.E.U16 [R4.64], R58 ;  /* 0x0000003a04006986 */ /* 0x0001e2000c101506 */
[----:B------:R-:W-:-:S03]  /*655b0*/  IADD3 R0, R3, c[0x0][0x198], RZ ;  /* 0x0000660003007a10 */ /* 0x000fc60007ffe0ff */
[----:B------:R-:W3:Y:S04]  /*655c0*/  LDL.LU R46, [R1+0x1dc] ;  /* 0x0001dc00012e7983 */ /* 0x000ee80000300800 */
[----:B-1----:R-:W4:Y:S04]  /*655d0*/  LDL.LU R45, [R1+0x1cc] ;  /* 0x0001cc00012d7983 */ /* 0x002f280000300800 */
[----:B0-----:R-:W4:Y:S01]  /*655e0*/  LDL.LU R58, [R1+0x1edc] ;  /* 0x001edc00013a7983 */ /* 0x001f220000300800 */
[----:B------:R-:W-:-:S04]  /*655f0*/  IMAD.WIDE R54, R3, 0x2, R8 ;  /* 0x0000000203367825 */ /* 0x000fc800078e0208 */
[C---:B------:R-:W-:Y:S01]  /*65600*/  IMAD.WIDE R4, R0.reuse, 0x2, R50 ;  /* 0x0000000200047825 */ /* 0x040fe200078e0232 */
[----:B------:R-:W-:Y:S03]  /*65610*/  @P2 STG.E.U16 [R54.64], R7 ;  /* 0x0000000736002986 */ /* 0x000fe6000c101506 */
[----:B------:R-:W-:Y:S01]  /*65620*/  IMAD.WIDE R52, R0, 0x2, R48 ;  /* 0x0000000200347825 */ /* 0x000fe200078e0230 */
[----:B------:R-:W-:Y:S04]  /*65630*/  @P4 STG.E.U16 [R4.64], R57 ;  /* 0x0000003904004986 */ /* 0x000fe8000c101506 */
[----:B------:R0:W-:Y:S04]  /*65640*/  @P5 STG.E.U16 [R52.64], R6 ;  /* 0x0000000634005986 */ /* 0x0001e8000c101506 */
[----:B0-----:R-:W4:Y:S01]  /*65650*/  LDL.LU R53, [R1+0x1ed8] ;  /* 0x001ed80001357983 */ /* 0x001f220000300800 */
[----:B------:R-:W-:-:S02]  /*65660*/  ISETP.LT.AND P6, PT, R23, c[0x0][0x178], !P1 ;  /* 0x00005e0017007a0c */ /* 0x000fc40004fc1270 */
[----:B------:R-:W-:Y:S02]  /*65670*/  ISETP.LT.AND P1, PT, R27, c[0x0][0x178], !P1 ;  /* 0x00005e001b007a0c */ /* 0x000fe40004f21270 */
[----:B------:R-:W-:Y:S01]  /*65680*/  PRMT R3, R7, 0x7632, R3 ;  /* 0x0000763207037816 */ /* 0x000fe20000000003 */
[----:B------:R-:W-:Y:S01]  /*65690*/  IMAD.WIDE R6, R0, 0x2, R10 ;  /* 0x0000000200067825 */ /* 0x000fe200078e020a */
[----:B------:R-:W-:-:S03]  /*656a0*/  ISETP.LT.AND P4, PT, R43, c[0x0][0x178], !P3 ;  /* 0x00005e002b007a0c */ /* 0x000fc60005f81270 */
[C---:B------:R-:W-:Y:S01]  /*656b0*/  IMAD.WIDE R4, R0.reuse, 0x2, R8 ;  /* 0x0000000200047825 */ /* 0x040fe200078e0208 */
[----:B------:R-:W-:Y:S02]  /*656c0*/  IADD3 R0, R0, c[0x0][0x198], RZ ;  /* 0x0000660000007a10 */ /* 0x000fe40007ffe0ff */
[----:B------:R-:W-:-:S03]  /*656d0*/  ISETP.LT.AND P5, PT, R60, c[0x0][0x178], !P3 ;  /* 0x00005e003c007a0c */ /* 0x000fc60005fa1270 */
[----:B------:R-:W-:Y:S04]  /*656e0*/  @P1 STG.E.U16 [R6.64], R56 ;  /* 0x0000003806001986 */ /* 0x000fe8000c101506 */
[----:B------:R0:W-:Y:S01]  /*656f0*/  @P6 STG.E.U16 [R4.64], R3 ;  /* 0x0000000304006986 */ /* 0x0001e2000c101506 */
[----:B------:R-:W-:Y:S02]  /*65700*/  ISETP.LT.AND P6, PT, R23, c[0x0][0x178], !P3 ;  /* 0x00005e0017007a0c */ /* 0x000fe40005fc1270 */
[----:B------:R-:W-:Y:S01]  /*65710*/  ISETP.LT.AND P3, PT, R27, c[0x0][0x178], !P3 ;  /* 0x00005e001b007a0c */ /* 0x000fe20005f61270 */
[----:B0-----:R-:W-:-:S04]  /*65720*/  IMAD.WIDE R4, R0, 0x2, R50 ;  /* 0x0000000200047825 */ /* 0x001fc800078e0232 */
[C---:B------:R-:W-:Y:S01]  /*65730*/  IMAD.WIDE R6, R0.reuse, 0x2, R48 ;  /* 0x0000000200067825 */ /* 0x040fe200078e0230 */
[----:B--2---:R0:W-:Y:S01]  /*65740*/  @P4 STG.E.U16 [R4.64], R61 ;  /* 0x0000003d04004986 */ /* 0x0041e2000c101506 */
[----:B------:R-:W-:Y:S02]  /*65750*/  PRMT R3, R61, 0x7632, R3 ;  /* 0x000076323d037816 */ /* 0x000fe40000000003 */
[----:B0-----:R-:W-:-:S04]  /*65760*/  IMAD.WIDE R4, R0, 0x2, R10 ;  /* 0x0000000200047825 */ /* 0x001fc800078e020a */
[----:B------:R-:W-:Y:S02]  /*65770*/  IMAD.MOV.U32 R61, RZ, RZ, R47 ;  /* 0x000000ffff3d7224 */ /* 0x000fe400078e002f */
[----:B------:R-:W2:Y:S01]  /*65780*/  LDL.LU R47, [R1+0x22c] ;  /* 0x00022c00012f7983 */ /* 0x000ea20000300800 */
[----:B---3--:R-:W-:-:S03]  /*65790*/  PRMT R52, R46, 0x7632, R52 ;  /* 0x000076322e347816 */ /* 0x008fc60000000034 */
[----:B------:R0:W-:Y:S01]  /*657a0*/  @P5 STG.E.U16 [R6.64], R46 ;  /* 0x0000002e06005986 */ /* 0x0001e2000c101506 */
[----:B----4-:R-:W-:-:S03]  /*657b0*/  PRMT R54, R45, 0x7632, R54 ;  /* 0x000076322d367816 */ /* 0x010fc60000000036 */
[----:B------:R1:W-:Y:S01]  /*657c0*/  @P3 STG.E.U16 [R4.64], R45 ;  /* 0x0000002d04003986 */ /* 0x0003e2000c101506 */
[----:B------:R-:W-:-:S03]  /*657d0*/  ISETP.GE.AND P1, PT, R58, c[0x0][0x17c], PT ;  /* 0x00005f003a007a0c */ /* 0x000fc60003f26270 */
[----:B------:R-:W3:Y:S04]  /*657e0*/  LDL.LU R58, [R1+0x1ee0] ;  /* 0x001ee000013a7983 */ /* 0x000ee80000300800 */
[----:B0-----:R-:W4:Y:S04]  /*657f0*/  LDL.LU R46, [R1+0x20c] ;  /* 0x00020c00012e7983 */ /* 0x001f280000300800 */
[----:B-1----:R-:W4:Y:S01]  /*65800*/  LDL.LU R45, [R1+0x1fc] ;  /* 0x0001fc00012d7983 */ /* 0x002f220000300800 */
[----:B------:R-:W-:Y:S02]  /*65810*/  ISETP.LT.AND P4, PT, R43, c[0x0][0x178], !P1 ;  /* 0x00005e002b007a0c */ /* 0x000fe40004f81270 */
[----:B------:R-:W-:-:S04]  /*65820*/  ISETP.GE.AND P2, PT, R53, c[0x0][0x17c], PT ;  /* 0x00005f0035007a0c */ /* 0x000fc80003f46270 */
[----:B------:R-:W-:Y:S02]  /*65830*/  ISETP.LT.AND P3, PT, R43, c[0x0][0x178], !P2 ;  /* 0x00005e002b007a0c */ /* 0x000fe40005761270 */
[----:B------:R-:W4:Y:S01]  /*65840*/  LDL.LU R43, [R1+0x1ee4] ;  /* 0x001ee400012b7983 */ /* 0x000f220000300800 */
[----:B------:R-:W-:Y:S01]  /*65850*/  IMAD.WIDE R6, R0, 0x2, R8 ;  /* 0x0000000200067825 */ /* 0x000fe200078e0208 */
[----:B------:R-:W-:Y:S02]  /*65860*/  ISETP.LT.AND P5, PT, R60, c[0x0][0x178], !P1 ;  /* 0x00005e003c007a0c */ /* 0x000fe40004fa1270 */
[----:B------:R-:W-:Y:S02]  /*65870*/  IADD3 R0, R0, c[0x0][0x198], RZ ;  /* 0x0000660000007a10 */ /* 0x000fe40007ffe0ff */
[----:B------:R0:W-:Y:S01]  /*65880*/  @P6 STG.E.U16 [R6.64], R59 ;  /* 0x0000003b06006986 */ /* 0x0001e2000c101506 */
[----:B------:R-:W-:Y:S02]  /*65890*/  ISETP.LT.AND P6, PT, R27, c[0x0][0x178], !P1 ;  /* 0x00005e001b007a0c */ /* 0x000fe40004fc1270 */
[----:B------:R-:W-:Y:S01]  /*658a0*/  ISETP.LT.AND P1, PT, R23, c[0x0][0x178], !P1 ;  /* 0x00005e0017007a0c */ /* 0x000fe20004f21270 */
[----:B------:R-:W-:-:S04]  /*658b0*/  IMAD.WIDE R4, R0, 0x2, R50 ;  /* 0x0000000200047825 */ /* 0x000fc800078e0232 */
[----:B0-----:R-:W-:Y:S01]  /*658c0*/  IMAD.WIDE R6, R0, 0x2, R48 ;  /* 0x0000000200067825 */ /* 0x001fe200078e0230 */
[----:B------:R0:W-:Y:S01]  /*658d0*/  @P4 STG.E.U16 [R4.64], R3 ;  /* 0x0000000304004986 */ /* 0x0001e2000c101506 */
[----:B------:R-:W-:Y:S02]  /*658e0*/  PRMT R59, R59, 0x7632, R59 ;  /* 0x000076323b3b7816 */ /* 0x000fe4000000003b */
[----:B------:R-:W-:Y:S01]  /*658f0*/  ISETP.LT.AND P4, PT, R60, c[0x0][0x178], !P2 ;  /* 0x00005e003c007a0c */ /* 0x000fe20005781270 */
[----:B------:R1:W-:Y:S01]  /*65900*/  @P5 STG.E.U16 [R6.64], R52 ;  /* 0x0000003406005986 */ /* 0x0003e2000c101506 */
[----:B------:R-:W-:Y:S01]  /*65910*/  ISETP.LT.AND P5, PT, R27, c[0x0][0x178], !P2 ;  /* 0x00005e001b007a0c */ /* 0x000fe200057a1270 */
[C---:B0-----:R-:W-:Y:S01]  /*65920*/  IMAD.WIDE R4, R0.reuse, 0x2, R10 ;  /* 0x0000000200047825 */ /* 0x041fe200078e020a */
[----:B------:R-:W-:-:S03]  /*65930*/  IADD3 R3, R0, c[0x0][0x198], RZ ;  /* 0x0000660000037a10 */ /* 0x000fc60007ffe0ff */
[----:B-1----:R-:W-:Y:S01]  /*65940*/  IMAD.WIDE R6, R0, 0x2, R8 ;  /* 0x0000000200067825 */ /* 0x002fe200078e0208 */
[----:B------:R0:W-:Y:S04]  /*65950*/  @P6 STG.E.U16 [R4.64], R54 ;  /* 0x0000003604006986 */ /* 0x0001e8000c101506 */
[----:B------:R1:W-:Y:S01]  /*65960*/  @P1 STG.E.U16 [R6.64], R59 ;  /* 0x0000003b06001986 */ /* 0x0003e2000c101506 */
[C---:B------:R-:W-:Y:S01]  /*65970*/  IMAD.WIDE R52, R3.reuse, 0x2, R50 ;  /* 0x0000000203347825 */ /* 0x040fe200078e0232 */
[----:B------:R-:W-:-:S03]  /*65980*/  IADD3 R0, R3, c[0x0][0x198], RZ ;  /* 0x0000660003007a10 */ /* 0x000fc60007ffe0ff */
[C---:B0-----:R-:W-:Y:S01]  /*65990*/  IMAD.WIDE R4, R3.reuse, 0x2, R10 ;  /* 0x0000000203047825 */ /* 0x041fe200078e020a */
[----:B-1----:R-:W4:Y:S03]  /*659a0*/  LDL.LU R59, [R1+0x1140] ;  /* 0x00114000013b7983 */ /* 0x002f260000300800 */
[----:B------:R-:W-:Y:S01]  /*659b0*/  IMAD.WIDE R6, R3, 0x2, R48 ;  /* 0x0000000203067825 */ /* 0x000fe200078e0230 */
[----:B--2---:R-:W-:Y:S01]  /*659c0*/  @P3 STG.E.U16 [R52.64], R47 ;  /* 0x0000002f34003986 */ /* 0x004fe2000c101506 */
[----:B---3--:R-:W-:-:S03]  /*659d0*/  ISETP.GE.AND P6, PT, R58, c[0x0][0x17c], PT ;  /* 0x00005f003a007a0c */ /* 0x008fc60003fc6270 */
[----:B------:R-:W2:Y:S04]  /*659e0*/  LDL.LU R58, [R1+0x25c] ;  /* 0x00025c00013a7983 */ /* 0x000ea80000300800 */
[----:B----4-:R-:W-:Y:S04]  /*659f0*/  @P4 STG.E.U16 [R6.64], R46 ;  /* 0x0000002e06004986 */ /* 0x010fe8000c101506 */
[----:B------:R0:W-:Y:S02]  /*65a00*/  @P5 STG.E.U16 [R4.64], R45 ;  /* 0x0000002d04005986 */ /* 0x0001e4000c101506 */
[----:B0-----:R-:W-:-:S02]  /*65a10*/  IMAD.WIDE R4, R3, 0x2, R8 ;  /* 0x0000000203047825 */ /* 0x001fc400078e0208 */
[----:B------:R-:W3:Y:S01]  /*65a20*/  LDL.LU R3, [R1+0xc] ;  /* 0x00000c0001037983 */ /* 0x000ee20000300800 */
[----:B------:R-:W-:-:S03]  /*65a30*/  PRMT R53, R46, 0x7632, R53 ;  /* 0x000076322e357816 */ /* 0x000fc60000000035 */
[----:B------:R-:W4:Y:S01]  /*65a40*/  LDL.LU R46, [R1+0x1ee8] ;  /* 0x001ee800012e7983 */ /* 0x000f220000300800 */
[----:B------:R-:W-:-:S03]  /*65a50*/  ISETP.GE.AND P1, PT, R43, c[0x0][0x17c], PT ;  /* 0x00005f002b007a0c */ /* 0x000fc60003f26270 */
[----:B------:R-:W2:Y:S01]  /*65a60*/  LDL.LU R43, [R1+0x1eec] ;  /* 0x001eec00012b7983 */ /* 0x000ea20000300800 */
[----:B------:R-:W-:Y:S02]  /*65a70*/  ISETP.LT.AND P2, PT, R23, c[0x0][0x178], !P2 ;  /* 0x00005e0017007a0c */ /* 0x000fe40005741270 */
[----:B------:R-:W-:Y:S02]  /*65a80*/  ISETP.LT.AND P4, PT, R60, c[0x0][0x178], !P6 ;  /* 0x00005e003c007a0c */ /* 0x000fe40007781270 */
[----:B------:R-:W-:Y:S01]  /*65a90*/  ISETP.LT.AND P5, PT, R27, c[0x0][0x178], !P6 ;  /* 0x00005e001b007a0c */ /* 0x000fe200077a1270 */
[----:B------:R-:W-:Y:S01]  /*65aa0*/  IMAD.WIDE R6, R0, 0x2, R50 ;  /* 0x0000000200067825 */ /* 0x000fe200078e0232 */
[----:B------:R-:W-:Y:S02]  /*65ab0*/  PRMT R54, R47, 0x7632, R54 ;  /* 0x000076322f367816 */ /* 0x000fe40000000036 */
[----:B------:R-:W-:Y:S01]  /*65ac0*/  PRMT R52, R45, 0x7632, R52 ;  /* 0x000076322d347816 */ /* 0x000fe20000000034 */
[----:B------:R-:W2:Y:S04]  /*65ad0*/  LDL.LU R47, [R1+0x23c] ;  /* 0x00023c00012f7983 */ /* 0x000ea80000300800 */
[----:B------:R-:W2:Y:S01]  /*65ae0*/  LDL.LU R45, [R1+0x1c] ;  /* 0x00001c00012d7983 */ /* 0x000ea20000300800 */
[----:B------:R-:W-:-:S02]  /*65af0*/  ISETP.LT.AND P3, PT, R59, c[0x0][0x178], !P6 ;  /* 0x00005e003b007a0c */ /* 0x000fc40007761270 */
[----:B------:R-:W-:Y:S01]  /*65b00*/  ISETP.LT.AND P6, PT, R23, c[0x0][0x178], !P6 ;  /* 0x00005e0017007a0c */ /* 0x000fe200077c1270 */
[----:B---3--:R0:W-:Y:S01]  /*65b10*/  @P2 STG.E.U16 [R4.64], R3 ;  /* 0x0000000304002986 */ /* 0x0081e2000c101506 */
[----:B------:R-:W-:-:S09]  /*65b20*/  ISETP.LT.AND P2, PT, R59, c[0x0][0x178], !P1 ;  /* 0x00005e003b007a0c */ /* 0x000fd20004f41270 */
[----:B------:R1:W-:Y:S01]  /*65b30*/  @P3 STG.E.U16 [R6.64], R54 ;  /* 0x0000003606003986 */ /* 0x0003e2000c101506 */
[----:B0-----:R-:W-:-:S04]  /*65b40*/  IMAD.WIDE R4, R0, 0x2, R48 ;  /* 0x0000000200047825 */ /* 0x001fc800078e0230 */
[C---:B-1----:R-:W-:Y:S01]  /*65b50*/  IMAD.WIDE R6, R0.reuse, 0x2, R10 ;  /* 0x0000000200067825 */ /* 0x042fe200078e020a */
[----:B------:R-:W-:Y:S01]  /*65b60*/  PRMT R54, R3, 0x7632, R54 ;  /* 0x0000763203367816 */ /* 0x000fe20000000036 */
[----:B------:R0:W-:Y:S01]  /*65b70*/  @P4 STG.E.U16 [R4.64], R53 ;  /* 0x0000003504004986 */ /* 0x0001e2000c101506 */
[----:B------:R-:W-:-:S03]  /*65b80*/  IADD3 R3, R0, c[0x0][0x198], RZ ;  /* 0x0000660000037a10 */ /* 0x000fc60007ffe0ff */
[----:B------:R1:W-:Y:S01]  /*65b90*/  @P5 STG.E.U16 [R6.64], R52 ;  /* 0x0000003406005986 */ /* 0x0003e2000c101506 */
[----:B----4-:R-:W-:Y:S01]  /*65ba0*/  ISETP.GE.AND P4, PT, R46, c[0x0][0x17c], PT ;  /* 0x00005f002e007a0c */ /* 0x010fe20003f86270 */
[----:B0-----:R-:W-:-:S04]  /*65bb0*/  IMAD.WIDE R4, R0, 0x2, R8 ;  /* 0x0000000200047825 */ /* 0x001fc800078e0208 */
[----:B-1----:R-:W-:Y:S01]  /*65bc0*/  IMAD.WIDE R6, R3, 0x2, R50 ;  /* 0x0000000203067825 */ /* 0x002fe200078e0232 */
[----:B------:R-:W-:Y:S01]  /*65bd0*/  @P6 STG.E.U16 [R4.64], R54 ;  /* 0x0000003604006986 */ /* 0x000fe2000c101506 */
[----:B--2---:R-:W-:-:S03]  /*65be0*/  ISETP.GE.AND P6, PT, R43, c[0x0][0x17c], PT ;  /* 0x00005f002b007a0c */ /* 0x004fc60003fc6270 */
[----:B------:R-:W2:Y:S04]  /*65bf0*/  LDL.LU R43, [R1+0x260] ;  /* 0x00026000012b7983 */ /* 0x000ea80000300800 */
[----:B------:R-:W3:Y:S04]  /*65c00*/  LDL.LU R46, [R1+0x30] ;  /* 0x00003000012e7983 */ /* 0x000ee80000300800 */
[----:B------:R0:W-:Y:S04]  /*65c10*/  @P2 STG.E.U16 [R6.64], R58 ;  /* 0x0000003a06002986 */ /* 0x0001e8000c101506 */
[----:B0-----:R-:W4:Y:S01]  /*65c20*/  LDL.LU R7, [R1+0x24c] ;  /* 0x00024c0001077983 */ /* 0x001f220000300800 */
[----:B------:R-:W-:-:S03]  /*65c30*/  PRMT R55, R58, 0x7632, R55 ;  /* 0x000076323a377816 */ /* 0x000fc60000000037 */
[----:B------:R-:W2:Y:S01]  /*65c40*/  LDL.LU R58, [R1+0x1ef0] ;  /* 0x001ef000013a7983 */ /* 0x000ea20000300800 */
[C---:B------:R-:W-:Y:S01]  /*65c50*/  ISETP.LT.AND P3, PT, R60.reuse, c[0x0][0x178], !P1 ;  /* 0x00005e003c007a0c */ /* 0x040fe20004f61270 */
[----:B------:R-:W-:Y:S01]  /*65c60*/  IMAD.WIDE R52, R3, 0x2, R48 ;  /* 0x0000000203347825 */ /* 0x000fe200078e0230 */
[----:B------:R-:W-:Y:S02]  /*65c70*/  ISETP.LT.AND P5, PT, R27, c[0x0][0x178], !P1 ;  /* 0x00005e001b007a0c */ /* 0x000fe40004fa1270 */
[----:B------:R-:W-:Y:S01]  /*65c80*/  ISETP.LT.AND P1, PT, R23, c[0x0][0x178], !P1 ;  /* 0x00005e0017007a0c */ /* 0x000fe20004f21270 */
[C---:B------:R-:W-:Y:S01]  /*65c90*/  IMAD.WIDE R4, R3.reuse, 0x2, R10 ;  /* 0x0000000203047825 */ /* 0x040fe200078e020a */
[----:B------:R-:W-:Y:S02]  /*65ca0*/  ISETP.LT.AND P2, PT, R60, c[0x0][0x178], !P6 ;  /* 0x00005e003c007a0c */ /* 0x000fe40007741270 */
[----:B------:R-:W-:Y:S02]  /*65cb0*/  IADD3 R0, R3, c[0x0][0x198], RZ ;  /* 0x0000660003007a10 */ /* 0x000fe40007ffe0ff */
[----:B------:R-:W-:-:S03]  /*65cc0*/  PRMT R56, R47, 0x7632, R56 ;  /* 0x000076322f387816 */ /* 0x000fc60000000038 */
[----:B----4-:R0:W-:Y:S01]  /*65cd0*/  @P3 STG.E.U16 [R52.64], R7 ;  /* 0x0000000734003986 */ /* 0x0101e2000c101506 */
[----:B------:R-:W-:Y:S02]  /*65ce0*/  ISETP.LT.AND P3, PT, R59, c[0x0][0x178], !P6 ;  /* 0x00005e003b007a0c */ /* 0x000fe40007761270 */
[----:B------:R-:W-:Y:S01]  /*65cf0*/  PRMT R54, R7, 0x7632, R54 ;  /* 0x0000763207367816 */ /* 0x000fe20000000036 */
[----:B------:R1:W-:Y:S01]  /*65d00*/  @P5 STG.E.U16 [R4.64], R47 ;  /* 0x0000002f04005986 */ /* 0x0003e2000c101506 */
[----:B------:R-:W-:Y:S01]  /*65d10*/  ISETP.LT.AND P5, PT, R27, c[0x0][0x178], !P6 ;  /* 0x00005e001b007a0c */ /* 0x000fe200077a1270 */
[----:B0-----:R-:W-:-:S04]  /*65d20*/  IMAD.WIDE R6, R0, 0x2, R50 ;  /* 0x0000000200067825 */ /* 0x001fc800078e0232 */
[----:B-1----:R-:W-:Y:S01]  /*65d30*/  IMAD.WIDE R4, R3, 0x2, R8 ;  /* 0x0000000203047825 */ /* 0x002fe200078e0208 */
[----:B------:R-:W4:Y:S03]  /*65d40*/  LDL.LU R47, [R1+0x20] ;  /* 0x00002000012f7983 */ /* 0x000f260000300800 */
[----:B------:R-:W-:Y:S01]  /*65d50*/  IMAD.WIDE R52, R0, 0x2, R48 ;  /* 0x0000000200347825 */ /* 0x000fe200078e0230 */
[----:B------:R0:W-:Y:S04]  /*65d60*/  @P1 STG.E.U16 [R4.64], R45 ;  /* 0x0000002d04001986 */ /* 0x0001e8000c101506 */
[----:B------:R-:W-:Y:S01]  /*65d70*/  @P3 STG.E.U16 [R6.64], R55 ;  /* 0x0000003706003986 */ /* 0x000fe2000c101506 */
[----:B------:R-:W-:-:S03]  /*65d80*/  ISETP.LT.AND P6, PT, R23, c[0x0][0x178], !P6 ;  /* 0x00005e0017007a0c */ /* 0x000fc600077c1270 */
[----:B------:R1:W-:Y:S01]  /*65d90*/  @P2 STG.E.U16 [R52.64], R54 ;  /* 0x0000003634002986 */ /* 0x0003e2000c101506 */
[----:B------:R-:W-:Y:S02]  /*65da0*/  ISETP.LT.AND P3, PT, R59, c[0x0][0x178], !P4 ;  /* 0x00005e003b007a0c */ /* 0x000fe40006761270 */
[C---:B------:R-:W-:Y:S01]  /*65db0*/  IADD3 R3, R0.reuse, c[0x0][0x198], RZ ;  /* 0x0000660000037a10 */ /* 0x040fe20007ffe0ff */
[C---:B0-----:R-:W-:Y:S01]  /*65dc0*/  IMAD.WIDE R4, R0.reuse, 0x2, R10 ;  /* 0x0000000200047825 */ /* 0x041fe200078e020a */
[----:B-1----:R-:W-:Y:S02]  /*65dd0*/  PRMT R54, R45, 0x7632, R54 ;  /* 0x000076322d367816 */ /* 0x002fe40000000036 */
[----:B------:R-:W4:Y:S01]  /*65de0*/  LDL.LU R45, [R1+0x1ef4] ;  /* 0x001ef400012d7983 */ /* 0x000f220000300800 */
[----:B------:R-:W-:-:S03]  /*65df0*/  IMAD.WIDE R6, R0, 0x2, R8 ;  /* 0x0000000200067825 */ /* 0x000fc600078e0208 */
[----:B------:R0:W-:Y:S01]  /*65e00*/  @P5 STG.E.U16 [R4.64], R56 ;  /* 0x0000003804005986 */ /* 0x0001e2000c101506 */
[----:B--2---:R-:W-:Y:S01]  /*65e10*/  PRMT R0, R43, 0x7632, R0 ;  /* 0x000076322b007816 */ /* 0x004fe20000000000 */
[----:B------:R-:W-:Y:S02]  /*65e20*/  IMAD.MOV.U32 R55, RZ, RZ, R61 ;  /* 0x000000ffff377224 */ /* 0x000fe400078e003d */
[----:B------:R-:W-:Y:S01]  /*65e30*/  @P6 STG.E.U16 [R6.64], R54 ;  /* 0x0000003606006986 */ /* 0x000fe2000c101506 */
[----:B------:R-:W-:Y:S01]  /*65e40*/  ISETP.GE.AND P1, PT, R58, c[0x0][0x17c], PT ;  /* 0x00005f003a007a0c */ /* 0x000fe20003f26270 */
[----:B0-----:R-:W-:-:S05]  /*65e50*/  IMAD.WIDE R4, R3, 0x2, R50 ;  /* 0x0000000203047825 */ /* 0x001fca00078e0232 */
[----:B------:R0:W-:Y:S04]  /*65e60*/  @P3 STG.E.U16 [R4.64], R43 ;  /* 0x0000002b04003986 */ /* 0x0001e8000c101506 */
[----:B0-----:R-:W2:Y:S04]  /*65e70*/  LDL.LU R43, [R1+0x1ef8] ;  /* 0x001ef800012b7983 */ /* 0x001ea80000300800 */
[----:B------:R-:W2:Y:S04]  /*65e80*/  LDL.LU R61, [R1+0x270] ;  /* 0x00027000013d7983 */ /* 0x000ea80000300800 */
[----:B------:R-:W2:Y:S01]  /*65e90*/  LDL.LU R58, [R1+0x70] ;  /* 0x00007000013a7983 */ /* 0x000ea20000300800 */
[----:B------:R-:W-:-:S02]  /*65ea0*/  ISETP.LT.AND P2, PT, R60, c[0x0][0x178], !P4 ;  /* 0x00005e003c007a0c */ /* 0x000fc40006741270 */
[----:B------:R-:W-:Y:S01]  /*65eb0*/  ISETP.LT.AND P5, PT, R27, c[0x0][0x178], !P4 ;  /* 0x00005e001b007a0c */ /* 0x000fe200067a1270 */
[----:B------:R-:W-:Y:S01]  /*65ec0*/  IMAD.WIDE R52, R3, 0x2, R48 ;  /* 0x0000000203347825 */ /* 0x000fe200078e0230 */
[----:B------:R-:W-:Y:S02]  /*65ed0*/  ISETP.LT.AND P4, PT, R23, c[0x0][0x178], !P4 ;  /* 0x00005e0017007a0c */ /* 0x000fe40006781270 */
[----:B------:R-:W-:Y:S01]  /*65ee0*/  ISETP.LT.AND P6, PT, R59, c[0x0][0x178], !P1 ;  /* 0x00005e003b007a0c */ /* 0x000fe20004fc1270 */
[C---:B------:R-:W-:Y:S01]  /*65ef0*/  IMAD.WIDE R4, R3.reuse, 0x2, R10 ;  /* 0x0000000203047825 */ /* 0x040fe200078e020a */
[----:B------:R-:W-:-:S03]  /*65f00*/  IADD3 R54, R3, c[0x0][0x198], RZ ;  /* 0x0000660003367a10 */ /* 0x000fc60007ffe0ff */
[----:B------:R-:W-:Y:S02]  /*65f10*/  IMAD.WIDE R6, R3, 0x2, R8 ;  /* 0x0000000203067825 */ /* 0x000fe400078e0208 */
[----:B---3--:R0:W-:Y:S01]  /*65f20*/  @P2 STG.E.U16 [R52.64], R46 ;  /* 0x0000002e34002986 */ /* 0x0081e2000c101506 */
[----:B------:R-:W-:-:S03]  /*65f30*/  ISETP.LT.AND P2, PT, R60, c[0x0][0x178], !P1 ;  /* 0x00005e003c007a0c */ /* 0x000fc60004f41270 */
[----:B------:R1:W-:Y:S01]  /*65f40*/  @P5 STG.E.U16 [R4.64], R55 ;  /* 0x0000003704005986 */ /* 0x0003e2000c101506 */
[----:B------:R-:W-:Y:S01]  /*65f50*/  ISETP.LT.AND P5, PT, R27, c[0x0][0x178], !P1 ;  /* 0x00005e001b007a0c */ /* 0x000fe20004fa1270 */
[----:B0-----:R-:W-:-:S04]  /*65f60*/  IMAD.WIDE R52, R54, 0x2, R50 ;  /* 0x0000000236347825 */ /* 0x001fc800078e0232 */
[----:B-1----:R-:W-:Y:S01]  /*65f70*/  IMAD.MOV.U32 R5, RZ, RZ, R55 ;  /* 0x000000ffff057224 */ /* 0x002fe200078e0037 */
[----:B------:R-:W-:-:S04]  /*65f80*/  ISETP.LT.AND P1, PT, R23, c[0x0][0x178], !P1 ;  /* 0x00005e0017007a0c */ /* 0x000fc80004f21270 */
[----:B------:R-:W-:Y:S01]  /*65f90*/  PRMT R3, R5, 0x7632, R3 ;  /* 0x0000763205037816 */ /* 0x000fe20000000003 */
[C---:B------:R-:W-:Y:S01]  /*65fa0*/  IMAD.WIDE R4, R54.reuse, 0x2, R10 ;  /* 0x0000000236047825 */ /* 0x040fe200078e020a */
[----:B----4-:R0:W-:Y:S04]  /*65fb0*/  @P4 STG.E.U16 [R6.64], R47 ;  /* 0x0000002f06004986 */ /* 0x0101e8000c101506 */
[----:B------:R1:W-:Y:S01]  /*65fc0*/  @P6 STG.E.U16 [R52.64], R0 ;  /* 0x0000000034006986 */ /* 0x0003e2000c101506 */
[----:B0-----:R-:W-:Y:S01]  /*65fd0*/  IMAD.WIDE R6, R54, 0x2, R48 ;  /* 0x0000000236067825 */ /* 0x001fe200078e0230 */
[----:B-1----:R-:W-:Y:S02]  /*65fe0*/  PRMT R0, R46, 0x7632, R0 ;  /* 0x000076322e007816 */ /* 0x002fe40000000000 */
[----:B------:R-:W-:-:S03]  /*65ff0*/  ISETP.GE.AND P3, PT, R45, c[0x0][0x17c], PT ;  /* 0x00005f002d007a0c */ /* 0x000fc60003f66270 */
[----:B------:R0:W-:Y:S01]  /*66000*/  @P2 STG.E.U16 [R6.64], R0 ;  /* 0x0000000006002986 */ /* 0x0001e2000c101506 */
[----:B------:R-:W-:-:S03]  /*66010*/  ISETP.LT.AND P6, PT, R59, c[0x0][0x178], !P3 ;  /* 0x00005e003b007a0c */ /* 0x000fc60005fc1270 */
[----:B------:R-:W3:Y:S01]  /*66020*/  LDL.LU R45, [R1+0x227c] ;  /* 0x00227c00012d7983 */ /* 0x000ee20000300800 */
[----:B------:R-:W-:-:S03]  /*66030*/  ISETP.LT.AND P4, PT, R60, c[0x0][0x178], !P3 ;  /* 0x00005e003c007a0c */ /* 0x000fc60005f81270 */
[----:B------:R1:W-:Y:S01]  /*66040*/  @P5 STG.E.U16 [R4.64], R3 ;  /* 0x0000000304005986 */ /* 0x0003e2000c101506 */
[----:B0-----:R-:W-:-:S03]  /*66050*/  IADD3 R0, R54, c[0x0][0x198], RZ ;  /* 0x0000660036007a10 */ /* 0x001fc60007ffe0ff */
[----:B------:R-:W4:Y:S02]  /*66060*/  LDL.LU R46, [R1+0x60] ;  /* 0x00006000012e7983 */ /* 0x000f240000300800 */
[----:B------:R-:W-:Y:S02]  /*66070*/  IMAD.WIDE R6, R0, 0x2, R50 ;  /* 0x0000000200067825 */ /* 0x000fe400078e0232 */
[----:B------:R-:W3:Y:S01]  /*66080*/  LDL.LU R55, [R1+0x40] ;  /* 0x0000400001377983 */ /* 0x000ee20000300800 */
[----:B-1----:R-:W-:Y:S01]  /*66090*/  PRMT R3, R47, 0x7632, R3 ;  /* 0x000076322f037816 */ /* 0x002fe20000000003 */
[----:B------:R-:W-:Y:S02]  /*660a0*/  IMAD.WIDE R4, R54, 0x2, R8 ;  /* 0x0000000236047825 */ /* 0x000fe400078e0208 */
[----:B------:R-:W3:Y:S02]  /*660b0*/  LDL.LU R47, [R1+0x280] ;  /* 0x00028000012f7983 */ /* 0x000ee40000300800 */
[----:B------:R-:W-:-:S02]  /*660c0*/  IMAD.WIDE R52, R0, 0x2, R48 ;  /* 0x0000000200347825 */ /* 0x000fc400078e0230 */
[----:B------:R-:W-:Y:S01]  /*660d0*/  @P1 STG.E.U16 [R4.64], R3 ;  /* 0x0000000304001986 */ /* 0x000fe2000c101506 */
[----:B--2---:R-:W-:-:S03]  /*660e0*/  ISETP.GE.AND P2, PT, R43, c[0x0][0x17c], PT ;  /* 0x00005f002b007a0c */ /* 0x004fc60003f46270 */
[----:B------:R-:W2:Y:S04]  /*660f0*/  LDL.LU R43, [R1+0x90] ;  /* 0x00009000012b7983 */ /* 0x000ea80000300800 */
[----:B------:R-:W-:Y:S04]  /*66100*/  @P6 STG.E.U16 [R6.64], R61 ;  /* 0x0000003d06006986 */ /* 0x000fe8000c101506 */
[----:B------:R0:W-:Y:S04]  /*66110*/  @P4 STG.E.U16 [R52.64], R58 ;  /* 0x0000003a34004986 */ /* 0x0001e8000c101506 */
[----:B0-----:R-:W2:Y:S01]  /*66120*/  LDL.LU R53, [R1+0x1efc] ;  /* 0x001efc0001357983 */ /* 0x001ea20000300800 */
[C---:B------:R-:W-:Y:S01]  /*66130*/  IADD3 R3, R0.reuse, c[0x0][0x198], RZ ;  /* 0x0000660000037a10 */ /* 0x040fe20007ffe0ff */
[----:B------:R-:W-:Y:S01]  /*66140*/  IMAD.WIDE R4, R0, 0x2, R10 ;  /* 0x0000000200047825 */ /* 0x000fe200078e020a */
[----:B------:R-:W-:-:S02]  /*66150*/  PRMT R54, R61, 0x7632, R54 ;  /* 0x000076323d367816 */ /* 0x000fc40000000036 */
[----:B------:R-:W2:Y:S01]  /*66160*/  LDL.LU R61, [R1+0x1f00] ;  /* 0x001f0000013d7983 */ /* 0x000ea20000300800 */
[----:B------:R-:W-:Y:S01]  /*66170*/  IMAD.WIDE R6, R0, 0x2, R8 ;  /* 0x0000000200067825 */ /* 0x000fe200078e0208 */
[----:B------:R-:W-:Y:S02]  /*66180*/  PRMT R0, R58, 0x7632, R0 ;  /* 0x000076323a007816 */ /* 0x000fe40000000000 */
[----:B------:R-:W2:Y:S01]  /*66190*/  LDL.LU R58, [R1+0x1f04] ;  /* 0x001f0400013a7983 */ /* 0x000ea20000300800 */
[----:B------:R-:W-:Y:S02]  /*661a0*/  ISETP.LT.AND P5, PT, R27, c[0x0][0x178], !P3 ;  /* 0x00005e001b007a0c */ /* 0x000fe40005fa1270 */
[----:B------:R-:W-:Y:S02]  /*661b0*/  ISETP.LT.AND P3, PT, R23, c[0x0][0x178], !P3 ;  /* 0x00005e0017007a0c */ /* 0x000fe40005f61270 */
[----:B------:R-:W-:Y:S02]  /*661c0*/  ISETP.LT.AND P6, PT, R59, c[0x0][0x178], !P2 ;  /* 0x00005e003b007a0c */ /* 0x000fe400057c1270 */
[----:B------:R-:W-:-:S07]  /*661d0*/  ISETP.LT.AND P4, PT, R60, c[0x0][0x178], !P2 ;  /* 0x00005e003c007a0c */ /* 0x000fce0005781270 */
[----:B----4-:R0:W-:Y:S04]  /*661e0*/  @P5 STG.E.U16 [R4.64], R46 ;  /* 0x0000002e04005986 */ /* 0x0101e8000c101506 */
[----:B---3--:R-:W-:Y:S01]  /*661f0*/  @P3 STG.E.U16 [R6.64], R55 ;  /* 0x0000003706003986 */ /* 0x008fe2000c101506 */
[----:B------:R-:W-:Y:S02]  /*66200*/  ISETP.LT.AND P3, PT, R27, c[0x0][0x178], !P2 ;  /* 0x00005e001b007a0c */ /* 0x000fe40005761270 */
[----:B------:R-:W-:Y:S01]  /*66210*/  ISETP.LT.AND P2, PT, R23, c[0x0][0x178], !P2 ;  /* 0x00005e0017007a0c */ /* 0x000fe20005741270 */
[----:B0-----:R-:W-:Y:S01]  /*66220*/  IMAD.WIDE R4, R3, 0x2, R48 ;  /* 0x0000000203047825 */ /* 0x001fe200078e0230 */
[----:B------:R-:W-:Y:S02]  /*66230*/  PRMT R56, R55, 0x7632, R56 ;  /* 0x0000763237387816 */ /* 0x000fe40000000038 */
[----:B------:R-:W-:-:S02]  /*66240*/  PRMT R57, R46, 0x7632, R57 ;  /* 0x000076322e397816 */ /* 0x000fc40000000039 */
[----:B------:R-:W3:Y:S01]  /*66250*/  LDL.LU R46, [R1+0x2278] ;  /* 0x00227800012e7983 */ /* 0x000ee20000300800 */
[----:B--2---:R-:W-:Y:S01]  /*66260*/  ISETP.GE.AND P1, PT, R53, c[0x0][0x17c], PT ;  /* 0x00005f0035007a0c */ /* 0x004fe20003f26270 */
[----:B------:R-:W-:-:S03]  /*66270*/  IMAD.WIDE R52, R3, 0x2, R50 ;  /* 0x0000000203347825 */ /* 0x000fc600078e0232 */
[----:B------:R-:W-:Y:S02]  /*66280*/  ISETP.LT.AND P5, PT, R59, c[0x0][0x178], !P1 ;  /* 0x00005e003b007a0c */ /* 0x000fe40004fa1270 */
[----:B------:R0:W-:Y:S04]  /*66290*/  @P6 STG.E.U16 [R52.64], R54 ;  /* 0x0000003634006986 */ /* 0x0001e8000c101506 */
[----:B------:R1:W-:Y:S01]  /*662a0*/  @P4 STG.E.U16 [R4.64], R0 ;  /* 0x0000000004004986 */ /* 0x0003e2000c101506 */
[----:B------:R-:W-:Y:S01]  /*662b0*/  ISETP.LT.AND P4, PT, R60, c[0x0][0x178], !P1 ;  /* 0x00005e003c007a0c */ /* 0x000fe20004f81270 */
[C---:B0-----:R-:W-:Y:S01]  /*662c0*/  IMAD.WIDE R54, R3.reuse, 0x2, R10 ;  /* 0x0000000203367825 */ /* 0x041fe200078e020a */
[----:B-1----:R-:W-:-:S03]  /*662d0*/  IADD3 R0, R3, c[0x0][0x198], RZ ;  /* 0x0000660003007a10 */ /* 0x002fc60007ffe0ff */
[----:B------:R-:W-:Y:S01]  /*662e0*/  IMAD.WIDE R4, R3, 0x2, R8 ;  /* 0x0000000203047825 */ /* 0x000fe200078e0208 */
[----:B------:R0:W-:Y:S03]  /*662f0*/  @P3 STG.E.U16 [R54.64], R57 ;  /* 0x0000003936003986 */ /* 0x0001e6000c101506 */
[C---:B------:R-:W-:Y:S01]  /*66300*/  IMAD.WIDE R6, R0.reuse, 0x2, R50 ;  /* 0x0000000200067825 */ /* 0x040fe200078e0232 */
[----:B------:R1:W-:Y:S03]  /*66310*/  @P2 STG.E.U16 [R4.64], R56 ;  /* 0x0000003804002986 */ /* 0x0003e6000c101506 */
[----:B------:R-:W-:Y:S01]  /*66320*/  IMAD.WIDE R52, R0, 0x2, R48 ;  /* 0x0000000200347825 */ /* 0x000fe200078e0230 */
[----:B------:R2:W-:Y:S01]  /*66330*/  @P5 STG.E.U16 [R6.64], R47 ;  /* 0x0000002f06005986 */ /* 0x0005e2000c101506 */
[----:B------:R-:W-:-:S02]  /*66340*/  ISETP.GE.AND P6, PT, R61, c[0x0][0x17c], PT ;  /* 0x00005f003d007a0c */ /* 0x000fc40003fc6270 */
[----:B0-----:R-:W-:Y:S01]  /*66350*/  PRMT R57, R47, 0x7632, R57 ;  /* 0x000076322f397816 */ /* 0x001fe20000000039 */
[----:B------:R0:W-:Y:S01]  /*66360*/  @P4 STG.E.U16 [R52.64], R43 ;  /* 0x0000002b34004986 */ /* 0x0001e2000c101506 */
[----:B------:R-:W-:Y:S02]  /*66370*/  ISETP.GE.AND P4, PT, R58, c[0x0][0x17c], PT ;  /* 0x00005f003a007a0c */ /* 0x000fe40003f86270 */
[----:B-1----:R-:W-:Y:S01]  /*66380*/  PRMT R56, R43, 0x7632, R56 ;  /* 0x000076322b387816 */ /* 0x002fe20000000038 */
[C---:B------:R-:W-:Y:S01]  /*66390*/  IMAD.WIDE R54, R0.reuse, 0x2, R10 ;  /* 0x0000000200367825 */ /* 0x040fe200078e020a */
[----:B--2---:R-:W2:Y:S01]  /*663a0*/  LDL.LU R47, [R1+0x2b0] ;  /* 0x0002b000012f7983 */ /* 0x004ea20000300800 */
[C---:B------:R-:W-:Y:S02]  /*663b0*/  IADD3 R3, R0.reuse, c[0x0][0x198], RZ ;  /* 0x0000660000037a10 */ /* 0x040fe40007ffe0ff */
[----:B------:R-:W-:Y:S01]  /*663c0*/  IMAD.WIDE R4, R0, 0x2, R8 ;  /* 0x0000000200047825 */ /* 0x000fe200078e0208 */
[----:B0-----:R-:W4:Y:S04]  /*663d0*/  LDL.LU R43, [R1+0x1f08] ;  /* 0x001f0800012b7983 */ /* 0x001f280000300800 */
[----:B------:R-:W2:Y:S04]  /*663e0*/  LDL.LU R61, [R1+0xc0] ;  /* 0x0000c000013d7983 */ /* 0x000ea80000300800 */
[----:B------:R-:W2:Y:S04]  /*663f0*/  LDL.LU R58, [R1+0xb0] ;  /* 0x0000b000013a7983 */ /* 0x000ea80000300800 */
[----:B------:R-:W2:Y:S01]  /*66400*/  LDL.LU R0, [R1+0x80] ;  /* 0x0000800001007983 */ /* 0x000ea20000300800 */
[----:B------:R-:W-:-:S02]  /*66410*/  ISETP.LT.AND P5, PT, R27, c[0x0][0x178], !P1 ;  /* 0x00005e001b007a0c */ /* 0x000fc40004fa1270 */
[----:B------:R-:W-:Y:S02]  /*66420*/  ISETP.LT.AND P1, PT, R23, c[0x0][0x178], !P1 ;  /* 0x00005e0017007a0c */ /* 0x000fe40004f21270 */
[----:B------:R-:W-:Y:S02]  /*66430*/  ISETP.LT.AND P2, PT, R59, c[0x0][0x178], !P6 ;  /* 0x00005e003b007a0c */ /* 0x000fe40007741270 */
[----:B------:R-:W-:Y:S01]  /*66440*/  ISETP.LT.AND P3, PT, R60, c[0x0][0x178], !P6 ;  /* 0x00005e003c007a0c */ /* 0x000fe20007761270 */
[----:B------:R-:W-:-:S04]  /*66450*/  IMAD.WIDE R6, R3, 0x2, R50 ;  /* 0x0000000203067825 */ /* 0x000fc800078e0232 */
[----:B------:R-:W-:Y:S02]  /*66460*/  IMAD.WIDE R52, R3, 0x2, R48 ;  /* 0x0000000203347825 */ /* 0x000fe400078e0230 */
[----:B--2---:R0:W-:Y:S01]  /*66470*/  @P5 STG.E.U16 [R54.64], R0 ;  /* 0x0000000036005986 */ /* 0x0041e2000c101506 */
[----:B------:R-:W-:Y:S02]  /*66480*/  ISETP.LT.AND P5, PT, R27, c[0x0][0x178], !P6 ;  /* 0x00005e001b007a0c */ /* 0x000fe400077a1270 */
[----:B------:R-:W-:Y:S01]  /*66490*/  ISETP.LT.AND P6, PT, R23, c[0x0][0x178], !P6 ;  /* 0x00005e0017007a0c */ /* 0x000fe200077c1270 */
[----:B------:R1:W-:Y:S04]  /*664a0*/  @P1 STG.E.U16 [R4.64], R44 ;  /* 0x0000002c04001986 */ /* 0x0003e8000c101506 */
[----:B------:R2:W-:Y:S04]  /*664b0*/  @P2 STG.E.U16 [R6.64], R57 ;  /* 0x0000003906002986 */ /* 0x0005e8000c101506 */
[----:B0-----:R-:W3:Y:S01]  /*664c0*/  LDL.LU R55, [R1+0x2a0] ;  /* 0x0002a00001377983 */ /* 0x001ee20000300800 */
[----:B-1----:R-:W-:Y:S01]  /*664d0*/  PRMT R44, R0, 0x7632, R44 ;  /* 0x00007632002c7816 */ /* 0x002fe2000000002c */
[----:B------:R-:W-:-:S03]  /*664e0*/  IMAD.WIDE R4, R3, 0x2, R10 ;  /* 0x0000000203047825 */ /* 0x000fc600078e020a */
[----:B------:R-:W-:Y:S01]  /*664f0*/  PRMT R54, R44, 0x7632, R54 ;  /* 0x000076322c367816 */ /* 0x000fe20000000036 */
[----:B--2---:R-:W-:Y:S01]  /*66500*/  IMAD.WIDE R6, R3, 0x2, R8 ;  /* 0x0000000203067825 */ /* 0x004fe200078e0208 */
[----:B------:R-:W-:Y:S04]  /*66510*/  @P3 STG.E.U16 [R52.64], R56 ;  /* 0x0000003834003986 */ /* 0x000fe8000c101506 */
[----:B------:R-:W-:Y:S04]  /*66520*/  @P5 STG.E.U16 [R4.64], R44 ;  /* 0x0000002c04005986 */ /* 0x000fe8000c101506 */
[----:B------:R0:W-:Y:S04]  /*66530*/  @P6 STG.E.U16 [R6.64], R54 ;  /* 0x0000003606006986 */ /* 0x0001e8000c101506 */
[----:B0-----:R-:W2:Y:S01]  /*66540*/  LDL.LU R54, [R1+0x1f0c] ;  /* 0x001f0c0001367983 */ /* 0x001ea20000300800 */
[----:B------:R-:W-:-:S02]  /*66550*/  ISETP.LT.AND P3, PT, R59, c[0x0][0x178], !P4 ;  /* 0x00005e003b007a0c */ /* 0x000fc40006761270 */
[----:B------:R-:W-:Y:S01]  /*66560*/  ISETP.LT.AND P2, PT, R60, c[0x0][0x178], !P4 ;  /* 0x00005e003c007a0c */ /* 0x000fe20006741270 */
[----:B------:R-:W2:Y:S01]  /*66570*/  LDL.LU R57, [R1+0x1f10] ;  /* 0x001f100001397983 */ /* 0x000ea20000300800 */
[----:B------:R-:W-:Y:S02]  /*66580*/  IADD3 R0, R3, c[0x0][0x198], RZ ;  /* 0x0000660003007a10 */ /* 0x000fe40007ffe0ff */
[----:B----4-:R-:W-:Y:S02]  /*66590*/  ISETP.GE.AND P1, PT, R43, c[0x0][0x17c], PT ;  /* 0x00005f002b007a0c */ /* 0x010fe40003f26270 */
[----:B------:R-:W-:Y:S01]  /*665a0*/  ISETP.LT.AND P5, PT, R27, c[0x0][0x178], !P4 ;  /* 0x00005e001b007a0c */ /* 0x000fe200067a1270 */
[C---:B------:R-:W-:Y:S01]  /*665b0*/  IMAD.WIDE R4, R0.reuse, 0x2, R50 ;  /* 0x0000000200047825 */ /* 0x040fe200078e0232 */
[----:B------:R-:W-:Y:S01]  /*665c0*/  ISETP.LT.AND P4, PT, R23, c[0x0][0x178], !P4 ;  /* 0x00005e0017007a0c */ /* 0x000fe20006781270 */
[----:B------:R-:W4:Y:S01]  /*665d0*/  LDL.LU R43, [R1+0x264] ;  /* 0x00026400012b7983 */ /* 0x000f220000300800 */
[----:B------:R-:W-:Y:S01]  /*665e0*/  ISETP.LT.AND P6, PT, R59, c[0x0][0x178], !P1 ;  /* 0x00005e003b007a0c */ /* 0x000fe20004fc1270 */
[C---:B------:R-:W-:Y:S01]  /*665f0*/  IMAD.WIDE R52, R0.reuse, 0x2, R48 ;  /* 0x0000000200347825 */ /* 0x040fe200078e0230 */
[C---:B------:R-:W-:Y:S01]  /*66600*/  IADD3 R3, R0.reuse, c[0x0][0x198], RZ ;  /* 0x0000660000037a10 */ /* 0x040fe20007ffe0ff */
[----:B------:R0:W-:Y:S01]  /*66610*/  @P3 STG.E.U16 [R4.64], R47 ;  /* 0x0000002f04003986 */ /* 0x0001e2000c101506 */
[----:B------:R-:W-:Y:S01]  /*66620*/  PRMT R44, R47, 0x7632, R44 ;  /* 0x000076322f2c7816 */ /* 0x000fe2000000002c */
[----:B------:R-:W-:-:S04]  /*66630*/  IMAD.WIDE R6, R0, 0x2, R8 ;  /* 0x0000000200067825 */ /* 0x000fc800078e0208 */
[----:B0-----:R-:W-:Y:S01]  /*66640*/  IMAD.WIDE R4, R0, 0x2, R10 ;  /* 0x0000000200047825 */ /* 0x001fe200078e020a */
[----:B------:R-:W4:Y:S04]  /*66650*/  LDL.LU R47, [R1+0x34] ;  /* 0x00003400012f7983 */ /* 0x000f280000300800 */
[----:B---3--:R0:W-:Y:S01]  /*66660*/  @P2 STG.E.U16 [R52.64], R55 ;  /* 0x0000003734002986 */ /* 0x0081e2000c101506 */
[----:B------:R-:W-:-:S03]  /*66670*/  PRMT R0, R55, 0x7632, R0 ;  /* 0x0000763237007816 */ /* 0x000fc60000000000 */
[----:B------:R-:W-:Y:S04]  /*66680*/  @P5 STG.E.U16 [R4.64], R61 ;  /* 0x0000003d04005986 */ /* 0x000fe8000c101506 */
[----:B------:R-:W-:Y:S01]  /*66690*/  @P4 STG.E.U16 [R6.64], R58 ;  /* 0x0000003a06004986 */ /* 0x000fe2000c101506 */
[----:B0-----:R-:W-:-:S05]  /*666a0*/  IMAD.WIDE R52, R3, 0x2, R50 ;  /* 0x0000000203347825 */ /* 0x001fca00078e0232 */
[----:B------:R0:W-:Y:S01]  /*666b0*/  @P6 STG.E.U16 [R52.64], R44 ;  /* 0x0000002c34006986 */ /* 0x0001e2000c101506 */
[----:B--2---:R-:W-:-:S03]  /*666c0*/  ISETP.GE.AND P3, PT, R54, c[0x0][0x17c], PT ;  /* 0x00005f0036007a0c */ /* 0x004fc60003f66270 */
[----:B------:R-:W2:Y:S01]  /*666d0*/  LDL.LU R54, [R1+0x54] ;  /* 0x0000540001367983 */ /* 0x000ea20000300800 */
[----:B0-----:R-:W-:-:S03]  /*666e0*/  PRMT R44, R61, 0x7632, R44 ;  /* 0x000076323d2c7816 */ /* 0x001fc6000000002c */
[----:B------:R-:W3:Y:S04]  /*666f0*/  LDL.LU R55, [R1+0x24] ;  /* 0x0000240001377983 */ /* 0x000ee80000300800 */
[----:B------:R-:W2:Y:S01]  /*66700*/  LDL.LU R61, [R1+0x1f14] ;  /* 0x001f1400013d7983 */ /* 0x000ea20000300800 */
[C---:B------:R-:W-:Y:S02]  /*66710*/  ISETP.LT.AND P2, PT, R60.reuse, c[0x0][0x178], !P1 ;  /* 0x00005e003c007a0c */ /* 0x040fe40004f41270 */
[----:B------:R-:W-:Y:S01]  /*66720*/  ISETP.LT.AND P5, PT, R27, c[0x0][0x178], !P1 ;  /* 0x00005e001b007a0c */ /* 0x000fe20004fa1270 */
[----:B------:R-:W-:Y:S01]  /*66730*/  IMAD.WIDE R6, R3, 0x2, R48 ;  /* 0x0000000203067825 */ /* 0x000fe200078e0230 */
[----:B------:R-:W-:Y:S02]  /*66740*/  ISETP.LT.AND P1, PT, R23, c[0x0][0x178], !P1 ;  /* 0x00005e0017007a0c */ /* 0x000fe40004f21270 */
[----:B------:R-:W-:Y:S01]  /*66750*/  ISETP.LT.AND P6, PT, R59, c[0x0][0x178], !P3 ;  /* 0x00005e003b007a0c */ /* 0x000fe20005fc1270 */
[----:B------:R-:W-:Y:S01]  /*66760*/  IMAD.WIDE R4, R3, 0x2, R10 ;  /* 0x0000000203047825 */ /* 0x000fe200078e020a */
[----:B------:R-:W-:-:S05]  /*66770*/  ISETP.LT.AND P4, PT, R60, c[0x0][0x178], !P3 ;  /* 0x00005e003c007a0c */ /* 0x000fca0005f81270 */
[----:B------:R0:W-:Y:S04]  /*66780*/  @P2 STG.E.U16 [R6.64], R0 ;  /* 0x0000000006002986 */ /* 0x0001e8000c101506 */
[----:B------:R1:W-:Y:S01]  /*66790*/  @P5 STG.E.U16 [R4.64], R44 ;  /* 0x0000002c04005986 */ /* 0x0003e2000c101506 */
[C---:B0-----:R-:W-:Y:S02]  /*667a0*/  IADD3 R0, R3.reuse, c[0x0][0x198], RZ ;  /* 0x0000660003007a10 */ /* 0x041fe40007ffe0ff */
[----:B-1----:R-:W-:Y:S01]  /*667b0*/  PRMT R44, R58, 0x7632, R44 ;  /* 0x000076323a2c7816 */ /* 0x002fe2000000002c */
[----:B------:R-:W-:-:S04]  /*667c0*/  IMAD.WIDE R4, R3, 0x2, R8 ;  /* 0x0000000203047825 */ /* 0x000fc800078e0208 */
[C---:B------:R-:W-:Y:S01]  /*667d0*/  IMAD.WIDE R6, R0.reuse, 0x2, R50 ;  /* 0x0000000200067825 */ /* 0x040fe200078e0232 */
[----:B------:R-:W-:Y:S01]  /*667e0*/  ISETP.GE.AND P2, PT, R57, c[0x0][0x17c], PT ;  /* 0x00005f0039007a0c */ /* 0x000fe20003f46270 */
[----:B------:R0:W-:Y:S02]  /*667f0*/  @P1 STG.E.U16 [R4.64], R44 ;  /* 0x0000002c04001986 */ /* 0x0001e4000c101506 */
[C---:B------:R-:W-:Y:S01]  /*66800*/  IMAD.WIDE R52, R0.reuse, 0x2, R48 ;  /* 0x0000000200347825 */ /* 0x040fe200078e0230 */
[C---:B------:R-:W-:Y:S01]  /*66810*/  IADD3 R3, R0.reuse, c[0x0][0x198], RZ ;  /* 0x0000660000037a10 */ /* 0x040fe20007ffe0ff */
[----:B------:R-:W3:Y:S04]  /*66820*/  LDL.LU R57, [R1+0x274] ;  /* 0x0002740001397983 */ /* 0x000ee80000300800 */
[----:B----4-:R1:W-:Y:S04]  /*66830*/  @P6 STG.E.U16 [R6.64], R43 ;  /* 0x0000002b06006986 */ /* 0x0103e8000c101506 */
[----:B------:R-:W4:Y:S01]  /*66840*/  LDL.LU R58, [R1+0x74] ;  /* 0x00007400013a7983 */ /* 0x000f220000300800 */
[----:B0-----:R-:W-:-:S03]  /*66850*/  IMAD.WIDE R4, R0, 0x2, R10 ;  /* 0x0000000200047825 */ /* 0x001fc600078e020a */
[----:B------:R0:W-:Y:S01]  /*66860*/  @P4 STG.E.U16 [R52.64], R47 ;  /* 0x0000002f34004986 */ /* 0x0001e2000c101506 */
[----:B-1----:R-:W-:Y:S01]  /*66870*/  IMAD.WIDE R6, R0, 0x2, R8 ;  /* 0x0000000200067825 */ /* 0x002fe200078e0208 */
[----:B------:R-:W-:Y:S02]  /*66880*/  PRMT R0, R47, 0x7632, R0 ;  /* 0x000076322f007816 */ /* 0x000fe40000000000 */
[----:B--2---:R-:W-:Y:S02]  /*66890*/  ISETP.GE.AND P1, PT, R61, c[0x0][0x17c], PT ;  /* 0x00005f003d007a0c */ /* 0x004fe40003f26270 */
[----:B------:R-:W2:Y:S04]  /*668a0*/  LDL.LU R61, [R1+0x1f18] ;  /* 0x001f1800013d7983 */ /* 0x000ea80000300800 */
[----:B0-----:R-:W2:Y:S01]  /*668b0*/  LDL.LU R47, [R1+0x1f1c] ;  /* 0x001f1c00012f7983 */ /* 0x001ea20000300800 */
[----:B------:R-:W-:-:S02]  /*668c0*/  ISETP.LT.AND P5, PT, R27, c[0x0][0x178], !P3 ;  /* 0x00005e001b007a0c */ /* 0x000fc40005fa1270 */
[----:B------:R-:W-:Y:S02]  /*668d0*/  ISETP.LT.AND P3, PT, R23, c[0x0][0x178], !P3 ;  /* 0x00005e0017007a0c */ /* 0x000fe40005f61270 */
[----:B------:R-:W-:Y:S02]  /*668e0*/  ISETP.LT.AND P6, PT, R59, c[0x0][0x178], !P2 ;  /* 0x00005e003b007a0c */ /* 0x000fe400057c1270 */
[----:B------:R-:W-:Y:S01]  /*668f0*/  ISETP.LT.AND P4, PT, R60, c[0x0][0x178], !P2 ;  /* 0x00005e003c007a0c */ /* 0x000fe20005781270 */
[----:B------:R-:W-:Y:S01]  /*66900*/  IMAD.WIDE R52, R3, 0x2, R50 ;  /* 0x0000000203347825 */ /* 0x000fe200078e0232 */
[----:B------:R-:W-:Y:S02]  /*66910*/  PRMT R44, R43, 0x7632, R44 ;  /* 0x000076322b2c7816 */ /* 0x000fe4000000002c */
[----:B------:R-:W-:Y:S01]  /*66920*/  PRMT R56, R54, 0x7632, R56 ;  /* 0x0000763236387816 */ /* 0x000fe20000000038 */
[----:B------:R-:W2:Y:S04]  /*66930*/  LDL.LU R43, [R1+0x44] ;  /* 0x00004400012b7983 */ /* 0x000ea80000300800 */
[----:B------:R0:W-:Y:S01]  /*66940*/  @P5 STG.E.U16 [R4.64], R54 ;  /* 0x0000003604005986 */ /* 0x0001e2000c101506 */
[----:B------:R-:W-:-:S03]  /*66950*/  ISETP.LT.AND P5, PT, R59, c[0x0][0x178], !P1 ;  /* 0x00005e003b007a0c */ /* 0x000fc60004fa1270 */
[----:B---3--:R-:W-:Y:S01]  /*66960*/  @P3 STG.E.U16 [R6.64], R55 ;  /* 0x0000003706003986 */ /* 0x008fe2000c101506 */
[----:B------:R-:W-:Y:S02]  /*66970*/  ISETP.LT.AND P3, PT, R27, c[0x0][0x178], !P2 ;  /* 0x00005e001b007a0c */ /* 0x000fe40005761270 */
[----:B------:R-:W-:Y:S01]  /*66980*/  ISETP.LT.AND P2, PT, R23, c[0x0][0x178], !P2 ;  /* 0x00005e0017007a0c */ /* 0x000fe20005741270 */
[----:B------:R1:W-:Y:S01]  /*66990*/  @P6 STG.E.U16 [R52.64], R44 ;  /* 0x0000002c34006986 */ /* 0x0003e2000c101506 */
[----:B0-----:R-:W-:-:S05]  /*669a0*/  IMAD.WIDE R4, R3, 0x2, R48 ;  /* 0x0000000203047825 */ /* 0x001fca00078e0230 */
[----:B------:R0:W-:Y:S01]  /*669b0*/  @P4 STG.E.U16 [R4.64], R0 ;  /* 0x0000000004004986 */ /* 0x0001e2000c101506 */
[----:B------:R-:W-:Y:S02]  /*669c0*/  ISETP.LT.AND P4, PT, R60, c[0x0][0x178], !P1 ;  /* 0x00005e003c007a0c */ /* 0x000fe40004f81270 */
[----:B-1----:R-:W-:Y:S01]  /*669d0*/  PRMT R44, R55, 0x7632, R44 ;  /* 0x00007632372c7816 */ /* 0x002fe2000000002c */
[C---:B------:R-:W-:Y:S01]  /*669e0*/  IMAD.WIDE R54, R3.reuse, 0x2, R10 ;  /* 0x0000000203367825 */ /* 0x040fe200078e020a */
[----:B0-----:R-:W-:-:S03]  /*669f0*/  IADD3 R0, R3, c[0x0][0x198], RZ ;  /* 0x0000660003007a10 */ /* 0x001fc60007ffe0ff */
[----:B------:R-:W-:Y:S01]  /*66a00*/  IMAD.WIDE R4, R3, 0x2, R8 ;  /* 0x0000000203047825 */ /* 0x000fe200078e0208 */
[----:B------:R0:W-:Y:S03]  /*66a10*/  @P3 STG.E.U16 [R54.64], R56 ;  /* 0x0000003836003986 */ /* 0x0001e6000c101506 */
[C---:B------:R-:W-:Y:S01]  /*66a20*/  IMAD.WIDE R6, R0.reuse, 0x2, R50 ;  /* 0x0000000200067825 */ /* 0x040fe200078e0232 */
[----:B------:R1:W-:Y:S03]  /*66a30*/  @P2 STG.E.U16 [R4.64], R44 ;  /* 0x0000002c04002986 */ /* 0x0003e6000c101506 */
[C---:B------:R-:W-:Y:S01]  /*66a40*/  IMAD.WIDE R52, R0.reuse, 0x2, R48 ;  /* 0x0000000200347825 */ /* 0x040fe200078e0230 */
[----:B------:R3:W-:Y:S04]  /*66a50*/  @P5 STG.E.U16 [R6.64], R57 ;  /* 0x0000003906005986 */ /* 0x0007e8000c101506 */
[----:B----4-:R4:W-:Y:S01]  /*66a60*/  @P4 STG.E.U16 [R52.64], R58 ;  /* 0x0000003a34004986 */ /* 0x0109e2000c101506 */
[----:B0-----:R-:W-:Y:S01]  /*66a70*/  PRMT R56, R57, 0x7632, R56 ;  /* 0x0000763239387816 */ /* 0x001fe20000000038 */
[C---:B------:R-:W-:Y:S01]  /*66a80*/  IMAD.WIDE R54, R0.reuse, 0x2, R10 ;  /* 0x0000000200367825 */ /* 0x040fe200078e020a */
[----:B------:R-:W-:-:S02]  /*66a90*/  IADD3 R3, R0, c[0x0][0x198], RZ ;  /* 0x0000660000037a10 */ /* 0x000fc40007ffe0ff */
[----:B-1----:R-:W-:Y:S01]  /*66aa0*/  PRMT R44, R58, 0x7632, R44 ;  /* 0x000076323a2c7816 */ /* 0x002fe2000000002c */
[----:B------:R-:W-:Y:S01]  /*66ab0*/  IMAD.WIDE R4, R0, 0x2, R8 ;  /* 0x0000000200047825 */ /* 0x000fe200078e0208 */
[----:B--2---:R-:W-:Y:S02]  /*66ac0*/  ISETP.GE.AND P6, PT, R61, c[0x0][0x17c], PT ;  /* 0x00005f003d007a0c */ /* 0x004fe40003fc6270 */
[----:B------:R-:W-:Y:S02]  /*66ad0*/  ISETP.GE.AND P4, PT, R47, c[0x0][0x17c], PT ;  /* 0x00005f002f007a0c */ /* 0x000fe40003f86270 */
[----:B------:R-:W2:Y:S04]  /*66ae0*/  LDL.LU R47, [R1+0x284] ;  /* 0x00028400012f7983 */ /* 0x000ea80000300800 */
[----:B------:R-:W2:Y:S04]  /*66af0*/  LDL.LU R61, [R1+0x94] ;  /* 0x00009400013d7983 */ /* 0x000ea80000300800 */
[----:B---3--:R-:W3:Y:S04]  /*66b00*/  LDL.LU R57, [R1+0x1f20] ;  /* 0x001f200001397983 */ /* 0x008ee80000300800 */
[----:B----4-:R-:W4:Y:S04]  /*66b10*/  LDL.LU R58, [R1+0x84] ;  /* 0x00008400013a7983 */ /* 0x010f280000300800 */
[----:B------:R-:W2:Y:S01]  /*66b20*/  LDL.LU R0, [R1+0x64] ;  /* 0x0000640001007983 */ /* 0x000ea20000300800 */
[----:B------:R-:W-:-:S02]  /*66b30*/  ISETP.LT.AND P5, PT, R27, c[0x0][0x178], !P1 ;  /* 0x00005e001b007a0c */ /* 0x000fc40004fa1270 */
[----:B------:R-:W-:Y:S02]  /*66b40*/  ISETP.LT.AND P1, PT, R23, c[0x0][0x178], !P1 ;  /* 0x00005e0017007a0c */ /* 0x000fe40004f21270 */
[----:B------:R-:W-:Y:S01]  /*66b50*/  ISETP.LT.AND P2, PT, R59, c[0x0][0x178], !P6 ;  /* 0x00005e003b007a0c */ /* 0x000fe20007741270 */
[----:B------:R-:W-:Y:S01]  /*66b60*/  IMAD.WIDE R6, R3, 0x2, R50 ;  /* 0x0000000203067825 */ /* 0x000fe200078e0232 */
[----:B------:R-:W-:-:S03]  /*66b70*/  ISETP.LT.AND P3, PT, R60, c[0x0][0x178], !P6 ;  /* 0x00005e003c007a0c */ /* 0x000fc60007761270 */
[----:B------:R-:W-:-:S04]  /*66b80*/  IMAD.WIDE R52, R3, 0x2, R48 ;  /* 0x0000000203347825 */ /* 0x000fc800078e0230 */
[----:B--2---:R0:W-:Y:S04]  /*66b90*/  @P5 STG.E.U16 [R54.64], R0 ;  /* 0x0000000036005986 */ /* 0x0041e8000c101506 */
[----:B------:R-:W-:Y:S01]  /*66ba0*/  @P1 STG.E.U16 [R4.64], R43 ;  /* 0x0000002b04001986 */ /* 0x000fe2000c101506 */
[----:B---3--:R-:W-:-:S03]  /*66bb0*/  ISETP.GE.AND P1, PT, R57, c[0x0][0x17c], PT ;  /* 0x00005f0039007a0c */ /* 0x008fc60003f26270 */
[----:B------:R-:W2:Y:S04]  /*66bc0*/  LDL.LU R57, [R1+0x1f24] ;  /* 0x001f240001397983 */ /* 0x000ea80000300800 */
[----:B------:R1:W-:Y:S01]  /*66bd0*/  @P2 STG.E.U16 [R6.64], R56 ;  /* 0x0000003806002986 */ /* 0x0003e2000c101506 */
[----:B0-----:R-:W-:-:S03]  /*66be0*/  PRMT R54, R43, 0x7632, R54 ;  /* 0x000076322b367816 */ /* 0x001fc60000000036 */
[----:B-1----:R-:W3:Y:S04]  /*66bf0*/  LDL.LU R56, [R1+0x1f28] ;  /* 0x001f280001387983 */ /* 0x002ee80000300800 */
[----:B------:R-:W3:Y:S01]  /*66c00*/  LDL.LU R43, [R1+0x2b4] ;  /* 0x0002b400012b7983 */ /* 0x000ee20000300800 */
[----:B------:R-:W-:Y:S02]  /*66c10*/  ISETP.LT.AND P5, PT, R27, c[0x0][0x178], !P6 ;  /* 0x00005e001b007a0c */ /* 0x000fe400077a1270 */
[----:B------:R-:W-:Y:S01]  /*66c20*/  ISETP.LT.AND P6, PT, R23, c[0x0][0x178], !P6 ;  /* 0x00005e0017007a0c */ /* 0x000fe200077c1270 */
[----:B------:R0:W-:Y:S01]  /*66c30*/  @P3 STG.E.U16 [R52.64], R44 ;  /* 0x0000002c34003986 */ /* 0x0001e2000c101506 */
[----:B------:R-:W-:Y:S01]  /*66c40*/  ISETP.LT.AND P3, PT, R59, c[0x0][0x178], !P4 ;  /* 0x00005e003b007a0c */ /* 0x000fe20006761270 */
[----:B------:R-:W-:Y:S01]  /*66c50*/  IMAD.WIDE R4, R3, 0x2, R10 ;  /* 0x0000000203047825 */ /* 0x000fe200078e020a */
[----:B------:R-:W-:-:S03]  /*66c60*/  ISETP.LT.AND P2, PT, R60, c[0x0][0x178], !P4 ;  /* 0x00005e003c007a0c */ /* 0x000fc60006741270 */
[C---:B------:R-:W-:Y:S01]  /*66c70*/  IMAD.WIDE R6, R3.reuse, 0x2, R8 ;  /* 0x0000000203067825 */ /* 0x040fe200078e0208 */
[----:B0-----:R-:W-:Y:S02]  /*66c80*/  PRMT R44, R0, 0x7632, R44 ;  /* 0x00007632002c7816 */ /* 0x001fe4000000002c */
[----:B------:R-:W-:-:S03]  /*66c90*/  IADD3 R0, R3, c[0x0][0x198], RZ ;  /* 0x0000660003007a10 */ /* 0x000fc60007ffe0ff */
[----:B------:R0:W-:Y:S01]  /*66ca0*/  @P5 STG.E.U16 [R4.64], R44 ;  /* 0x0000002c04005986 */ /* 0x0001e2000c101506 */
[----:B------:R-:W-:Y:S01]  /*66cb0*/  ISETP.LT.AND P5, PT, R27, c[0x0][0x178], !P4 ;  /* 0x00005e001b007a0c */ /* 0x000fe200067a1270 */
[C---:B------:R-:W-:Y:S01]  /*66cc0*/  IMAD.WIDE R52, R0.reuse, 0x2, R48 ;  /* 0x0000000200347825 */ /* 0x040fe200078e0230 */
[----:B------:R-:W-:Y:S01]  /*66cd0*/  ISETP.LT.AND P4, PT, R23, c[0x0][0x178], !P4 ;  /* 0x00005e0017007a0c */ /* 0x000fe20006781270 */
[----:B------:R1:W-:Y:S01]  /*66ce0*/  @P6 STG.E.U16 [R6.64], R54 ;  /* 0x0000003606006986 */ /* 0x0003e2000c101506 */
[----:B------:R-:W-:Y:S02]  /*66cf0*/  ISETP.LT.AND P6, PT, R59, c[0x0][0x178], !P1 ;  /* 0x00005e003b007a0c */ /* 0x000fe40004fc1270 */
[C---:B------:R-:W-:Y:S01]  /*66d00*/  IADD3 R3, R0.reuse, c[0x0][0x198], RZ ;  /* 0x0000660000037a10 */ /* 0x040fe20007ffe0ff */
[----:B0-----:R-:W-:Y:S01]  /*66d10*/  IMAD.WIDE R4, R0, 0x2, R50 ;  /* 0x0000000200047825 */ /* 0x001fe200078e0232 */
[----:B------:R-:W-:-:S04]  /*66d20*/  PRMT R44, R47, 0x7632, R44 ;  /* 0x000076322f2c7816 */ /* 0x000fc8000000002c */
[----:B------:R0:W-:Y:S01]  /*66d30*/  @P3 STG.E.U16 [R4.64], R47 ;  /* 0x0000002f04003986 */ /* 0x0001e2000c101506 */
[----:B-1----:R-:W-:-:S03]  /*66d40*/  IMAD.WIDE R6, R0, 0x2, R8 ;  /* 0x0000000200067825 */ /* 0x002fc600078e0208 */
[----:B------:R1:W-:Y:S01]  /*66d50*/  @P2 STG.E.U16 [R52.64], R61 ;  /* 0x0000003d34002986 */ /* 0x0003e2000c101506 */
[----:B------:R-:W-:Y:S01]  /*66d60*/  ISETP.LT.AND P2, PT, R60, c[0x0][0x178], !P1 ;  /* 0x00005e003c007a0c */ /* 0x000fe20004f41270 */
[----:B0-----:R-:W-:Y:S02]  /*66d70*/  IMAD.WIDE R4, R0, 0x2, R10 ;  /* 0x0000000200047825 */ /* 0x001fe400078e020a */
[----:B------:R-:W3:Y:S02]  /*66d80*/  LDL.LU R47, [R1+0x2a4] ;  /* 0x0002a400012f7983 */ /* 0x000ee40000300800 */
[----:B-1----:R-:W-:Y:S02]  /*66d90*/  IMAD.WIDE R52, R3, 0x2, R50 ;  /* 0x0000000203347825 */ /* 0x002fe400078e0232 */
[----:B----4-:R0:W-:Y:S01]  /*66da0*/  @P5 STG.E.U16 [R4.64], R58 ;  /* 0x0000003a04005986 */ /* 0x0101e2000c101506 */
[----:B------:R-:W-:Y:S02]  /*66db0*/  ISETP.LT.AND P5, PT, R27, c[0x0][0x178], !P1 ;  /* 0x00005e001b007a0c */ /* 0x000fe40004fa1270 */
[----:B------:R-:W-:Y:S01]  /*66dc0*/  PRMT R0, R61, 0x7632, R0 ;  /* 0x000076323d007816 */ /* 0x000fe20000000000 */
[----:B------:R1:W-:Y:S01]  /*66dd0*/  @P4 STG.E.U16 [R6.64], R45 ;  /* 0x0000002d06004986 */ /* 0x0003e2000c101506 */
[----:B------:R-:W-:-:S03]  /*66de0*/  ISETP.LT.AND P1, PT, R23, c[0x0][0x178], !P1 ;  /* 0x00005e0017007a0c */ /* 0x000fc60004f21270 */
[----:B------:R4:W-:Y:S01]  /*66df0*/  @P6 STG.E.U16 [R52.64], R44 ;  /* 0x0000002c34006986 */ /* 0x0009e2000c101506 */
[----:B0-----:R-:W-:-:S04]  /*66e00*/  IMAD.WIDE R4, R3, 0x2, R48 ;  /* 0x0000000203047825 */ /* 0x001fc800078e0230 */
[----:B-1----:R-:W-:Y:S01]  /*66e10*/  IMAD.WIDE R6, R3, 0x2, R10 ;  /* 0x0000000203067825 */ /* 0x002fe200078e020a */
[----:B----4-:R-:W4:Y:S01]  /*66e20*/  LDL.LU R53, [R1+0xc4] ;  /* 0x0000c40001357983 */ /* 0x010f220000300800 */
[----:B------:R-:W-:-:S03]  /*66e30*/  PRMT R44, R58, 0x7632, R44 ;  /* 0x000076323a2c7816 */ /* 0x000fc6000000002c */
[----:B------:R-:W4:Y:S04]  /*66e40*/  LDL.LU R61, [R1+0xb4] ;  /* 0x0000b400013d7983 */ /* 0x000f280000300800 */
[----:B------:R-:W4:Y:S04]  /*66e50*/  LDL.LU R58, [R1+0x1f2c] ;  /* 0x001f2c00013a7983 */ /* 0x000f280000300800 */
[----:B------:R0:W-:Y:S01]  /*66e60*/  @P2 STG.E.U16 [R4.64], R0 ;  /* 0x0000000004002986 */ /* 0x0001e2000c101506 */
[----:B------:R-:W-:-:S03]  /*66e70*/  PRMT R52, R45, 0x7632, R52 ;  /* 0x000076322d347816 */ /* 0x000fc60000000034 */
[----:B------:R1:W-:Y:S01]  /*66e80*/  @P5 STG.E.U16 [R6.64], R44 ;  /* 0x0000002c06005986 */ /* 0x0003e2000c101506 */
[C---:B0-----:R-:W-:Y:S01]  /*66e90*/  IADD3 R0, R3.reuse, c[0x0][0x198], RZ ;  /* 0x0000660003007a10 */ /* 0x041fe20007ffe0ff */
[----:B------:R-:W-:-:S04]  /*66ea0*/  IMAD.WIDE R4, R3, 0x2, R8 ;  /* 0x0000000203047825 */ /* 0x000fc800078e0208 */
[C---:B-1----:R-:W-:Y:S01]  /*66eb0*/  IMAD.WIDE R6, R0.reuse, 0x2, R50 ;  /* 0x0000000200067825 */ /* 0x042fe200078e0232 */
[----:B------:R0:W-:Y:S01]  /*66ec0*/  @P1 STG.E.U16 [R4.64], R52 ;  /* 0x0000003404001986 */ /* 0x0001e2000c101506 */
[C---:B------:R-:W-:Y:S02]  /*66ed0*/  IADD3 R3, R0.reuse, c[0x0][0x198], RZ ;  /* 0x0000660000037a10 */ /* 0x040fe40007ffe0ff */
[----:B------:R-:W-:-:S04]  /*66ee0*/  IMAD.WIDE R44, R0, 0x2, R48 ;  /* 0x00000002002c7825 */ /* 0x000fc800078e0230 */
[----:B0-----:R-:W-:Y:S01]  /*66ef0*/  IMAD.WIDE R4, R0, 0x2, R10 ;  /* 0x0000000200047825 */ /* 0x001fe200078e020a */
[----:B--2---:R-:W-:-:S04]  /*66f00*/  ISETP.GE.AND P3, PT, R57, c[0x0][0x17c], PT ;  /* 0x00005f0039007a0c */ /* 0x004fc80003f66270 */
[----:B------:R-:W-:Y:S02]  /*66f10*/  ISETP.LT.AND P6, PT, R59, c[0x0][0x178], !P3 ;  /* 0x00005e003b007a0c */ /* 0x000fe40005fc1270 */
[----:B---3--:R-:W-:Y:S02]  /*66f20*/  ISETP.GE.AND P2, PT, R56, c[0x0][0x17c], PT ;  /* 0x00005f0038007a0c */ /* 0x008fe40003f46270 */
[----:B------:R-:W2:Y:S04]  /*66f30*/  LDL.LU R56, [R1+0x268] ;  /* 0x0002680001387983 */ /* 0x000ea80000300800 */
[----:B------:R-:W3:Y:S05]  /*66f40*/  LDL.LU R57, [R1+0x38] ;  /* 0x0000380001397983 */ /* 0x000eea0000300800 */
[----:B------:R0:W-:Y:S04]  /*66f50*/  @P6 STG.E.U16 [R6.64], R43 ;  /* 0x0000002b06006986 */ /* 0x0001e8000c101506 */
[----:B------:R-:W3:Y:S01]  /*66f60*/  LDL.LU R52, [R1+0x1f30] ;  /* 0x001f300001347983 */ /* 0x000ee20000300800 */
[----:B0-----:R-:W-:Y:S01]  /*66f70*/  IMAD.WIDE R6, R0, 0x2, R8 ;  /* 0x0000000200067825 */ /* 0x001fe200078e0208 */
[----:B------:R-:W-:-:S02]  /*66f80*/  PRMT R0, R43, 0x7632, R0 ;  /* 0x000076322b007816 */ /* 0x000fc40000000000 */
[----:B------:R-:W3:Y:S01]  /*66f90*/  LDL.LU R43, [R1+0x1f34] ;  /* 0x001f3400012b7983 */ /* 0x000ee20000300800 */
[----:B------:R-:W-:Y:S02]  /*66fa0*/  ISETP.LT.AND P4, PT, R60, c[0x0][0x178], !P3 ;  /* 0x00005e003c007a0c */ /* 0x000fe40005f81270 */
[----:B------:R-:W-:Y:S02]  /*66fb0*/  ISETP.LT.AND P5, PT, R27, c[0x0][0x178], !P3 ;  /* 0x00005e001b007a0c */ /* 0x000fe40005fa1270 */
[----:B------:R-:W-:Y:S02]  /*66fc0*/  ISETP.LT.AND P3, PT, R23, c[0x0][0x178], !P3 ;  /* 0x00005e0017007a0c */ /* 0x000fe40005f61270 */
[----:B------:R-:W-:-:S07]  /*66fd0*/  ISETP.LT.AND P6, PT, R59, c[0x0][0x178], !P2 ;  /* 0x00005e003b007a0c */ /* 0x000fce00057c1270 */
[----:B------:R0:W-:Y:S01]  /*66fe0*/  @P4 STG.E.U16 [R44.64], R47 ;  /* 0x0000002f2c004986 */ /* 0x0001e2000c101506 */
[----:B------:R-:W-:Y:S01]  /*66ff0*/  ISETP.LT.AND P4, PT, R60, c[0x0][0x178], !P2 ;  /* 0x00005e003c007a0c */ /* 0x000fe20005781270 */
[----:B0-----:R-:W-:Y:S02]  /*67000*/  IMAD.WIDE R44, R3, 0x2, R50 ;  /* 0x00000002032c7825 */ /* 0x001fe400078e0232 */
[----:B----4-:R0:W-:Y:S04]  /*67010*/  @P5 STG.E.U16 [R4.64], R53 ;  /* 0x0000003504005986 */ /* 0x0101e8000c101506 */
[----:B------:R1:W-:Y:S01]  /*67020*/  @P3 STG.E.U16 [R6.64], R61 ;  /* 0x0000003d06003986 */ /* 0x0003e2000c101506 */
[----:B------:R-:W-:Y:S02]  /*67030*/  ISETP.LT.AND P3, PT, R27, c[0x0][0x178], !P2 ;  /* 0x00005e001b007a0c */ /* 0x000fe40005761270 */
[----:B------:R-:W-:Y:S01]  /*67040*/  ISETP.GE.AND P1, PT, R58, c[0x0][0x17c], PT ;  /* 0x00005f003a007a0c */ /* 0x000fe20003f26270 */
[----:B0-----:R-:W-:Y:S01]  /*67050*/  IMAD.WIDE R4, R3, 0x2, R48 ;  /* 0x0000000203047825 */ /* 0x001fe200078e0230 */
[----:B-1----:R-:W-:Y:S01]  /*67060*/  PRMT R6, R47, 0x7632, R6 ;  /* 0x000076322f067816 */ /* 0x002fe20000000006 */
[----:B------:R0:W-:Y:S01]  /*67070*/  @P6 STG.E.U16 [R44.64], R0 ;  /* 0x000000002c006986 */ /* 0x0001e2000c101506 */
[----:B------:R-:W-:-:S03]  /*67080*/  ISETP.LT.AND P2, PT, R23, c[0x0][0x178], !P2 ;  /* 0x00005e0017007a0c */ /* 0x000fc60005741270 */
[----:B------:R-:W4:Y:S01]  /*67090*/  LDL.LU R47, [R1+0x58] ;  /* 0x00005800012f7983 */ /* 0x000f220000300800 */
[----:B------:R-:W-:-:S03]  /*670a0*/  ISETP.LT.AND P5, PT, R59, c[0x0][0x178], !P1 ;  /* 0x00005e003b007a0c */ /* 0x000fc60004fa1270 */
[----:B------:R-:W4:Y:S04]  /*670b0*/  LDL.LU R58, [R1+0x28] ;  /* 0x00002800013a7983 */ /* 0x000f280000300800 */
[----:B------:R1:W-:Y:S01]  /*670c0*/  @P4 STG.E.U16 [R4.64], R6 ;  /* 0x0000000604004986 */ /* 0x0003e2000c101506 */
[----:B------:R-:W-:Y:S02]  /*670d0*/  ISETP.LT.AND P4, PT, R60, c[0x0][0x178], !P1 ;  /* 0x00005e003c007a0c */ /* 0x000fe40004f81270 */
[----:B0-----:R-:W-:Y:S02]  /*670e0*/  IADD3 R0, R3, c[0x0][0x198], RZ ;  /* 0x0000660003007a10 */ /* 0x001fe40007ffe0ff */
[----:B------:R-:W-:Y:S02]  /*670f0*/  PRMT R54, R53, 0x7632, R54 ;  /* 0x0000763235367816 */ /* 0x000fe40000000036 */
[----:B------:R-:W-:Y:S01]  /*67100*/  PRMT R55, R61, 0x7632, R55 ;  /* 0x000076323d377816 */ /* 0x000fe20000000037 */
[----:B------:R-:W-:-:S04]  /*67110*/  IMAD.WIDE R44, R0, 0x2, R50 ;  /* 0x00000002002c7825 */ /* 0x000fc800078e0232 */
[----:B-1----:R-:W-:-:S04]  /*67120*/  IMAD.WIDE R4, R3, 0x2, R10 ;  /* 0x0000000203047825 */ /* 0x002fc800078e020a */
[----:B------:R-:W-:Y:S01]  /*67130*/  IMAD.WIDE R6, R3, 0x2, R8 ;  /* 0x0000000203067825 */ /* 0x000fe200078e0208 */
[----:B------:R0:W-:Y:S01]  /*67140*/  @P3 STG.E.U16 [R4.64], R54 ;  /* 0x0000003604003986 */ /* 0x0001e2000c101506 */
[----:B------:R-:W-:-:S03]  /*67150*/  IADD3 R3, R0, c[0x0][0x198], RZ ;  /* 0x0000660000037a10 */ /* 0x000fc60007ffe0ff */
[----:B------:R1:W-:Y:S01]  /*67160*/  @P2 STG.E.U16 [R6.64], R55 ;  /* 0x0000003706002986 */ /* 0x0003e2000c101506 */
[----:B0-----:R-:W-:-:S04]  /*67170*/  IMAD.WIDE R4, R0, 0x2, R10 ;  /* 0x0000000200047825 */ /* 0x001fc800078e020a */
[----:B-1----:R-:W-:Y:S01]  /*67180*/  IMAD.WIDE R6, R0, 0x2, R8 ;  /* 0x0000000200067825 */ /* 0x002fe200078e0208 */
[----:B--2---:R0:W-:Y:S01]  /*67190*/  @P5 STG.E.U16 [R44.64], R56 ;  /* 0x000000382c005986 */ /* 0x0041e2000c101506 */
[----:B------:R-:W-:Y:S02]  /*671a0*/  PRMT R54, R56, 0x7632, R54 ;  /* 0x0000763238367816 */ /* 0x000fe40000000036 */
[----:B---3--:R-:W-:Y:S02]  /*671b0*/  PRMT R55, R57, 0x7632, R55 ;  /* 0x0000763239377816 */ /* 0x008fe40000000037 */
[----:B------:R-:W-:Y:S01]  /*671c0*/  ISETP.GE.AND P6, PT, R52, c[0x0][0x17c], PT ;  /* 0x00005f0034007a0c */ /* 0x000fe20003fc6270 */
[----:B------:R-:W-:-:S05]  /*671d0*/  IMAD.WIDE R52, R0, 0x2, R48 ;  /* 0x0000000200347825 */ /* 0x000fca00078e0230 */
[----:B------:R1:W-:Y:S01]  /*671e0*/  @P4 STG.E.U16 [R52.64], R57 ;  /* 0x0000003934004986 */ /* 0x0003e2000c101506 */
[----:B------:R-:W-:-:S03]  /*671f0*/  ISETP.GE.AND P3, PT, R43, c[0x0][0x17c], PT ;  /* 0x00005f002b007a0c */ /* 0x000fc60003f66270 */
[----:B------:R-:W2:Y:S04]  /*67200*/  LDL.LU R43, [R1+0x278] ;  /* 0x00027800012b7983 */ /* 0x000ea80000300800 */
[----:B------:R-:W3:Y:S04]  /*67210*/  LDL.LU R61, [R1+0x78] ;  /* 0x00007800013d7983 */ /* 0x000ee80000300800 */
[----:B0-----:R-:W3:Y:S04]  /*67220*/  LDL.LU R56, [R1+0x68] ;  /* 0x0000680001387983 */ /* 0x001ee80000300800 */
[----:B-1----:R-:W3:Y:S04]  /*67230*/  LDL.LU R57, [R1+0x48] ;  /* 0x0000480001397983 */ /* 0x002ee80000300800 */
[----:B------:R-:W3:Y:S01]  /*67240*/  LDL.LU R0, [R1+0x1f38] ;  /* 0x001f380001007983 */ /* 0x000ee20000300800 */
[----:B------:R-:W-:-:S02]  /*67250*/  ISETP.LT.AND P5, PT, R27, c[0x0][0x178], !P1 ;  /* 0x00005e001b007a0c */ /* 0x000fc40004fa1270 */
[----:B------:R-:W-:Y:S02]  /*67260*/  ISETP.LT.AND P1, PT, R23, c[0x0][0x178], !P1 ;  /* 0x00005e0017007a0c */ /* 0x000fe40004f21270 */
[----:B------:R-:W-:Y:S02]  /*67270*/  ISETP.LT.AND P2, PT, R59, c[0x0][0x178], !P6 ;  /* 0x00005e003b007a0c */ /* 0x000fe40007741270 */
[----:B------:R-:W-:Y:S01]  /*67280*/  ISETP.LT.AND P4, PT, R60, c[0x0][0x178], !P6 ;  /* 0x00005e003c007a0c */ /* 0x000fe20007781270 */
[----:B------:R-:W-:-:S04]  /*67290*/  IMAD.WIDE R44, R3, 0x2, R50 ;  /* 0x00000002032c7825 */ /* 0x000fc800078e0232 */
[----:B------:R-:W-:Y:S02]  /*672a0*/  IMAD.WIDE R52, R3, 0x2, R48 ;  /* 0x0000000203347825 */ /* 0x000fe400078e0230 */
[----:B----4-:R-:W-:Y:S04]  /*672b0*/  @P5 STG.E.U16 [R4.64], R47 ;  /* 0x0000002f04005986 */ /* 0x010fe8000c101506 */
[----:B------:R-:W-:Y:S04]  /*672c0*/  @P1 STG.E.U16 [R6.64], R58 ;  /* 0x0000003a06001986 */ /* 0x000fe8000c101506 */
[----:B------:R0:W-:Y:S04]  /*672d0*/  @P2 STG.E.U16 [R44.64], R54 ;  /* 0x000000362c002986 */ /* 0x0001e8000c101506 */
[----:B------:R1:W-:Y:S01]  /*672e0*/  @P4 STG.E.U16 [R52.64], R55 ;  /* 0x0000003734004986 */ /* 0x0003e2000c101506 */
[----:B------:R-:W-:-:S02]  /*672f0*/  ISETP.LT.AND P5, PT, R27, c[0x0][0x178], !P6 ;  /* 0x00005e001b007a0c */ /* 0x000fc400077a1270 */
[----:B0-----:R-:W-:Y:S02]  /*67300*/  PRMT R44, R47, 0x7632, R44 ;  /* 0x000076322f2c7816 */ /* 0x001fe4000000002c */
[----:B------:R-:W4:Y:S04]  /*67310*/  LDL.LU R47, [R1+0x2274] ;  /* 0x00227400012f7983 */ /* 0x000f280000300800 */
[----:B-1----:R-:W4:Y:S04]  /*67320*/  LDL.LU R55, [R1+0x1f3c] ;  /* 0x001f3c0001377983 */ /* 0x002f280000300800 */
[----:B------:R-:W4:Y:S01]  /*67330*/  LDL.LU R53, [R1+0x1f40] ;  /* 0x001f400001357983 */ /* 0x000f220000300800 */
[----:B------:R-:W-:-:S02]  /*67340*/  ISETP.LT.AND P6, PT, R23, c[0x0][0x178], !P6 ;  /* 0x00005e0017007a0c */ /* 0x000fc400077c1270 */
[----:B------:R-:W-:Y:S01]  /*67350*/  ISETP.LT.AND P4, PT, R59, c[0x0][0x178], !P3 ;  /* 0x00005e003b007a0c */ /* 0x000fe20005f81270 */
[C---:B------:R-:W-:Y:S01]  /*67360*/  IMAD.WIDE R4, R3.reuse, 0x2, R10 ;  /* 0x0000000203047825 */ /* 0x040fe200078e020a */
[----:B------:R-:W-:Y:S02]  /*67370*/  ISETP.LT.AND P2, PT, R60, c[0x0][0x178], !P3 ;  /* 0x00005e003c007a0c */ /* 0x000fe40005f41270 */
[----:B------:R-:W-:Y:S01]  /*67380*/  PRMT R52, R58, 0x7632, R52 ;  /* 0x000076323a347816 */ /* 0x000fe20000000034 */
[----:B------:R-:W-:Y:S01]  /*67390*/  IMAD.WIDE R6, R3, 0x2, R8 ;  /* 0x0000000203067825 */ /* 0x000fe200078e0208 */
[----:B------:R-:W-:Y:S04]  /*673a0*/  @P5 STG.E.U16 [R4.64], R44 ;  /* 0x0000002c04005986 */ /* 0x000fe8000c101506 */
[----:B------:R-:W4:Y:S04]  /*673b0*/  LDL.LU R58, [R1+0x288] ;  /* 0x00028800013a7983 */ /* 0x000f280000300800 */
[----:B------:R2:W-:Y:S02]  /*673c0*/  @P6 STG.E.U16 [R6.64], R52 ;  /* 0x0000003406006986 */ /* 0x0005e4000c101506 */
[----:B--2---:R-:W-:-:S02]  /*673d0*/  PRMT R52, R43, 0x7632, R52 ;  /* 0x000076322b347816 */ /* 0x004fc40000000034 */
[----:B---3--:R-:W-:Y:S02]  /*673e0*/  ISETP.GE.AND P1, PT, R0, c[0x0][0x17c], PT ;  /* 0x00005f0000007a0c */ /* 0x008fe40003f26270 */
[----:B------:R-:W-:-:S05]  /*673f0*/  IADD3 R0, R3, c[0x0][0x198], RZ ;  /* 0x0000660003007a10 */ /* 0x000fca0007ffe0ff */
[----:B------:R-:W-:-:S04]  /*67400*/  IMAD.WIDE R4, R0, 0x2, R50 ;  /* 0x0000000200047825 */ /* 0x000fc800078e0232 */
[C---:B------:R-:W-:Y:S01]  /*67410*/  IMAD.WIDE R44, R0.reuse, 0x2, R48 ;  /* 0x00000002002c7825 */ /* 0x040fe200078e0230 */
[----:B------:R0:W-:Y:S01]  /*67420*/  @P4 STG.E.U16 [R4.64], R43 ;  /* 0x0000002b04004986 */ /* 0x0001e2000c101506 */
[C---:B------:R-:W-:Y:S02]  /*67430*/  IADD3 R3, R0.reuse, c[0x0][0x198], RZ ;  /* 0x0000660000037a10 */ /* 0x040fe40007ffe0ff */
[C---:B------:R-:W-:Y:S01]  /*67440*/  IMAD.WIDE R6, R0.reuse, 0x2, R8 ;  /* 0x0000000200067825 */ /* 0x040fe200078e0208 */
[----:B------:R1:W-:Y:S03]  /*67450*/  @P2 STG.E.U16 [R44.64], R61 ;  /* 0x0000003d2c002986 */ /* 0x0003e6000c101506 */
[----:B0-----:R-:W-:Y:S01]  /*67460*/  IMAD.WIDE R4, R0, 0x2, R10 ;  /* 0x0000000200047825 */ /* 0x001fe200078e020a */
[----:B------:R-:W2:Y:S01]  /*67470*/  LDL.LU R43, [R1+0x98] ;  /* 0x00009800012b7983 */ /* 0x000ea20000300800 */
[----:B------:R-:W-:-:S03]  /*67480*/  PRMT R0, R61, 0x7632, R0 ;  /* 0x000076323d007816 */ /* 0x000fc60000000000 */
[----:B-1----:R-:W3:Y:S01]  /*67490*/  LDL.LU R61, [R1+0x88] ;  /* 0x00008800013d7983 */ /* 0x002ee20000300800 */
[----:B------:R-:W-:Y:S02]  /*674a0*/  ISETP.LT.AND P5, PT, R27, c[0x0][0x178], !P3 ;  /* 0x00005e001b007a0c */ /* 0x000fe40005fa1270 */
[----:B------:R-:W-:Y:S02]  /*674b0*/  ISETP.LT.AND P3, PT, R23, c[0x0][0x178], !P3 ;  /* 0x00005e0017007a0c */ /* 0x000fe40005f61270 */
[----:B------:R-:W-:Y:S02]  /*674c0*/  ISETP.LT.AND P6, PT, R59, c[0x0][0x178], !P1 ;  /* 0x00005e003b007a0c */ /* 0x000fe40004fc1270 */
[----:B------:R-:W-:Y:S01]  /*674d0*/  ISETP.LT.AND P2, PT, R60, c[0x0][0x178], !P1 ;  /* 0x00005e003c007a0c */ /* 0x000fe20004f41270 */
[----:B------:R-:W-:-:S06]  /*674e0*/  IMAD.WIDE R44, R3, 0x2, R50 ;  /* 0x00000002032c7825 */ /* 0x000fcc00078e0232 */
[----:B------:R0:W-:Y:S01]  /*674f0*/  @P5 STG.E.U16 [R4.64], R56 ;  /* 0x0000003804005986 */ /* 0x0001e2000c101506 */
[----:B------:R-:W-:-:S03]  /*67500*/  ISETP.LT.AND P5, PT, R27, c[0x0][0x178], !P1 ;  /* 0x00005e001b007a0c */ /* 0x000fc60004fa1270 */
[----:B------:R1:W-:Y:S04]  /*67510*/  @P3 STG.E.U16 [R6.64], R57 ;  /* 0x0000003906003986 */ /* 0x0003e8000c101506 */
[----:B------:R1:W-:Y:S01]  /*67520*/  @P6 STG.E.U16 [R44.64], R52 ;  /* 0x000000342c006986 */ /* 0x0003e2000c101506 */
[----:B0-----:R-:W-:-:S05]  /*67530*/  IMAD.WIDE R4, R3, 0x2, R48 ;  /* 0x0000000203047825 */ /* 0x001fca00078e0230 */
[----:B------:R0:W-:Y:S01]  /*67540*/  @P2 STG.E.U16 [R4.64], R0 ;  /* 0x0000000004002986 */ /* 0x0001e2000c101506 */
[----:B------:R-:W-:Y:S01]  /*67550*/  ISETP.LT.AND P1, PT, R23, c[0x0][0x178], !P1 ;  /* 0x00005e0017007a0c */ /* 0x000fe20004f21270 */
[----:B-1----:R-:W-:Y:S01]  /*67560*/  IMAD.WIDE R6, R3, 0x2, R10 ;  /* 0x0000000203067825 */ /* 0x002fe200078e020a */
[----:B------:R-:W-:Y:S02]  /*67570*/  PRMT R44, R56, 0x7632, R44 ;  /* 0x00007632382c7816 */ /* 0x000fe4000000002c */
[----:B------:R-:W-:-:S03]  /*67580*/  PRMT R52, R57, 0x7632, R52 ;  /* 0x0000763239347816 */ /* 0x000fc60000000034 */
[----:B------:R1:W-:Y:S01]  /*67590*/  @P5 STG.E.U16 [R6.64], R44 ;  /* 0x0000002c06005986 */ /* 0x0003e2000c101506 */
[----:B0-----:R-:W-:Y:S02]  /*675a0*/  IADD3 R0, R3, c[0x0][0x198], RZ ;  /* 0x0000660003007a10 */ /* 0x001fe40007ffe0ff */
[----:B----4-:R-:W-:Y:S02]  /*675b0*/  ISETP.GE.AND P4, PT, R55, c[0x0][0x17c], PT ;  /* 0x00005f0037007a0c */ /* 0x010fe40003f86270 */
[----:B------:R-:W-:Y:S02]  /*675c0*/  ISETP.GE.AND P2, PT, R53, c[0x0][0x17c], PT ;  /* 0x00005f0035007a0c */ /* 0x000fe40003f46270 */
[----:B------:R-:W4:Y:S01]  /*675d0*/  LDL.LU R53, [R1+0x1f44] ;  /* 0x001f440001357983 */ /* 0x000f220000300800 */
[----:B------:R-:W-:Y:S02]  /*675e0*/  ISETP.LT.AND P6, PT, R59, c[0x0][0x178], !P4 ;  /* 0x00005e003b007a0c */ /* 0x000fe400067c1270 */
[----:B------:R-:W-:Y:S01]  /*675f0*/  ISETP.LT.AND P3, PT, R60, c[0x0][0x178], !P4 ;  /* 0x00005e003c007a0c */ /* 0x000fe20006761270 */
[----:B------:R-:W-:Y:S01]  /*67600*/  IMAD.WIDE R4, R3, 0x2, R8 ;  /* 0x0000000203047825 */ /* 0x000fe200078e0208 */
[----:B------:R-:W-:Y:S01]  /*67610*/  ISETP.LT.AND P5, PT, R27, c[0x0][0x178], !P4 ;  /* 0x00005e001b007a0c */ /* 0x000fe200067a1270 */
[----:B------:R-:W4:Y:S01]  /*67620*/  LDL.LU R55, [R1+0x2b8] ;  /* 0x0002b80001377983 */ /* 0x000f220000300800 */
[----:B------:R-:W-:Y:S01]  /*67630*/  ISETP.LT.AND P4, PT, R23, c[0x0][0x178], !P4 ;  /* 0x00005e0017007a0c */ /* 0x000fe20006781270 */
[----:B-1----:R-:W-:-:S02]  /*67640*/  IMAD.WIDE R6, R0, 0x2, R50 ;  /* 0x0000000200067825 */ /* 0x002fc400078e0232 */
[----:B------:R0:W-:Y:S02]  /*67650*/  @P1 STG.E.U16 [R4.64], R52 ;  /* 0x0000003404001986 */ /* 0x0001e4000c101506 */
[C---:B------:R-:W-:Y:S02]  /*67660*/  IMAD.WIDE R44, R0.reuse, 0x2, R48 ;  /* 0x00000002002c7825 */ /* 0x040fe400078e0230 */
[----:B------:R1:W-:Y:S04]  /*67670*/  @P6 STG.E.U16 [R6.64], R58 ;  /* 0x0000003a06006986 */ /* 0x0003e8000c101506 */
[----:B------:R-:W4:Y:S01]  /*67680*/  LDL.LU R57, [R1+0x2a8] ;  /* 0x0002a80001397983 */ /* 0x000f220000300800 */
[----:B0-----:R-:W-:-:S03]  /*67690*/  IMAD.WIDE R4, R0, 0x2, R10 ;  /* 0x0000000200047825 */ /* 0x001fc600078e020a */
[----:B------:R-:W4:Y:S01]  /*676a0*/  LDL.LU R52, [R1+0x1f48] ;  /* 0x001f480001347983 */ /* 0x000f220000300800 */
[C---:B-1----:R-:W-:Y:S01]  /*676b0*/  IMAD.WIDE R6, R0.reuse, 0x2, R8 ;  /* 0x0000000200067825 */ /* 0x042fe200078e0208 */
[----:B------:R-:W-:Y:S02]  /*676c0*/  IADD3 R3, R0, c[0x0][0x198], RZ ;  /* 0x0000660000037a10 */ /* 0x000fe40007ffe0ff */
[----:B------:R-:W-:Y:S01]  /*676d0*/  PRMT R0, R58, 0x7632, R0 ;  /* 0x000076323a007816 */ /* 0x000fe20000000000 */
[----:B--2---:R-:W-:Y:S04]  /*676e0*/  @P3 STG.E.U16 [R44.64], R43 ;  /* 0x0000002b2c003986 */ /* 0x004fe8000c101506 */
[----:B---3--:R-:W-:Y:S04]  /*676f0*/  @P5 STG.E.U16 [R4.64], R61 ;  /* 0x0000003d04005986 */ /* 0x008fe8000c101506 */
[----:B------:R0:W-:Y:S02]  /*67700*/  @P4 STG.E.U16 [R6.64], R46 ;  /* 0x0000002e06004986 */ /* 0x0001e4000c101506 */
[----:B0-----:R-:W-:-:S02]  /*67710*/  PRMT R6, R43, 0x7632, R6 ;  /* 0x000076322b067816 */ /* 0x001fc40000000006 */
[----:B------:R-:W2:Y:S04]  /*67720*/  LDL.LU R43, [R1+0x1f4c] ;  /* 0x001f4c00012b7983 */ /* 0x000ea80000300800 */
[----:B------:R-:W3:Y:S04]  /*67730*/  LDL.LU R58, [R1+0xc8] ;  /* 0x0000c800013a7983 */ /* 0x000ee80000300800 */
[----:B------:R-:W3:Y:S01]  /*67740*/  LDL.LU R56, [R1+0xb8] ;  /* 0x0000b80001387983 */ /* 0x000ee20000300800 */
[----:B------:R-:W-:Y:S02]  /*67750*/  ISETP.LT.AND P6, PT, R59, c[0x0][0x178], !P2 ;  /* 0x00005e003b007a0c */ /* 0x000fe400057c1270 */
[----:B------:R-:W-:Y:S01]  /*67760*/  ISETP.LT.AND P1, PT, R60, c[0x0][0x178], !P2 ;  /* 0x00005e003c007a0c */ /* 0x000fe20005721270 */
[----:B------:R-:W-:Y:S01]  /*67770*/  IMAD.WIDE R44, R3, 0x2, R50 ;  /* 0x00000002032c7825 */ /* 0x000fe200078e0232 */
[----:B------:R-:W-:-:S02]  /*67780*/  ISETP.LT.AND P4, PT, R27, c[0x0][0x178], !P2 ;  /* 0x00005e001b007a0c */ /* 0x000fc40005781270 */
[----:B------:R-:W-:Y:S01]  /*67790*/  ISETP.LT.AND P2, PT, R23, c[0x0][0x178], !P2 ;  /* 0x00005e0017007a0c */ /* 0x000fe20005741270 */
[----:B------:R-:W-:Y:S01]  /*677a0*/  IMAD.WIDE R4, R3, 0x2, R48 ;  /* 0x0000000203047825 */ /* 0x000fe200078e0230 */
[----:B------:R-:W-:Y:S02]  /*677b0*/  PRMT R46, R61, 0x7632, R46 ;  /* 0x000076323d2e7816 */ /* 0x000fe4000000002e */
[----:B------:R-:W3:Y:S04]  /*677c0*/  LDL.LU R61, [R1+0x26c] ;  /* 0x00026c00013d7983 */ /* 0x000ee80000300800 */
[----:B------:R0:W-:Y:S01]  /*677d0*/  @P6 STG.E.U16 [R44.64], R0 ;  /* 0x000000002c006986 */ /* 0x0001e2000c101506 */
[----:B------:R-:W-:-:S03]  /*677e0*/  PRMT R54, R46, 0x7632, R54 ;  /* 0x000076322e367816 */ /* 0x000fc60000000036 */
[----:B------:R1:W-:Y:S01]  /*677f0*/  @P1 STG.E.U16 [R4.64], R6 ;  /* 0x0000000604001986 */ /* 0x0003e2000c101506 */
[----:B0-----:R-:W-:Y:S02]  /*67800*/  IADD3 R0, R3, c[0x0][0x198], RZ ;  /* 0x0000660003007a10 */ /* 0x001fe40007ffe0ff */
[----:B----4-:R-:W-:-:S04]  /*67810*/  ISETP.GE.AND P3, PT, R53, c[0x0][0x17c], PT ;  /* 0x00005f0035007a0c */ /* 0x010fc80003f66270 */
[----:B------:R-:W-:Y:S01]  /*67820*/  ISETP.LT.AND P6, PT, R59, c[0x0][0x178], !P3 ;  /* 0x00005e003b007a0c */ /* 0x000fe20005fc1270 */
[----:B-1----:R-:W-:-:S04]  /*67830*/  IMAD.WIDE R4, R3, 0x2, R10 ;  /* 0x0000000203047825 */ /* 0x002fc800078e020a */
[----:B------:R-:W-:Y:S01]  /*67840*/  IMAD.WIDE R6, R3, 0x2, R8 ;  /* 0x0000000203067825 */ /* 0x000fe200078e0208 */
[----:B------:R0:W-:Y:S03]  /*67850*/  @P4 STG.E.U16 [R4.64], R46 ;  /* 0x0000002e04004986 */ /* 0x0001e6000c101506 */
[----:B------:R-:W-:Y:S01]  /*67860*/  IMAD.WIDE R44, R0, 0x2, R50 ;  /* 0x00000002002c7825 */ /* 0x000fe200078e0232 */
[----:B------:R1:W-:Y:S01]  /*67870*/  @P2 STG.E.U16 [R6.64], R54 ;  /* 0x0000003606002986 */ /* 0x0003e2000c101506 */
[----:B------:R-:W-:-:S03]  /*67880*/  ISETP.LT.AND P5, PT, R60, c[0x0][0x178], !P3 ;  /* 0x00005e003c007a0c */ /* 0x000fc60005fa1270 */
[----:B------:R4:W-:Y:S01]  /*67890*/  @P6 STG.E.U16 [R44.64], R55 ;  /* 0x000000372c006986 */ /* 0x0009e2000c101506 */
[----:B------:R-:W-:Y:S02]  /*678a0*/  ISETP.LT.AND P6, PT, R27, c[0x0][0x178], !P3 ;  /* 0x00005e001b007a0c */ /* 0x000fe40005fc1270 */
[----:B------:R-:W-:Y:S01]  /*678b0*/  ISETP.GE.AND P1, PT, R52, c[0x0][0x17c], PT ;  /* 0x00005f0034007a0c */ /* 0x000fe20003f26270 */
[----:B------:R-:W-:Y:S01]  /*678c0*/  IMAD.WIDE R52, R0, 0x2, R48 ;  /* 0x0000000200347825 */ /* 0x000fe200078e0230 */
[----:B------:R-:W-:-:S03]  /*678d0*/  PRMT R3, R55, 0x7632, R3 ;  /* 0x0000763237037816 */ /* 0x000fc60000000003 */
[C---:B0-----:R-:W-:Y:S02]  /*678e0*/  IMAD.WIDE R4, R0.reuse, 0x2, R10 ;  /* 0x0000000200047825 */ /* 0x041fe400078e020a */
[----:B------:R0:W-:Y:S01]  /*678f0*/  @P5 STG.E.U16 [R52.64], R57 ;  /* 0x0000003934005986 */ /* 0x0001e2000c101506 */
[----:B-1----:R-:W-:Y:S02]  /*67900*/  PRMT R54, R57, 0x7632, R54 ;  /* 0x0000763239367816 */ /* 0x002fe40000000036 */
[----:B------:R-:W-:Y:S02]  /*67910*/  ISETP.LT.AND P3, PT, R23, c[0x0][0x178], !P3 ;  /* 0x00005e0017007a0c */ /* 0x000fe40005f61270 */
[----:B------:R-:W-:Y:S02]  /*67920*/  ISETP.LT.AND P4, PT, R59, c[0x0][0x178], !P1 ;  /* 0x00005e003b007a0c */ /* 0x000fe40004f81270 */
[C---:B------:R-:W-:Y:S01]  /*67930*/  IADD3 R46, R0.reuse, c[0x0][0x198], RZ ;  /* 0x00006600002e7a10 */ /* 0x040fe20007ffe0ff */
[----:B------:R-:W-:-:S04]  /*67940*/  IMAD.WIDE R6, R0, 0x2, R8 ;  /* 0x0000000200067825 */ /* 0x000fc800078e0208 */
[----:B----4-:R-:W-:Y:S01]  /*67950*/  IMAD.WIDE R44, R46, 0x2, R50 ;  /* 0x000000022e2c7825 */ /* 0x010fe200078e0232 */
[----:B--2---:R-:W-:Y:S02]  /*67960*/  ISETP.GE.AND P2, PT, R43, c[0x0][0x17c], PT ;  /* 0x00005f002b007a0c */ /* 0x004fe40003f46270 */
[----:B------:R-:W2:Y:S04]  /*67970*/  LDL.LU R43, [R1+0x3c] ;  /* 0x00003c00012b7983 */ /* 0x000ea80000300800 */
[----:B------:R-:W4:Y:S04]  /*67980*/  LDL.LU R55, [R1+0x1f54] ;  /* 0x001f540001377983 */ /* 0x000f280000300800 */
[----:B0-----:R-:W4:Y:S04]  /*67990*/  LDL.LU R57, [R1+0x5c] ;  /* 0x00005c0001397983 */ /* 0x001f280000300800 */
[----:B---3--:R0:W-:Y:S04]  /*679a0*/  @P6 STG.E.U16 [R4.64], R58 ;  /* 0x0000003a04006986 */ /* 0x0081e8000c101506 */
[----:B0-----:R-:W3:Y:S04]  /*679b0*/  LDL.LU R5, [R1+0x1f50] ;  /* 0x001f500001057983 */ /* 0x001ee80000300800 */
[----:B------:R-:W-:Y:S04]  /*679c0*/  @P3 STG.E.U16 [R6.64], R56 ;  /* 0x0000003806003986 */ /* 0x000fe8000c101506 */
[----:B------:R0:W-:Y:S02]  /*679d0*/  @P4 STG.E.U16 [R44.64], R3 ;  /* 0x000000032c004986 */ /* 0x0001e4000c101506 */
[----:B0-----:R-:W-:-:S02]  /*679e0*/  PRMT R44, R58, 0x7632, R44 ;  /* 0x000076323a2c7816 */ /* 0x001fc4000000002c */
[----:B------:R-:W4:Y:S01]  /*679f0*/  LDL.LU R58, [R1+0x2c] ;  /* 0x00002c00013a7983 */ /* 0x000f220000300800 */
[----:B------:R-:W-:Y:S01]  /*67a00*/  ISETP.LT.AND P5, PT, R60, c[0x0][0x178], !P1 ;  /* 0x00005e003c007a0c */ /* 0x000fe20004fa1270 */
[C---:B------:R-:W-:Y:S01]  /*67a10*/  IMAD.WIDE R52, R46.reuse, 0x2, R48 ;  /* 0x000000022e347825 */ /* 0x040fe200078e0230 */
[----:B------:R-:W-:Y:S02]  /*67a20*/  ISETP.LT.AND P6, PT, R27, c[0x0][0x178], !P1 ;  /* 0x00005e001b007a0c */ /* 0x000fe40004fc1270 */
[----:B------:R-:W-:Y:S01]  /*67a30*/  ISETP.LT.AND P1, PT, R23, c[0x0][0x178], !P1 ;  /* 0x00005e0017007a0c */ /* 0x000fe20004f21270 */
[----:B------:R-:W-:Y:S01]  /*67a40*/  IMAD.WIDE R6, R46, 0x2, R10 ;  /* 0x000000022e067825 */ /* 0x000fe200078e020a */
[----:B------:R-:W-:Y:S02]  /*67a50*/  ISETP.LT.AND P4, PT, R60, c[0x0][0x178], !P2 ;  /* 0x00005e003c007a0c */ /* 0x000fe40005781270 */
[----:B------:R-:W-:-:S05]  /*67a60*/  IADD3 R3, R46, c[0x0][0x198], RZ ;  /* 0x000066002e037a10 */ /* 0x000fca0007ffe0ff */
[----:B------:R-:W-:Y:S01]  /*67a70*/  @P5 STG.E.U16 [R52.64], R54 ;  /* 0x0000003634005986 */ /* 0x000fe2000c101506 */
[----:B------:R-:W-:Y:S02]  /*67a80*/  ISETP.LT.AND P5, PT, R59, c[0x0][0x178], !P2 ;  /* 0x00005e003b007a0c */ /* 0x000fe400057a1270 */
[----:B------:R-:W-:Y:S01]  /*67a90*/  PRMT R0, R56, 0x7632, R0 ;  /* 0x0000763238007816 */ /* 0x000fe20000000000 */
[----:B------:R0:W-:Y:S01]  /*67aa0*/  @P6 STG.E.U16 [R6.64], R44 ;  /* 0x0000002c06006986 */ /* 0x0001e2000c101506 */
[----:B------:R-:W-:Y:S01]  /*67ab0*/  ISETP.LT.AND P6, PT, R27, c[0x0][0x178], !P2 ;  /* 0x00005e001b007a0c */ /* 0x000fe200057c1270 */
[----:B0-----:R-:W-:-:S04]  /*67ac0*/  IMAD.WIDE R6, R3, 0x2, R50 ;  /* 0x0000000203067825 */ /* 0x001fc800078e0232 */
[----:B------:R-:W-:Y:S01]  /*67ad0*/  IMAD.WIDE R44, R3, 0x2, R48 ;  /* 0x00000002032c7825 */ /* 0x000fe200078e0230 */
[----:B------:R-:W-:Y:S02]  /*67ae0*/  ISETP.LT.AND P2, PT, R23, c[0x0][0x178], !P2 ;  /* 0x00005e0017007a0c */ /* 0x000fe40005741270 */
[----:B--2---:R-:W-:Y:S02]  /*67af0*/  PRMT R53, R43, 0x7632, R53 ;  /* 0x000076322b357816 */ /* 0x004fe40000000035 */
[----:B---3--:R-:W-:Y:S01]  /*67b00*/  ISETP.GE.AND P3, PT, R5, c[0x0][0x17c], PT ;  /* 0x00005f0005007a0c */ /* 0x008fe20003f66270 */
[----:B------:R-:W-:-:S05]  /*67b10*/  IMAD.WIDE R4, R46, 0x2, R8 ;  /* 0x000000022e047825 */ /* 0x000fca00078e0208 */
[----:B------:R0:W-:Y:S01]  /*67b20*/  @P1 STG.E.U16 [R4.64], R0 ;  /* 0x0000000004001986 */ /* 0x0001e2000c101506 */
[----:B----4-:R-:W-:-:S03]  /*67b30*/  ISETP.GE.AND P1, PT, R55, c[0x0][0x17c], PT ;  /* 0x00005f0037007a0c */ /* 0x010fc60003f26270 */
[----:B------:R1:W-:Y:S04]  /*67b40*/  @P5 STG.E.U16 [R6.64], R61 ;  /* 0x0000003d06005986 */ /* 0x0003e8000c101506 */
[----:B------:R-:W2:Y:S01]  /*67b50*/  LDL.LU R55, [R1+0x1f58] ;  /* 0x001f580001377983 */ /* 0x000ea20000300800 */
[----:B0-----:R-:W-:-:S03]  /*67b60*/  PRMT R0, R61, 0x7632, R0 ;  /* 0x000076323d007816 */ /* 0x001fc60000000000 */
[----:B------:R0:W-:Y:S04]  /*67b70*/  @P4 STG.E.U16 [R44.64], R43 ;  /* 0x0000002b2c004986 */ /* 0x0001e8000c101506 */
[----:B-1----:R-:W3:Y:S01]  /*67b80*/  LDL.LU R61, [R1+0x27c] ;  /* 0x00027c00013d7983 */ /* 0x002ee20000300800 */
[----:B------:R-:W-:-:S03]  /*67b90*/  IMAD.WIDE R4, R3, 0x2, R10 ;  /* 0x0000000203047825 */ /* 0x000fc600078e020a */
[----:B0-----:R-:W4:Y:S04]  /*67ba0*/  LDL.LU R43, [R1+0x7c] ;  /* 0x00007c00012b7983 */ /* 0x001f280000300800 */
[----:B------:R-:W4:Y:S01]  /*67bb0*/  LDL.LU R54, [R1+0x1f5c] ;  /* 0x001f5c0001367983 */ /* 0x000f220000300800 */
[----:B------:R-:W-:-:S03]  /*67bc0*/  IADD3 R46, R3, c[0x0][0x198], RZ ;  /* 0x00006600032e7a10 */ /* 0x000fc60007ffe0ff */
[----:B------:R0:W-:Y:S01]  /*67bd0*/  @P6 STG.E.U16 [R4.64], R57 ;  /* 0x0000003904006986 */ /* 0x0001e2000c101506 */
[----:B------:R-:W-:-:S03]  /*67be0*/  ISETP.LT.AND P4, PT, R59, c[0x0][0x178], !P1 ;  /* 0x00005e003b007a0c */ /* 0x000fc60004f81270 */
[----:B------:R-:W4:Y:S01]  /*67bf0*/  LDL.LU R56, [R1+0x6c] ;  /* 0x00006c0001387983 */ /* 0x000f220000300800 */
[----:B------:R-:W-:Y:S01]  /*67c00*/  ISETP.LT.AND P5, PT, R60, c[0x0][0x178], !P1 ;  /* 0x00005e003c007a0c */ /* 0x000fe20004fa1270 */
[----:B0-----:R-:W-:Y:S01]  /*67c10*/  IMAD.WIDE R4, R3, 0x2, R8 ;  /* 0x0000000203047825 */ /* 0x001fe200078e0208 */
[----:B------:R-:W-:Y:S02]  /*67c20*/  PRMT R3, R57, 0x7632, R3 ;  /* 0x0000763239037816 */ /* 0x000fe40000000003 */
[----:B------:R-:W4:Y:S01]  /*67c30*/  LDL.LU R57, [R1+0x4c] ;  /* 0x00004c0001397983 */ /* 0x000f220000300800 */
[----:B------:R-:W-:-:S04]  /*67c40*/  IMAD.WIDE R6, R46, 0x2, R50 ;  /* 0x000000022e067825 */ /* 0x000fc800078e0232 */
[----:B------:R-:W-:Y:S01]  /*67c50*/  IMAD.WIDE R44, R46, 0x2, R48 ;  /* 0x000000022e2c7825 */ /* 0x000fe200078e0230 */
[----:B------:R-:W-:Y:S01]  /*67c60*/  @P2 STG.E.U16 [R4.64], R58 ;  /* 0x0000003a04002986 */ /* 0x000fe2000c101506 */
[----:B------:R-:W-:-:S03]  /*67c70*/  PRMT R52, R58, 0x7632, R52 ;  /* 0x000076323a347816 */ /* 0x000fc60000000034 */
[----:B------:R-:W-:Y:S04]  /*67c80*/  @P4 STG.E.U16 [R6.64], R0 ;  /* 0x0000000006004986 */ /* 0x000fe8000c101506 */
[----:B------:R0:W-:Y:S04]  /*67c90*/  @P5 STG.E.U16 [R44.64], R53 ;  /* 0x000000352c005986 */ /* 0x0001e8000c101506 */
[----:B0-----:R-:W4:Y:S04]  /*67ca0*/  LDL.LU R53, [R1+0x1f60] ;  /* 0x001f600001357983 */ /* 0x001f280000300800 */
[----:B------:R-:W4:Y:S01]  /*67cb0*/  LDL.LU R58, [R1+0x28c] ;  /* 0x00028c00013a7983 */ /* 0x000f220000300800 */
[----:B------:R-:W-:-:S02]  /*67cc0*/  ISETP.LT.AND P6, PT, R23, c[0x0][0x178], !P1 ;  /* 0x00005e0017007a0c */ /* 0x000fc40004fc1270 */
[----:B------:R-:W-:Y:S01]  /*67cd0*/  ISETP.LT.AND P1, PT, R27, c[0x0][0x178], !P1 ;  /* 0x00005e001b007a0c */ /* 0x000fe20004f21270 */
[----:B------:R-:W-:Y:S01]  /*67ce0*/  IMAD.WIDE R4, R46, 0x2, R10 ;  /* 0x000000022e047825 */ /* 0x000fe200078e020a */
[----:B------:R-:W-:-:S03]  /*67cf0*/  ISETP.LT.AND P4, PT, R59, c[0x0][0x178], !P3 ;  /* 0x00005e003b007a0c */ /* 0x000fc60005f81270 */
[----:B------:R-:W-:Y:S01]  /*67d00*/  IMAD.WIDE R6, R46, 0x2, R8 ;  /* 0x000000022e067825 */ /* 0x000fe200078e0208 */
[----:B------:R-:W-:Y:S02]  /*67d10*/  ISETP.LT.AND P5, PT, R60, c[0x0][0x178], !P3 ;  /* 0x00005e003c007a0c */ /* 0x000fe40005fa1270 */
[----:B------:R-:W-:-:S05]  /*67d20*/  IADD3 R0, R46, c[0x0][0x198], RZ ;  /* 0x000066002e007a10 */ /* 0x000fca0007ffe0ff */
[----:B------:R0:W-:Y:S04]  /*67d30*/  @P1 STG.E.U16 [R4.64], R3 ;  /* 0x0000000304001986 */ /* 0x0001e8000c101506 */
[----:B------:R1:W-:Y:S01]  /*67d40*/  @P6 STG.E.U16 [R6.64], R52 ;  /* 0x0000003406006986 */ /* 0x0003e2000c101506 */
[----:B------:R-:W-:Y:S02]  /*67d50*/  ISETP.LT.AND P6, PT, R23, c[0x0][0x178], !P3 ;  /* 0x00005e0017007a0c */ /* 0x000fe40005fc1270 */
[----:B------:R-:W-:Y:S01]  /*67d60*/  ISETP.LT.AND P3, PT, R27, c[0x0][0x178], !P3 ;  /* 0x00005e001b007a0c */ /* 0x000fe20005f61270 */
[----:B0-----:R-:W-:-:S04]  /*67d70*/  IMAD.WIDE R4, R0, 0x2, R50 ;  /* 0x0000000200047825 */ /* 0x001fc800078e0232 */
[C---:B-1----:R-:W-:Y:S01]  /*67d80*/  IMAD.WIDE R6, R0.reuse, 0x2, R48 ;  /* 0x0000000200067825 */ /* 0x042fe200078e0230 */
[----:B------:R-:W-:Y:S01]  /*67d90*/  IADD3 R45, R0, c[0x0][0x198], RZ ;  /* 0x00006600002d7a10 */ /* 0x000fe20007ffe0ff */
[----:B------:R-:W4:Y:S01]  /*67da0*/  LDL.LU R52, [R1+0x1f64] ;  /* 0x001f640001347983 */ /* 0x000f220000300800 */
[----:B--2---:R-:W-:-:S03]  /*67db0*/  ISETP.GE.AND P2, PT, R55, c[0x0][0x17c], PT ;  /* 0x00005f0037007a0c */ /* 0x004fc60003f46270 */
[----:B---3--:R0:W-:Y:S01]  /*67dc0*/  @P4 STG.E.U16 [R4.64], R61 ;  /* 0x0000003d04004986 */ /* 0x0081e2000c101506 */
[----:B------:R-:W-:Y:S02]  /*67dd0*/  PRMT R3, R61, 0x7632, R3 ;  /* 0x000076323d037816 */ /* 0x000fe40000000003 */
[----:B----4-:R-:W-:Y:S01]  /*67de0*/  ISETP.GE.AND P1, PT, R54, c[0x0][0x17c], PT ;  /* 0x00005f0036007a0c */ /* 0x010fe20003f26270 */
[----:B------:R1:W-:Y:S01]  /*67df0*/  @P5 STG.E.U16 [R6.64], R43 ;  /* 0x0000002b06005986 */ /* 0x0003e2000c101506 */
[----:B0-----:R-:W-:Y:S02]  /*67e00*/  IMAD.WIDE R4, R0, 0x2, R10 ;  /* 0x0000000200047825 */ /* 0x001fe400078e020a */
[----:B------:R-:W-:Y:S01]  /*67e10*/  ISETP.LT.AND P4, PT, R59, c[0x0][0x178], !P1 ;  /* 0x00005e003b007a0c */ /* 0x000fe20004f81270 */
[----:B------:R-:W2:Y:S01]  /*67e20*/  LDL.LU R61, [R1+0x9c] ;  /* 0x00009c00013d7983 */ /* 0x000ea20000300800 */
[----:B------:R-:W-:-:S03]  /*67e30*/  ISETP.LT.AND P5, PT, R60, c[0x0][0x178], !P1 ;  /* 0x00005e003c007a0c */ /* 0x000fc60004fa1270 */
[----:B------:R0:W-:Y:S01]  /*67e40*/  @P3 STG.E.U16 [R4.64], R56 ;  /* 0x0000003804003986 */ /* 0x0001e2000c101506 */
[----:B-1----:R-:W-:Y:S01]  /*67e50*/  IMAD.WIDE R6, R0, 0x2, R8 ;  /* 0x0000000200067825 */ /* 0x002fe200078e0208 */
[----:B------:R-:W-:-:S04]  /*67e60*/  ISETP.LT.AND P3, PT, R59, c[0x0][0x178], !P2 ;  /* 0x00005e003b007a0c */ /* 0x000fc80005761270 */
[----:B------:R1:W-:Y:S01]  /*67e70*/  @P6 STG.E.U16 [R6.64], R57 ;  /* 0x0000003906006986 */ /* 0x0003e2000c101506 */
[----:B------:R-:W-:Y:S01]  /*67e80*/  ISETP.LT.AND P6, PT, R27, c[0x0][0x178], !P1 ;  /* 0x00005e001b007a0c */ /* 0x000fe20004fc1270 */
[----:B0-----:R-:W-:Y:S01]  /*67e90*/  IMAD.WIDE R4, R45, 0x2, R50 ;  /* 0x000000022d047825 */ /* 0x001fe200078e0232 */
[----:B------:R-:W-:Y:S02]  /*67ea0*/  ISETP.LT.AND P1, PT, R23, c[0x0][0x178], !P1 ;  /* 0x00005e0017007a0c */ /* 0x000fe40004f21270 */
[----:B------:R-:W-:Y:S02]  /*67eb0*/  PRMT R44, R43, 0x7632, R44 ;  /* 0x000076322b2c7816 */ /* 0x000fe4000000002c */
[----:B------:R-:W3:Y:S04]  /*67ec0*/  LDL.LU R43, [R1+0x8c] ;  /* 0x00008c00012b7983 */ /* 0x000ee80000300800 */
[----:B------:R0:W-:Y:S01]  /*67ed0*/  @P4 STG.E.U16 [R4.64], R3 ;  /* 0x0000000304004986 */ /* 0x0001e2000c101506 */
[----:B-1----:R-:W-:Y:S01]  /*67ee0*/  IMAD.WIDE R6, R45, 0x2, R48 ;  /* 0x000000022d067825 */ /* 0x002fe200078e0230 */
[----:B------:R-:W-:-:S02]  /*67ef0*/  PRMT R0, R56, 0x7632, R0 ;  /* 0x0000763238007816 */ /* 0x000fc40000000000 */
[----:B------:R-:W-:Y:S01]  /*67f00*/  PRMT R46, R57, 0x7632, R46 ;  /* 0x00007632392e7816 */ /* 0x000fe2000000002e */
[----:B------:R-:W4:Y:S04]  /*67f10*/  LDL.LU R55, [R1+0x2bc] ;  /* 0x0002bc0001377983 */ /* 0x000f280000300800 */
[----:B------:R1:W-:Y:S01]  /*67f20*/  @P5 STG.E.U16 [R6.64], R44 ;  /* 0x0000002c06005986 */ /* 0x0003e2000c101506 */
[C---:B0-----:R-:W-:Y:S01]  /*67f30*/  IADD3 R3, R45.reuse, c[0x0][0x198], RZ ;  /* 0x000066002d037a10 */ /* 0x041fe20007ffe0ff */
[----:B------:R-:W-:-:S04]  /*67f40*/  IMAD.WIDE R4, R45, 0x2, R10 ;  /* 0x000000022d047825 */ /* 0x000fc800078e020a */
[----:B-1----:R-:W-:Y:S01]  /*67f50*/  IMAD.WIDE R6, R45, 0x2, R8 ;  /* 0x000000022d067825 */ /* 0x002fe200078e0208 */
[----:B------:R-:W-:Y:S03]  /*67f60*/  @P6 STG.E.U16 [R4.64], R0 ;  /* 0x0000000004006986 */ /* 0x000fe6000c101506 */
[----:B------:R-:W-:Y:S01]  /*67f70*/  IMAD.WIDE R44, R3, 0x2, R50 ;  /* 0x00000002032c7825 */ /* 0x000fe200078e0232 */
[----:B------:R-:W-:Y:S04]  /*67f80*/  @P1 STG.E.U16 [R6.64], R46 ;  /* 0x0000002e06001986 */ /* 0x000fe8000c101506 */
[----:B------:R0:W-:Y:S02]  /*67f90*/  @P3 STG.E.U16 [R44.64], R58 ;  /* 0x0000003a2c003986 */ /* 0x0001e4000c101506 */
[----:B0-----:R-:W-:-:S02]  /*67fa0*/  PRMT R44, R58, 0x7632, R44 ;  /* 0x000076323a2c7816 */ /* 0x001fc4000000002c */
[----:B------:R-:W4:Y:S04]  /*67fb0*/  LDL.LU R58, [R1+0x2ac] ;  /* 0x0002ac00013a7983 */ /* 0x000f280000300800 */
[----:B------:R-:W4:Y:S04]  /*67fc0*/  LDL.LU R57, [R1+0x1f68] ;  /* 0x001f680001397983 */ /* 0x000f280000300800 */
[----:B------:R-:W4:Y:S01]  /*67fd0*/  LDL.LU R54, [R1+0x1f6c] ;  /* 0x001f6c0001367983 */ /* 0x000f220000300800 */
[----:B------:R-:W-:Y:S02]  /*67fe0*/  ISETP.LT.AND P4, PT, R60, c[0x0][0x178], !P2 ;  /* 0x00005e003c007a0c */ /* 0x000fe40005781270 */
[----:B------:R-:W-:Y:S01]  /*67ff0*/  ISETP.LT.AND P5, PT, R27, c[0x0][0x178], !P2 ;  /* 0x00005e001b007a0c */ /* 0x000fe200057a1270 */
[----:B------:R-:W-:Y:S01]  /*68000*/  IMAD.WIDE R4, R3, 0x2, R48 ;  /* 0x0000000203047825 */ /* 0x000fe200078e0230 */
[----:B------:R-:W-:-:S02]  /*68010*/  ISETP.LT.AND P2, PT, R23, c[0x0][0x178], !P2 ;  /* 0x00005e0017007a0c */ /* 0x000fc40005741270 */
[----:B------:R-:W-:Y:S01]  /*68020*/  ISETP.GE.AND P6, PT, R53, c[0x0][0x17c], PT ;  /* 0x00005f0035007a0c */ /* 0x000fe20003fc6270 */
[----:B------:R-:W-:-:S03]  /*68030*/  IMAD.WIDE R6, R3, 0x2, R10 ;  /* 0x0000000203067825 */ /* 0x000fc600078e020a */
[----:B------:R-:W-:Y:S02]  /*68040*/  ISETP.LT.AND P3, PT, R59, c[0x0][0x178], !P6 ;  /* 0x00005e003b007a0c */ /* 0x000fe40007761270 */
[C---:B------:R-:W-:Y:S01]  /*68050*/  IADD3 R0, R3.reuse, c[0x0][0x198], RZ ;  /* 0x0000660003007a10 */ /* 0x040fe20007ffe0ff */
[----:B--2---:R0:W-:Y:S01]  /*68060*/  @P4 STG.E.U16 [R4.64], R61 ;  /* 0x0000003d04004986 */ /* 0x0041e2000c101506 */
[----:B------:R-:W-:Y:S01]  /*68070*/  ISETP.LT.AND P4, PT, R60, c[0x0][0x178], !P6 ;  /* 0x00005e003c007a0c */ /* 0x000fe20007781270 */
[----:B0-----:R-:W-:Y:S01]  /*68080*/  IMAD.WIDE R4, R3, 0x2, R8 ;  /* 0x0000000203047825 */ /* 0x001fe200078e0208 */
[----:B------:R-:W-:Y:S01]  /*68090*/  PRMT R3, R61, 0x7632, R3 ;  /* 0x000076323d037816 */ /* 0x000fe20000000003 */
[----:B---3--:R0:W-:Y:S01]  /*680a0*/  @P5 STG.E.U16 [R6.64], R43 ;  /* 0x0000002b06005986 */ /* 0x0081e2000c101506 */
[----:B------:R-:W-:Y:S02]  /*680b0*/  ISETP.LT.AND P5, PT, R27, c[0x0][0x178], !P6 ;  /* 0x00005e001b007a0c */ /* 0x000fe400077a1270 */
[----:B------:R-:W-:Y:S01]  /*680c0*/  ISETP.LT.AND P6, PT, R23, c[0x0][0x178], !P6 ;  /* 0x00005e0017007a0c */ /* 0x000fe200077c1270 */
[----:B------:R1:W-:Y:S01]  /*680d0*/  @P2 STG.E.U16 [R4.64], R47 ;  /* 0x0000002f04002986 */ /* 0x0003e2000c101506 */
[----:B------:R-:W-:Y:S01]  /*680e0*/  PRMT R45, R43, 0x7632, R45 ;  /* 0x000076322b2d7816 */ /* 0x000fe2000000002d */
[----:B0-----:R-:W-:-:S02]  /*680f0*/  IMAD.WIDE R6, R0, 0x2, R50 ;  /* 0x0000000200067825 */ /* 0x001fc400078e0232 */
[----:B------:R-:W2:Y:S02]  /*68100*/  LDL.LU R43, [R1+0xcc] ;  /* 0x0000cc00012b7983 */ /* 0x000ea40000300800 */
[----:B-1----:R-:W-:Y:S02]  /*68110*/  IMAD.WIDE R4, R0, 0x2, R48 ;  /* 0x0000000200047825 */ /* 0x002fe400078e0230 */
[----:B------:R0:W-:Y:S01]  /*68120*/  @P3 STG.E.U16 [R6.64], R44 ;  /* 0x0000002c06003986 */ /* 0x0001e2000c101506 */
[----:B------:R-:W-:-:S03]  /*68130*/  PRMT R47, R47, 0x7632, R47 ;  /* 0x000076322f2f7816 */ /* 0x000fc6000000002f */
[----:B------:R1:W-:Y:S04]  /*68140*/  @P4 STG.E.U16 [R4.64], R3 ;  /* 0x0000000304004986 */ /* 0x0003e8000c101506 */
[----:B------:R-:W3:Y:S01]  /*68150*/  LDL.LU R56, [R1+0xbc] ;  /* 0x0000bc0001387983 */ /* 0x000ee20000300800 */
[----:B0-----:R-:W-:-:S04]  /*68160*/  IMAD.WIDE R6, R0, 0x2, R10 ;  /* 0x0000000200067825 */ /* 0x001fc800078e020a */
[----:B-1----:R-:W-:Y:S01]  /*68170*/  IMAD.WIDE R4, R0, 0x2, R8 ;  /* 0x0000000200047825 */ /* 0x002fe200078e0208 */
[----:B------:R0:W-:Y:S04]  /*68180*/  @P5 STG.E.U16 [R6.64], R45 ;  /* 0x0000002d06005986 */ /* 0x0001e8000c101506 */
[----:B------:R1:W-:Y:S01]  /*68190*/  @P6 STG.E.U16 [R4.64], R47 ;  /* 0x0000002f04006986 */ /* 0x0003e2000c101506 */
[----:B----4-:R-:W-:-:S03]  /*681a0*/  ISETP.GE.AND P4, PT, R57, c[0x0][0x17c], PT ;  /* 0x00005f0039007a0c */ /* 0x010fc60003f86270 */
[----:B------:R-:W4:Y:S01]  /*681b0*/  LDL.LU R57, [R1+0x110] ;  /* 0x0001100001397983 */ /* 0x000f220000300800 */
[----:B------:R-:W-:-:S03]  /*681c0*/  ISETP.GE.AND P6, PT, R54, c[0x0][0x17c], PT ;  /* 0x00005f0036007a0c */ /* 0x000fc60003fc6270 */
[----:B------:R-:W4:Y:S04]  /*681d0*/  LDL.LU R61, [R1+0xe0] ;  /* 0x0000e000013d7983 */ /* 0x000f280000300800 */
[----:B------:R-:W4:Y:S01]  /*681e0*/  LDL.LU R54, [R1+0x1f70] ;  /* 0x001f700001367983 */ /* 0x000f220000300800 */
[----:B------:R-:W-:-:S04]  /*681f0*/  ISETP.GE.AND P1, PT, R52, c[0x0][0x17c], PT ;  /* 0x00005f0034007a0c */ /* 0x000fc80003f26270 */
[----:B------:R-:W-:Y:S02]  /*68200*/  ISETP.LT.AND P2, PT, R59, c[0x0][0x178], !P1 ;  /* 0x00005e003b007a0c */ /* 0x000fe40004f41270 */
[----:B------:R-:W-:Y:S02]  /*68210*/  ISETP.LT.AND P3, PT, R60, c[0x0][0x178], !P1 ;  /* 0x00005e003c007a0c */ /* 0x000fe40004f61270 */
[----:B------:R-:W-:Y:S02]  /*68220*/  IADD3 R44, R0, c[0x0][0x198], RZ ;  /* 0x00006600002c7a10 */ /* 0x000fe40007ffe0ff */
[----:B------:R-:W-:-:S03]  /*68230*/  ISETP.LT.AND P5, PT, R27, c[0x0][0x178], !P1 ;  /* 0x00005e001b007a0c */ /* 0x000fc60004fa1270 */
[----:B0-----:R-:W-:Y:S01]  /*68240*/  IMAD.WIDE R6, R44, 0x2, R50 ;  /* 0x000000022c067825 */ /* 0x001fe200078e0232 */
[----:B------:R-:W-:-:S03]  /*68250*/  ISETP.LT.AND P1, PT, R23, c[0x0][0x178], !P1 ;  /* 0x00005e0017007a0c */ /* 0x000fc60004f21270 */
[C---:B------:R-:W-:Y:S01]  /*68260*/  IMAD.WIDE R52, R44.reuse, 0x2, R48 ;  /* 0x000000022c347825 */ /* 0x040fe200078e0230 */
[----:B------:R0:W-:Y:S03]  /*68270*/  @P2 STG.E.U16 [R6.64], R55 ;  /* 0x0000003706002986 */ /* 0x0001e6000c101506 */
[----:B-1----:R-:W-:Y:S01]  /*68280*/  IMAD.WIDE R4, R44, 0x2, R10 ;  /* 0x000000022c047825 */ /* 0x002fe200078e020a */
[----:B------:R1:W-:Y:S01]  /*68290*/  @P3 STG.E.U16 [R52.64], R58 ;  /* 0x0000003a34003986 */ /* 0x0003e2000c101506 */
[----:B------:R-:W-:Y:S02]  /*682a0*/  ISETP.LT.AND P3, PT, R59, c[0x0][0x178], !P6 ;  /* 0x00005e003b007a0c */ /* 0x000fe40007761270 */
[----:B------:R-:W-:Y:S02]  /*682b0*/  ISETP.LT.AND P2, PT, R60, c[0x0][0x178], !P6 ;  /* 0x00005e003c007a0c */ /* 0x000fe40007741270 */
[----:B------:R-:W-:-:S02]  /*682c0*/  IADD3 R0, R44, c[0x0][0x198], RZ ;  /* 0x000066002c007a10 */ /* 0x000fc40007ffe0ff */
[----:B------:R-:W-:Y:S02]  /*682d0*/  PRMT R3, R58, 0x7632, R3 ;  /* 0x000076323a037816 */ /* 0x000fe40000000003 */
[----:B------:R-:W-:Y:S01]  /*682e0*/  PRMT R46, R55, 0x7632, R46 ;  /* 0x00007632372e7816 */ /* 0x000fe2000000002e */
[----:B0-----:R-:W-:Y:S01]  /*682f0*/  IMAD.WIDE R6, R0, 0x2, R50 ;  /* 0x0000000200067825 */ /* 0x001fe200078e0232 */
[----:B-1----:R-:W4:Y:S04]  /*68300*/  LDL.LU R58, [R1+0x100] ;  /* 0x00010000013a7983 */ /* 0x002f280000300800 */
[----:B--2---:R0:W-:Y:S01]  /*68310*/  @P5 STG.E.U16 [R4.64], R43 ;  /* 0x0000002b04005986 */ /* 0x0041e2000c101506 */
[----:B------:R-:W-:Y:S02]  /*68320*/  ISETP.LT.AND P5, PT, R27, c[0x0][0x178], !P6 ;  /* 0x00005e001b007a0c */ /* 0x000fe400077a1270 */
[----:B------:R-:W-:Y:S01]  /*68330*/  PRMT R47, R43, 0x7632, R47 ;  /* 0x000076322b2f7816 */ /* 0x000fe2000000002f */
[----:B0-----:R-:W-:Y:S01]  /*68340*/  IMAD.WIDE R4, R44, 0x2, R8 ;  /* 0x000000022c047825 */ /* 0x001fe200078e0208 */
[----:B------:R-:W2:Y:S03]  /*68350*/  LDL.LU R43, [R1+0xd0] ;  /* 0x0000d000012b7983 */ /* 0x000ea60000300800 */
[C---:B------:R-:W-:Y:S01]  /*68360*/  IMAD.WIDE R44, R0.reuse, 0x2, R48 ;  /* 0x00000002002c7825 */ /* 0x040fe200078e0230 */
[----:B---3--:R0:W-:Y:S04]  /*68370*/  @P1 STG.E.U16 [R4.64], R56 ;  /* 0x0000003804001986 */ /* 0x0081e8000c101506 */
[----:B------:R-:W-:Y:S04]  /*68380*/  @P3 STG.E.U16 [R6.64], R46 ;  /* 0x0000002e06003986 */ /* 0x000fe8000c101506 */
[----:B------:R-:W-:Y:S01]  /*68390*/  @P2 STG.E.U16 [R44.64], R3 ;  /* 0x000000032c002986 */ /* 0x000fe2000c101506 */
[----:B0-----:R-:W-:-:S05]  /*683a0*/  IMAD.WIDE R4, R0, 0x2, R10 ;  /* 0x0000000200047825 */ /* 0x001fca00078e020a */
[----:B------:R0:W-:Y:S01]  /*683b0*/  @P5 STG.E.U16 [R4.64], R47 ;  /* 0x0000002f04005986 */ /* 0x0001e2000c101506 */
[----:B----4-:R-:W-:-:S03]  /*683c0*/  ISETP.GE.AND P1, PT, R54, c[0x0][0x17c], PT ;  /* 0x00005f0036007a0c */ /* 0x010fc60003f26270 */
[----:B------:R-:W3:Y:S04]  /*683d0*/  LDL.LU R54, [R1+0x1f74] ;  /* 0x001f740001367983 */ /* 0x000ee80000300800 */
[----:B0-----:R-:W4:Y:S01]  /*683e0*/  LDL.LU R47, [R1+0x1f78] ;  /* 0x001f7800012f7983 */ /* 0x001f220000300800 */
[----:B------:R-:W-:Y:S02]  /*683f0*/  ISETP.LT.AND P6, PT, R23, c[0x0][0x178], !P6 ;  /* 0x00005e0017007a0c */ /* 0x000fe400077c1270 */
[----:B------:R-:W-:Y:S01]  /*68400*/  ISETP.LT.AND P3, PT, R59, c[0x0][0x178], !P4 ;  /* 0x00005e003b007a0c */ /* 0x000fe20006761270 */
[----:B------:R-:W-:Y:S01]  /*68410*/  IMAD.WIDE R6, R0, 0x2, R8 ;  /* 0x0000000200067825 */ /* 0x000fe200078e0208 */
[----:B------:R-:W-:Y:S01]  /*68420*/  ISETP.LT.AND P2, PT, R60, c[0x0][0x178], !P4 ;  /* 0x00005e003c007a0c */ /* 0x000fe20006741270 */
[----:B------:R-:W3:Y:S01]  /*68430*/  LDL.LU R55, [R1+0x140] ;  /* 0x0001400001377983 */ /* 0x000ee20000300800 */
[----:B------:R-:W-:-:S02]  /*68440*/  IADD3 R3, R0, c[0x0][0x198], RZ ;  /* 0x0000660000037a10 */ /* 0x000fc40007ffe0ff */
[----:B------:R-:W-:Y:S02]  /*68450*/  PRMT R46, R56, 0x7632, R46 ;  /* 0x00007632382e7816 */ /* 0x000fe4000000002e */
[----:B------:R-:W-:Y:S01]  /*68460*/  ISETP.LT.AND P5, PT, R27, c[0x0][0x178], !P4 ;  /* 0x00005e001b007a0c */ /* 0x000fe200067a1270 */
[----:B------:R-:W-:Y:S01]  /*68470*/  IMAD.WIDE R4, R3, 0x2, R50 ;  /* 0x0000000203047825 */ /* 0x000fe200078e0232 */
[----:B------:R-:W-:Y:S01]  /*68480*/  ISETP.LT.AND P4, PT, R23, c[0x0][0x178], !P4 ;  /* 0x00005e0017007a0c */ /* 0x000fe20006781270 */
[----:B------:R0:W-:Y:S01]  /*68490*/  @P6 STG.E.U16 [R6.64], R46 ;  /* 0x0000002e06006986 */ /* 0x0001e2000c101506 */
[----:B------:R-:W-:Y:S01]  /*684a0*/  ISETP.LT.AND P6, PT, R59, c[0x0][0x178], !P1 ;  /* 0x00005e003b007a0c */ /* 0x000fe20004fc1270 */
[----:B------:R-:W-:Y:S02]  /*684b0*/  IMAD.WIDE R44, R3, 0x2, R48 ;  /* 0x00000002032c7825 */ /* 0x000fe400078e0230 */
[----:B------:R1:W-:Y:S01]  /*684c0*/  @P3 STG.E.U16 [R4.64], R57 ;  /* 0x0000003904003986 */ /* 0x0003e2000c101506 */
[----:B------:R-:W-:-:S03]  /*684d0*/  PRMT R0, R57, 0x7632, R0 ;  /* 0x0000763239007816 */ /* 0x000fc60000000000 */
[----:B------:R1:W-:Y:S01]  /*684e0*/  @P2 STG.E.U16 [R44.64], R61 ;  /* 0x0000003d2c002986 */ /* 0x0003e2000c101506 */
[----:B------:R-:W-:Y:S02]  /*684f0*/  ISETP.LT.AND P2, PT, R60, c[0x0][0x178], !P1 ;  /* 0x00005e003c007a0c */ /* 0x000fe40004f41270 */
[C---:B0-----:R-:W-:Y:S01]  /*68500*/  IADD3 R46, R3.reuse, c[0x0][0x198], RZ ;  /* 0x00006600032e7a10 */ /* 0x041fe20007ffe0ff */
[C---:B------:R-:W-:Y:S01]  /*68510*/  IMAD.WIDE R6, R3.reuse, 0x2, R8 ;  /* 0x0000000203067825 */ /* 0x040fe200078e0208 */
[----:B------:R-:W3:Y:S03]  /*68520*/  LDL.LU R56, [R1+0x130] ;  /* 0x0001300001387983 */ /* 0x000ee60000300800 */
[----:B-1----:R-:W-:Y:S01]  /*68530*/  IMAD.WIDE R4, R3, 0x2, R10 ;  /* 0x0000000203047825 */ /* 0x002fe200078e020a */
[----:B------:R-:W3:Y:S03]  /*68540*/  LDL.LU R57, [R1+0x120] ;  /* 0x0001200001397983 */ /* 0x000ee60000300800 */
[----:B------:R-:W-:Y:S01]  /*68550*/  IMAD.WIDE R44, R46, 0x2, R50 ;  /* 0x000000022e2c7825 */ /* 0x000fe200078e0232 */
[----:B------:R0:W-:Y:S01]  /*68560*/  @P5 STG.E.U16 [R4.64], R58 ;  /* 0x0000003a04005986 */ /* 0x0001e2000c101506 */
[----:B------:R-:W-:-:S02]  /*68570*/  ISETP.LT.AND P5, PT, R27, c[0x0][0x178], !P1 ;  /* 0x00005e001b007a0c */ /* 0x000fc40004fa1270 */
[----:B------:R-:W-:Y:S01]  /*68580*/  PRMT R3, R58, 0x7632, R3 ;  /* 0x000076323a037816 */ /* 0x000fe20000000003 */
[C---:B0-----:R-:W-:Y:S01]  /*68590*/  IMAD.WIDE R4, R46.reuse, 0x2, R10 ;  /* 0x000000022e047825 */ /* 0x041fe200078e020a */
[----:B--2---:R0:W-:Y:S04]  /*685a0*/  @P4 STG.E.U16 [R6.64], R43 ;  /* 0x0000002b06004986 */ /* 0x0041e8000c101506 */
[----:B------:R1:W-:Y:S01]  /*685b0*/  @P6 STG.E.U16 [R44.64], R0 ;  /* 0x000000002c006986 */ /* 0x0003e2000c101506 */
[----:B0-----:R-:W-:Y:S01]  /*685c0*/  IMAD.WIDE R6, R46, 0x2, R48 ;  /* 0x000000022e067825 */ /* 0x001fe200078e0230 */
[----:B-1----:R-:W-:Y:S02]  /*685d0*/  PRMT R0, R61, 0x7632, R0 ;  /* 0x000076323d007816 */ /* 0x002fe40000000000 */
[----:B------:R-:W2:Y:S04]  /*685e0*/  LDL.LU R61, [R1+0xf0] ;  /* 0x0000f000013d7983 */ /* 0x000ea80000300800 */
[----:B------:R-:W-:Y:S04]  /*685f0*/  @P2 STG.E.U16 [R6.64], R0 ;  /* 0x0000000006002986 */ /* 0x000fe8000c101506 */
[----:B------:R0:W-:Y:S01]  /*68600*/  @P5 STG.E.U16 [R4.64], R3 ;  /* 0x0000000304005986 */ /* 0x0001e2000c101506 */
[----:B----4-:R-:W-:-:S03]  /*68610*/  ISETP.GE.AND P2, PT, R47, c[0x0][0x17c], PT ;  /* 0x00005f002f007a0c */ /* 0x010fc60003f46270 */
[----:B------:R-:W4:Y:S01]  /*68620*/  LDL.LU R47, [R1+0x1f7c] ;  /* 0x001f7c00012f7983 */ /* 0x000f220000300800 */
[----:B0-----:R-:W-:Y:S01]  /*68630*/  PRMT R3, R43, 0x7632, R3 ;  /* 0x000076322b037816 */ /* 0x001fe20000000003 */
[C---:B------:R-:W-:Y:S01]  /*68640*/  IMAD.WIDE R4, R46.reuse, 0x2, R8 ;  /* 0x000000022e047825 */ /* 0x040fe200078e0208 */
[----:B------:R-:W-:Y:S01]  /*68650*/  IADD3 R0, R46, c[0x0][0x198], RZ ;  /* 0x000066002e007a10 */ /* 0x000fe20007ffe0ff */
[----:B------:R-:W4:Y:S04]  /*68660*/  LDL.LU R58, [R1+0x2c0] ;  /* 0x0002c000013a7983 */ /* 0x000f280000300800 */
[----:B------:R-:W4:Y:S04]  /*68670*/  LDL.LU R43, [R1+0x160] ;  /* 0x00016000012b7983 */ /* 0x000f280000300800 */
[----:B------:R-:W4:Y:S01]  /*68680*/  LDL.LU R46, [R1+0x1f80] ;  /* 0x001f8000012e7983 */ /* 0x000f220000300800 */
[----:B---3--:R-:W-:-:S03]  /*68690*/  ISETP.GE.AND P3, PT, R54, c[0x0][0x17c], PT ;  /* 0x00005f0036007a0c */ /* 0x008fc60003f66270 */
[----:B------:R-:W3:Y:S01]  /*686a0*/  LDL.LU R54, [R1+0x1f84] ;  /* 0x001f840001367983 */ /* 0x000ee20000300800 */
[----:B------:R-:W-:Y:S02]  /*686b0*/  ISETP.LT.AND P1, PT, R23, c[0x0][0x178], !P1 ;  /* 0x00005e0017007a0c */ /* 0x000fe40004f21270 */
[----:B------:R-:W-:Y:S02]  /*686c0*/  ISETP.LT.AND P6, PT, R59, c[0x0][0x178], !P3 ;  /* 0x00005e003b007a0c */ /* 0x000fe40005fc1270 */
[----:B------:R-:W-:Y:S01]  /*686d0*/  ISETP.LT.AND P4, PT, R60, c[0x0][0x178], !P3 ;  /* 0x00005e003c007a0c */ /* 0x000fe20005f81270 */
[C---:B------:R-:W-:Y:S01]  /*686e0*/  IMAD.WIDE R6, R0.reuse, 0x2, R50 ;  /* 0x0000000200067825 */ /* 0x040fe200078e0232 */
[----:B------:R-:W-:Y:S02]  /*686f0*/  ISETP.LT.AND P5, PT, R27, c[0x0][0x178], !P3 ;  /* 0x00005e001b007a0c */ /* 0x000fe40005fa1270 */
[----:B------:R-:W-:Y:S01]  /*68700*/  ISETP.LT.AND P3, PT, R23, c[0x0][0x178], !P3 ;  /* 0x00005e0017007a0c */ /* 0x000fe20005f61270 */
[----:B------:R-:W-:-:S04]  /*68710*/  IMAD.WIDE R44, R0, 0x2, R48 ;  /* 0x00000002002c7825 */ /* 0x000fc800078e0230 */
[----:B------:R0:W-:Y:S04]  /*68720*/  @P1 STG.E.U16 [R4.64], R3 ;  /* 0x0000000304001986 */ /* 0x0001e8000c101506 */
[----:B------:R1:W-:Y:S01]  /*68730*/  @P6 STG.E.U16 [R6.64], R55 ;  /* 0x0000003706006986 */ /* 0x0003e2000c101506 */
[----:B------:R-:W-:-:S03]  /*68740*/  ISETP.LT.AND P6, PT, R59, c[0x0][0x178], !P2 ;  /* 0x00005e003b007a0c */ /* 0x000fc600057c1270 */
[----:B------:R1:W-:Y:S01]  /*68750*/  @P4 STG.E.U16 [R44.64], R56 ;  /* 0x000000382c004986 */ /* 0x0003e2000c101506 */
[----:B------:R-:W-:Y:S01]  /*68760*/  ISETP.LT.AND P4, PT, R60, c[0x0][0x178], !P2 ;  /* 0x00005e003c007a0c */ /* 0x000fe20005781270 */
[C---:B0-----:R-:W-:Y:S01]  /*68770*/  IMAD.WIDE R4, R0.reuse, 0x2, R10 ;  /* 0x0000000200047825 */ /* 0x041fe200078e020a */
[----:B------:R-:W-:-:S03]  /*68780*/  IADD3 R3, R0, c[0x0][0x198], RZ ;  /* 0x0000660000037a10 */ /* 0x000fc60007ffe0ff */
[----:B-1----:R-:W-:Y:S01]  /*68790*/  IMAD.WIDE R6, R0, 0x2, R8 ;  /* 0x0000000200067825 */ /* 0x002fe200078e0208 */
[----:B------:R0:W-:Y:S01]  /*687a0*/  @P5 STG.E.U16 [R4.64], R57 ;  /* 0x0000003904005986 */ /* 0x0001e2000c101506 */
[----:B------:R-:W-:Y:S02]  /*687b0*/  PRMT R0, R55, 0x7632, R0 ;  /* 0x0000763237007816 */ /* 0x000fe40000000000 */
[----:B------:R-:W-:Y:S01]  /*687c0*/  IMAD.WIDE R44, R3, 0x2, R50 ;  /* 0x00000002032c7825 */ /* 0x000fe200078e0232 */
[----:B------:R-:W-:Y:S01]  /*687d0*/  PRMT R52, R57, 0x7632, R52 ;  /* 0x0000763239347816 */ /* 0x000fe20000000034 */
[----:B------:R-:W3:Y:S02]  /*687e0*/  LDL.LU R55, [R1+0x150] ;  /* 0x0001500001377983 */ /* 0x000ee40000300800 */
[----:B0-----:R-:W-:Y:S02]  /*687f0*/  IMAD.WIDE R4, R3, 0x2, R48 ;  /* 0x0000000203047825 */ /* 0x001fe400078e0230 */
[----:B--2---:R0:W-:Y:S01]  /*68800*/  @P3 STG.E.U16 [R6.64], R61 ;  /* 0x0000003d06003986 */ /* 0x0041e2000c101506 */
[----:B------:R-:W-:-:S02]  /*68810*/  ISETP.LT.AND P3, PT, R27, c[0x0][0x178], !P2 ;  /* 0x00005e001b007a0c */ /* 0x000fc40005761270 */
[----:B------:R-:W-:Y:S01]  /*68820*/  ISETP.LT.AND P2, PT, R23, c[0x0][0x178], !P2 ;  /* 0x00005e0017007a0c */ /* 0x000fe20005741270 */
[----:B------:R1:W-:Y:S01]  /*68830*/  @P6 STG.E.U16 [R44.64], R0 ;  /* 0x000000002c006986 */ /* 0x0003e2000c101506 */
[----:B0-----:R-:W-:Y:S02]  /*68840*/  PRMT R6, R56, 0x7632, R6 ;  /* 0x0000763238067816 */ /* 0x001fe40000000006 */
[----:B------:R-:W-:Y:S01]  /*68850*/  PRMT R53, R61, 0x7632, R53 ;  /* 0x000076323d357816 */ /* 0x000fe20000000035 */
[----:B------:R-:W2:Y:S01]  /*68860*/  LDL.LU R56, [R1+0xa0] ;  /* 0x0000a00001387983 */ /* 0x000ea20000300800 */
[----:B-1----:R-:W-:-:S03]  /*68870*/  IADD3 R0, R3, c[0x0][0x198], RZ ;  /* 0x0000660003007a10 */ /* 0x002fc60007ffe0ff */
[----:B------:R0:W-:Y:S01]  /*68880*/  @P4 STG.E.U16 [R4.64], R6 ;  /* 0x0000000604004986 */ /* 0x0001e2000c101506 */
[----:B----4-:R-:W-:-:S03]  /*68890*/  ISETP.GE.AND P1, PT, R47, c[0x0][0x17c], PT ;  /* 0x00005f002f007a0c */ /* 0x010fc60003f26270 */
[----:B------:R-:W4:Y:S01]  /*688a0*/  LDL.LU R57, [R1+0x2d0] ;  /* 0x0002d00001397983 */ /* 0x000f220000300800 */
[----:B------:R-:W-:Y:S01]  /*688b0*/  ISETP.LT.AND P5, PT, R59, c[0x0][0x178], !P1 ;  /* 0x00005e003b007a0c */ /* 0x000fe20004fa1270 */
[C---:B0-----:R-:W-:Y:S01]  /*688c0*/  IMAD.WIDE R4, R3.reuse, 0x2, R10 ;  /* 0x0000000203047825 */ /* 0x041fe200078e020a */
[----:B------:R-:W-:Y:S01]  /*688d0*/  ISETP.LT.AND P4, PT, R60, c[0x0][0x178], !P1 ;  /* 0x00005e003c007a0c */ /* 0x000fe20004f81270 */
[----:B------:R-:W4:Y:S02]  /*688e0*/  LDL.LU R61, [R1+0x210] ;  /* 0x00021000013d7983 */ /* 0x000f240000300800 */
[----:B------:R-:W-:Y:S01]  /*688f0*/  IMAD.WIDE R6, R3, 0x2, R8 ;  /* 0x0000000203067825 */ /* 0x000fe200078e0208 */
[----:B------:R-:W-:-:S03]  /*68900*/  ISETP.GE.AND P6, PT, R46, c[0x0][0x17c], PT ;  /* 0x00005f002e007a0c */ /* 0x000fc60003fc6270 */
[C---:B------:R-:W-:Y:S01]  /*68910*/  IMAD.WIDE R44, R0.reuse, 0x2, R50 ;  /* 0x00000002002c7825 */ /* 0x040fe200078e0232 */
[----:B------:R0:W-:Y:S03]  /*68920*/  @P3 STG.E.U16 [R4.64], R52 ;  /* 0x0000003404003986 */ /* 0x0001e6000c101506 */
[----:B------:R-:W-:Y:S01]  /*68930*/  IMAD.WIDE R46, R0, 0x2, R48 ;  /* 0x00000002002e7825 */ /* 0x000fe200078e0230 */
[----:B------:R1:W-:Y:S04]  /*68940*/  @P2 STG.E.U16 [R6.64], R53 ;  /* 0x0000003506002986 */ /* 0x0003e8000c101506 */
[----:B------:R0:W-:Y:S04]  /*68950*/  @P5 STG.E.U16 [R44.64], R58 ;  /* 0x0000003a2c005986 */ /* 0x0001e8000c101506 */
[----:B------:R0:W-:Y:S01]  /*68960*/  @P4 STG.E.U16 [R46.64], R43 ;  /* 0x0000002b2e004986 */ /* 0x0001e2000c101506 */
[----:B---3--:R-:W-:-:S03]  /*68970*/  ISETP.GE.AND P4, PT, R54, c[0x0][0x17c], PT ;  /* 0x00005f0036007a0c */ /* 0x008fc60003f86270 */
[----:B------:R-:W3:Y:S01]  /*68980*/  LDL.LU R54, [R1+0x1f88] ;  /* 0x001f880001367983 */ /* 0x000ee20000300800 */
[----:B------:R-:W-:Y:S02]  /*68990*/  ISETP.LT.AND P5, PT, R27, c[0x0][0x178], !P1 ;  /* 0x00005e001b007a0c */ /* 0x000fe40004fa1270 */
[----:B------:R-:W-:Y:S02]  /*689a0*/  ISETP.LT.AND P1, PT, R23, c[0x0][0x178], !P1 ;  /* 0x00005e0017007a0c */ /* 0x000fe40004f21270 */
[----:B------:R-:W-:Y:S02]  /*689b0*/  ISETP.LT.AND P2, PT, R59, c[0x0][0x178], !P6 ;  /* 0x00005e003b007a0c */ /* 0x000fe40007741270 */
[----:B------:R-:W-:Y:S02]  /*689c0*/  ISETP.LT.AND P3, PT, R60, c[0x0][0x178], !P6 ;  /* 0x00005e003c007a0c */ /* 0x000fe40007761270 */
[C---:B------:R-:W-:Y:S01]  /*689d0*/  IADD3 R3, R0.reuse, c[0x0][0x198], RZ ;  /* 0x0000660000037a10 */ /* 0x040fe20007ffe0ff */
[----:B0-----:R-:W-:Y:S01]  /*689e0*/  IMAD.WIDE R4, R0, 0x2, R10 ;  /* 0x0000000200047825 */ /* 0x001fe200078e020a */
[----:B------:R-:W-:-:S02]  /*689f0*/  PRMT R52, R58, 0x7632, R52 ;  /* 0x000076323a347816 */ /* 0x000fc40000000034 */
[----:B-1----:R-:W-:Y:S01]  /*68a00*/  PRMT R53, R43, 0x7632, R53 ;  /* 0x000076322b357816 */ /* 0x002fe20000000035 */
[----:B------:R-:W4:Y:S01]  /*68a10*/  LDL.LU R58, [R1+0x290] ;  /* 0x00029000013a7983 */ /* 0x000f220000300800 */
[----:B------:R-:W-:-:S03]  /*68a20*/  IMAD.WIDE R6, R0, 0x2, R8 ;  /* 0x0000000200067825 */ /* 0x000fc600078e0208 */
[----:B------:R-:W4:Y:S01]  /*68a30*/  LDL.LU R43, [R1+0x180] ;  /* 0x00018000012b7983 */ /* 0x000f220000300800 */
[----:B------:R-:W-:-:S04]  /*68a40*/  IMAD.WIDE R44, R3, 0x2, R50 ;  /* 0x00000002032c7825 */ /* 0x000fc800078e0232 */
[----:B------:R-:W-:Y:S01]  /*68a50*/  IMAD.WIDE R46, R3, 0x2, R48 ;  /* 0x00000002032e7825 */ /* 0x000fe200078e0230 */
[----:B------:R-:W-:Y:S04]  /*68a60*/  @P5 STG.E.U16 [R4.64], R55 ;  /* 0x0000003704005986 */ /* 0x000fe8000c101506 */
[----:B--2---:R-:W-:Y:S04]  /*68a70*/  @P1 STG.E.U16 [R6.64], R56 ;  /* 0x0000003806001986 */ /* 0x004fe8000c101506 */
[----:B------:R-:W-:Y:S04]  /*68a80*/  @P2 STG.E.U16 [R44.64], R52 ;  /* 0x000000342c002986 */ /* 0x000fe8000c101506 */
[----:B------:R0:W-:Y:S01]  /*68a90*/  @P3 STG.E.U16 [R46.64], R53 ;  /* 0x000000352e003986 */ /* 0x0001e2000c101506 */
[----:B---3--:R-:W-:-:S03]  /*68aa0*/  ISETP.GE.AND P1, PT, R54, c[0x0][0x17c], PT ;  /* 0x00005f0036007a0c */ /* 0x008fc60003f26270 */
[----:B------:R-:W2:Y:S04]  /*68ab0*/  LDL.LU R54, [R1+0x1f8c] ;  /* 0x001f8c0001367983 */ /* 0x000ea80000300800 */
[----:B0-----:R-:W3:Y:S01]  /*68ac0*/  LDL.LU R47, [R1+0x1f90] ;  /* 0x001f9000012f7983 */ /* 0x001ee20000300800 */
[----:B------:R-:W-:Y:S02]  /*68ad0*/  ISETP.LT.AND P5, PT, R27, c[0x0][0x178], !P6 ;  /* 0x00005e001b007a0c */ /* 0x000fe400077a1270 */
[----:B------:R-:W-:Y:S02]  /*68ae0*/  ISETP.LT.AND P6, PT, R23, c[0x0][0x178], !P6 ;  /* 0x00005e0017007a0c */ /* 0x000fe400077c1270 */
[----:B------:R-:W-:Y:S01]  /*68af0*/  ISETP.LT.AND P3, PT, R59, c[0x0][0x178], !P4 ;  /* 0x00005e003b007a0c */ /* 0x000fe20006761270 */
[----:B------:R-:W-:Y:S01]  /*68b00*/  IMAD.WIDE R4, R3, 0x2, R10 ;  /* 0x0000000203047825 */ /* 0x000fe200078e020a */
[----:B------:R-:W-:-:S02]  /*68b10*/  ISETP.LT.AND P2, PT, R60, c[0x0][0x178], !P4 ;  /* 0x00005e003c007a0c */ /* 0x000fc40006741270 */
[----:B------:R-:W-:Y:S02]  /*68b20*/  PRMT R44, R55, 0x7632, R44 ;  /* 0x00007632372c7816 */ /* 0x000fe4000000002c */
[C---:B------:R-:W-:Y:S01]  /*68b30*/  IADD3 R0, R3.reuse, c[0x0][0x198], RZ ;  /* 0x0000660003007a10 */ /* 0x040fe20007ffe0ff */
[----:B------:R-:W-:Y:S01]  /*68b40*/  IMAD.WIDE R6, R3, 0x2, R8 ;  /* 0x0000000203067825 */ /* 0x000fe200078e0208 */
[----:B------:R-:W-:Y:S01]  /*68b50*/  PRMT R46, R56, 0x7632, R46 ;  /* 0x00007632382e7816 */ /* 0x000fe2000000002e */
[----:B------:R0:W-:Y:S01]  /*68b60*/  @P5 STG.E.U16 [R4.64], R44 ;  /* 0x0000002c04005986 */ /* 0x0001e2000c101506 */
[----:B------:R-:W-:Y:S02]  /*68b70*/  ISETP.LT.AND P5, PT, R27, c[0x0][0x178], !P4 ;  /* 0x00005e001b007a0c */ /* 0x000fe400067a1270 */
[----:B------:R-:W-:Y:S01]  /*68b80*/  ISETP.LT.AND P4, PT, R23, c[0x0][0x178], !P4 ;  /* 0x00005e0017007a0c */ /* 0x000fe20006781270 */
[----:B------:R1:W-:Y:S01]  /*68b90*/  @P6 STG.E.U16 [R6.64], R46 ;  /* 0x0000002e06006986 */ /* 0x0003e2000c101506 */
[----:B------:R-:W-:-:S03]  /*68ba0*/  ISETP.LT.AND P6, PT, R59, c[0x0][0x178], !P1 ;  /* 0x00005e003b007a0c */ /* 0x000fc60004fc1270 */
[----:B------:R-:W2:Y:S01]  /*68bb0*/  LDL.LU R55, [R1+0x114] ;  /* 0x0001140001377983 */ /* 0x000ea20000300800 */
[C---:B0-----:R-:W-:Y:S01]  /*68bc0*/  IMAD.WIDE R4, R0.reuse, 0x2, R50 ;  /* 0x0000000200047825 */ /* 0x041fe200078e0232 */
[C---:B------:R-:W-:Y:S02]  /*68bd0*/  IADD3 R3, R0.reuse, c[0x0][0x198], RZ ;  /* 0x0000660000037a10 */ /* 0x040fe40007ffe0ff */
[----:B------:R-:W2:Y:S01]  /*68be0*/  LDL.LU R56, [R1+0xe4] ;  /* 0x0000e40001387983 */ /* 0x000ea20000300800 */
[----:B------:R-:W-:-:S03]  /*68bf0*/  IMAD.WIDE R44, R0, 0x2, R48 ;  /* 0x00000002002c7825 */ /* 0x000fc600078e0230 */
[----:B----4-:R0:W-:Y:S04]  /*68c00*/  @P3 STG.E.U16 [R4.64], R57 ;  /* 0x0000003904003986 */ /* 0x0101e8000c101506 */
[----:B------:R4:W-:Y:S01]  /*68c10*/  @P2 STG.E.U16 [R44.64], R61 ;  /* 0x0000003d2c002986 */ /* 0x0009e2000c101506 */
[----:B------:R-:W-:Y:S01]  /*68c20*/  ISETP.LT.AND P2, PT, R60, c[0x0][0x178], !P1 ;  /* 0x00005e003c007a0c */ /* 0x000fe20004f41270 */
[----:B-1----:R-:W-:-:S04]  /*68c30*/  IMAD.WIDE R6, R0, 0x2, R8 ;  /* 0x0000000200067825 */ /* 0x002fc800078e0208 */
[----:B0-----:R-:W-:Y:S01]  /*68c40*/  IMAD.WIDE R4, R0, 0x2, R10 ;  /* 0x0000000200047825 */ /* 0x001fe200078e020a */
[----:B------:R-:W-:Y:S02]  /*68c50*/  PRMT R46, R57, 0x7632, R46 ;  /* 0x00007632392e7816 */ /* 0x000fe4000000002e */
[----:B------:R-:W-:Y:S01]  /*68c60*/  PRMT R0, R61, 0x7632, R0 ;  /* 0x000076323d007816 */ /* 0x000fe20000000000 */
[----:B----4-:R-:W-:Y:S01]  /*68c70*/  IMAD.WIDE R44, R3, 0x2, R50 ;  /* 0x00000002032c7825 */ /* 0x010fe200078e0232 */
[----:B------:R-:W-:Y:S01]  /*68c80*/  @P5 STG.E.U16 [R4.64], R58 ;  /* 0x0000003a04005986 */ /* 0x000fe2000c101506 */
[----:B------:R-:W-:-:S03]  /*68c90*/  ISETP.LT.AND P5, PT, R27, c[0x0][0x178], !P1 ;  /* 0x00005e001b007a0c */ /* 0x000fc60004fa1270 */
[----:B------:R0:W-:Y:S01]  /*68ca0*/  @P4 STG.E.U16 [R6.64], R43 ;  /* 0x0000002b06004986 */ /* 0x0001e2000c101506 */
[----:B------:R-:W-:-:S03]  /*68cb0*/  ISETP.LT.AND P1, PT, R23, c[0x0][0x178], !P1 ;  /* 0x00005e0017007a0c */ /* 0x000fc60004f21270 */
[----:B------:R1:W-:Y:S04]  /*68cc0*/  @P6 STG.E.U16 [R44.64], R46 ;  /* 0x0000002e2c006986 */ /* 0x0003e8000c101506 */
[----:B------:R-:W4:Y:S01]  /*68cd0*/  LDL.LU R57, [R1+0x104] ;  /* 0x0001040001397983 */ /* 0x000f220000300800 */
[----:B0-----:R-:W-:-:S03]  /*68ce0*/  IMAD.WIDE R6, R3, 0x2, R48 ;  /* 0x0000000203067825 */ /* 0x001fc600078e0230 */
[----:B------:R-:W4:Y:S04]  /*68cf0*/  LDL.LU R61, [R1+0xd4] ;  /* 0x0000d400013d7983 */ /* 0x000f280000300800 */
[----:B------:R-:W-:Y:S01]  /*68d00*/  @P2 STG.E.U16 [R6.64], R0 ;  /* 0x0000000006002986 */ /* 0x000fe2000c101506 */
[----:B-1----:R-:W-:Y:S01]  /*68d10*/  PRMT R44, R58, 0x7632, R44 ;  /* 0x000076323a2c7816 */ /* 0x002fe2000000002c */
[----:B------:R-:W-:Y:S01]  /*68d20*/  IMAD.WIDE R4, R3, 0x2, R10 ;  /* 0x0000000203047825 */ /* 0x000fe200078e020a */
[----:B------:R-:W-:-:S04]  /*68d30*/  PRMT R46, R43, 0x7632, R46 ;  /* 0x000076322b2e7816 */ /* 0x000fc8000000002e */
[----:B------:R0:W-:Y:S02]  /*68d40*/  @P5 STG.E.U16 [R4.64], R44 ;  /* 0x0000002c04005986 */ /* 0x0001e4000c101506 */
[----:B0-----:R-:W-:-:S05]  /*68d50*/  IMAD.WIDE R4, R3, 0x2, R8 ;  /* 0x0000000203047825 */ /* 0x001fca00078e0208 */
[----:B------:R0:W-:Y:S01]  /*68d60*/  @P1 STG.E.U16 [R4.64], R46 ;  /* 0x0000002e04001986 */ /* 0x0001e2000c101506 */
[----:B---3--:R-:W-:-:S03]  /*68d70*/  ISETP.GE.AND P2, PT, R47, c[0x0][0x17c], PT ;  /* 0x00005f002f007a0c */ /* 0x008fc60003f46270 */
[----:B------:R-:W3:Y:S04]  /*68d80*/  LDL.LU R47, [R1+0x1f94] ;  /* 0x001f9400012f7983 */ /* 0x000ee80000300800 */
[----:B------:R-:W3:Y:S04]  /*68d90*/  LDL.LU R58, [R1+0x144] ;  /* 0x00014400013a7983 */ /* 0x000ee80000300800 */
[----:B------:R-:W3:Y:S04]  /*68da0*/  LDL.LU R43, [R1+0x134] ;  /* 0x00013400012b7983 */ /* 0x000ee80000300800 */
[----:B0-----:R-:W3:Y:S01]  /*68db0*/  LDL.LU R46, [R1+0x1f98] ;  /* 0x001f9800012e7983 */ /* 0x001ee20000300800 */
[----:B--2---:R-:W-:-:S03]  /*68dc0*/  ISETP.GE.AND P3, PT, R54, c[0x0][0x17c], PT ;  /* 0x00005f0036007a0c */ /* 0x004fc60003f66270 */
[----:B------:R-:W2:Y:S01]  /*68dd0*/  LDL.LU R54, [R1+0x1f9c] ;  /* 0x001f9c0001367983 */ /* 0x000ea20000300800 */
[----:B------:R-:W-:Y:S02]  /*68de0*/  ISETP.LT.AND P6, PT, R59, c[0x0][0x178], !P3 ;  /* 0x00005e003b007a0c */ /* 0x000fe40005fc1270 */
[----:B------:R-:W-:Y:S02]  /*68df0*/  ISETP.LT.AND P4, PT, R60, c[0x0][0x178], !P3 ;  /* 0x00005e003c007a0c */ /* 0x000fe40005f81270 */
[----:B------:R-:W-:Y:S02]  /*68e00*/  IADD3 R0, R3, c[0x0][0x198], RZ ;  /* 0x0000660003007a10 */ /* 0x000fe40007ffe0ff */
[----:B------:R-:W-:Y:S02]  /*68e10*/  ISETP.LT.AND P5, PT, R27, c[0x0][0x178], !P3 ;  /* 0x00005e001b007a0c */ /* 0x000fe40005fa1270 */
[----:B------:R-:W-:Y:S01]  /*68e20*/  ISETP.LT.AND P3, PT, R23, c[0x0][0x178], !P3 ;  /* 0x00005e0017007a0c */ /* 0x000fe20005f61270 */
[----:B------:R-:W-:-:S04]  /*68e30*/  IMAD.WIDE R6, R0, 0x2, R50 ;  /* 0x0000000200067825 */ /* 0x000fc800078e0232 */
[----:B------:R-:W-:Y:S01]  /*68e40*/  IMAD.WIDE R44, R0, 0x2, R48 ;  /* 0x00000002002c7825 */ /* 0x000fe200078e0230 */
[----:B------:R0:W-:Y:S01]  /*68e50*/  @P6 STG.E.U16 [R6.64], R55 ;  /* 0x0000003706006986 */ /* 0x0001e2000c101506 */
[----:B------:R-:W-:-:S03]  /*68e60*/  ISETP.LT.AND P6, PT, R59, c[0x0][0x178], !P2 ;  /* 0x00005e003b007a0c */ /* 0x000fc600057c1270 */
[----:B------:R1:W-:Y:S01]  /*68e70*/  @P4 STG.E.U16 [R44.64], R56 ;  /* 0x000000382c004986 */ /* 0x0003e2000c101506 */
[----:B------:R-:W-:Y:S01]  /*68e80*/  ISETP.LT.AND P4, PT, R60, c[0x0][0x178], !P2 ;  /* 0x00005e003c007a0c */ /* 0x000fe20005781270 */
[C---:B------:R-:W-:Y:S01]  /*68e90*/  IMAD.WIDE R4, R0.reuse, 0x2, R10 ;  /* 0x0000000200047825 */ /* 0x040fe200078e020a */
[----:B------:R-:W-:-:S03]  /*68ea0*/  IADD3 R3, R0, c[0x0][0x198], RZ ;  /* 0x0000660000037a10 */ /* 0x000fc60007ffe0ff */
[----:B0-----:R-:W-:Y:S01]  /*68eb0*/  IMAD.WIDE R6, R0, 0x2, R8 ;  /* 0x0000000200067825 */ /* 0x001fe200078e0208 */
[----:B------:R-:W-:Y:S02]  /*68ec0*/  PRMT R0, R55, 0x7632, R0 ;  /* 0x0000763237007816 */ /* 0x000fe40000000000 */
[----:B------:R-:W2:Y:S01]  /*68ed0*/  LDL.LU R55, [R1+0x124] ;  /* 0x0001240001377983 */ /* 0x000ea20000300800 */
[----:B-1----:R-:W-:-:S03]  /*68ee0*/  IMAD.WIDE R44, R3, 0x2, R50 ;  /* 0x00000002032c7825 */ /* 0x002fc600078e0232 */
[----:B----4-:R0:W-:Y:S04]  /*68ef0*/  @P5 STG.E.U16 [R4.64], R57 ;  /* 0x0000003904005986 */ /* 0x0101e8000c101506 */
[----:B------:R1:W-:Y:S01]  /*68f00*/  @P3 STG.E.U16 [R6.64], R61 ;  /* 0x0000003d06003986 */ /* 0x0003e2000c101506 */
[----:B------:R-:W-:Y:S02]  /*68f10*/  ISETP.LT.AND P3, PT, R27, c[0x0][0x178], !P2 ;  /* 0x00005e001b007a0c */ /* 0x000fe40005761270 */
[----:B------:R-:W-:Y:S01]  /*68f20*/  ISETP.LT.AND P2, PT, R23, c[0x0][0x178], !P2 ;  /* 0x00005e0017007a0c */ /* 0x000fe20005741270 */
[----:B0-----:R-:W-:Y:S01]  /*68f30*/  IMAD.WIDE R4, R3, 0x2, R48 ;  /* 0x0000000203047825 */ /* 0x001fe200078e0230 */
[----:B------:R0:W-:Y:S01]  /*68f40*/  @P6 STG.E.U16 [R44.64], R0 ;  /* 0x000000002c006986 */ /* 0x0001e2000c101506 */
[----:B-1----:R-:W-:-:S02]  /*68f50*/  PRMT R6, R56, 0x7632, R6 ;  /* 0x0000763238067816 */ /* 0x002fc40000000006 */
[----:B------:R-:W-:Y:S01]  /*68f60*/  PRMT R52, R57, 0x7632, R52 ;  /* 0x0000763239347816 */ /* 0x000fe20000000034 */
[----:B------:R-:W4:Y:S04]  /*68f70*/  LDL.LU R56, [R1+0xf4] ;  /* 0x0000f40001387983 */ /* 0x000f280000300800 */
[----:B------:R1:W-:Y:S01]  /*68f80*/  @P4 STG.E.U16 [R4.64], R6 ;  /* 0x0000000604004986 */ /* 0x0003e2000c101506 */
[----:B0-----:R-:W-:Y:S02]  /*68f90*/  IADD3 R0, R3, c[0x0][0x198], RZ ;  /* 0x0000660003007a10 */ /* 0x001fe40007ffe0ff */
[----:B------:R-:W-:Y:S01]  /*68fa0*/  PRMT R53, R61, 0x7632, R53 ;  /* 0x000076323d357816 */ /* 0x000fe20000000035 */
[----:B------:R-:W4:Y:S02]  /*68fb0*/  LDL.LU R57, [R1+0x2c4] ;  /* 0x0002c40001397983 */ /* 0x000f240000300800 */
[----:B------:R-:W-:-:S02]  /*68fc0*/  IMAD.WIDE R44, R0, 0x2, R50 ;  /* 0x00000002002c7825 */ /* 0x000fc400078e0232 */
[----:B------:R-:W4:Y:S02]  /*68fd0*/  LDL.LU R61, [R1+0x164] ;  /* 0x00016400013d7983 */ /* 0x000f240000300800 */
[----:B-1----:R-:W-:-:S04]  /*68fe0*/  IMAD.WIDE R4, R3, 0x2, R10 ;  /* 0x0000000203047825 */ /* 0x002fc800078e020a */
[----:B------:R-:W-:Y:S01]  /*68ff0*/  IMAD.WIDE R6, R3, 0x2, R8 ;  /* 0x0000000203067825 */ /* 0x000fe200078e0208 */
[----:B------:R0:W-:Y:S04]  /*69000*/  @P3 STG.E.U16 [R4.64], R52 ;  /* 0x0000003404003986 */ /* 0x0001e8000c101506 */
[----:B------:R-:W-:Y:S01]  /*69010*/  @P2 STG.E.U16 [R6.64], R53 ;  /* 0x0000003506002986 */ /* 0x000fe2000c101506 */
[----:B---3--:R-:W-:-:S04]  /*69020*/  ISETP.GE.AND P1, PT, R47, c[0x0][0x17c], PT ;  /* 0x00005f002f007a0c */ /* 0x008fc80003f26270 */
[----:B------:R-:W-:Y:S02]  /*69030*/  ISETP.LT.AND P5, PT, R59, c[0x0][0x178], !P1 ;  /* 0x00005e003b007a0c */ /* 0x000fe40004fa1270 */
[----:B------:R-:W-:Y:S02]  /*69040*/  ISETP.LT.AND P4, PT, R60, c[0x0][0x178], !P1 ;  /* 0x00005e003c007a0c */ /* 0x000fe40004f81270 */
[----:B------:R-:W-:Y:S01]  /*69050*/  ISETP.GE.AND P6, PT, R46, c[0x0][0x17c], PT ;  /* 0x00005f002e007a0c */ /* 0x000fe20003fc6270 */
[----:B------:R-:W-:-:S08]  /*69060*/  IMAD.WIDE R46, R0, 0x2, R48 ;  /* 0x00000002002e7825 */ /* 0x000fd000078e0230 */
[----:B------:R1:W-:Y:S04]  /*69070*/  @P5 STG.E.U16 [R44.64], R58 ;  /* 0x0000003a2c005986 */ /* 0x0003e8000c101506 */
[----:B------:R3:W-:Y:S01]  /*69080*/  @P4 STG.E.U16 [R46.64], R43 ;  /* 0x0000002b2e004986 */ /* 0x0007e2000c101506 */
[----:B--2---:R-:W-:-:S03]  /*69090*/  ISETP.GE.AND P4, PT, R54, c[0x0][0x17c], PT ;  /* 0x00005f0036007a0c */ /* 0x004fc60003f86270 */
[----:B------:R-:W2:Y:S01]  /*690a0*/  LDL.LU R54, [R1+0x1fa0] ;  /* 0x001fa00001367983 */ /* 0x000ea20000300800 */
[----:B------:R-:W-:Y:S02]  /*690b0*/  ISETP.LT.AND P5, PT, R27, c[0x0][0x178], !P1 ;  /* 0x00005e001b007a0c */ /* 0x000fe40004fa1270 */
[----:B------:R-:W-:Y:S02]  /*690c0*/  ISETP.LT.AND P1, PT, R23, c[0x0][0x178], !P1 ;  /* 0x00005e0017007a0c */ /* 0x000fe40004f21270 */
[----:B------:R-:W-:Y:S02]  /*690d0*/  ISETP.LT.AND P2, PT, R59, c[0x0][0x178], !P6 ;  /* 0x00005e003b007a0c */ /* 0x000fe40007741270 */
[----:B------:R-:W-:Y:S02]  /*690e0*/  ISETP.LT.AND P3, PT, R60, c[0x0][0x178], !P6 ;  /* 0x00005e003c007a0c */ /* 0x000fe40007761270 */
[----:B0-----:R-:W-:Y:S02]  /*690f0*/  PRMT R52, R58, 0x7632, R52 ;  /* 0x000076323a347816 */ /* 0x001fe40000000034 */
[C---:B------:R-:W-:Y:S01]  /*69100*/  IADD3 R3, R0.reuse, c[0x0][0x198], RZ ;  /* 0x0000660000037a10 */ /* 0x040fe20007ffe0ff */
[----:B-1----:R-:W2:Y:S01]  /*69110*/  LDL.LU R58, [R1+0x154] ;  /* 0x00015400013a7983 */ /* 0x002ea20000300800 */
[----:B------:R-:W-:Y:S01]  /*69120*/  IMAD.WIDE R4, R0, 0x2, R10 ;  /* 0x0000000200047825 */ /* 0x000fe200078e020a */
[----:B------:R-:W-:-:S02]  /*69130*/  PRMT R53, R43, 0x7632, R53 ;  /* 0x000076322b357816 */ /* 0x000fc40000000035 */
[----:B---3--:R-:W3:Y:S01]  /*69140*/  LDL.LU R43, [R1+0xa4] ;  /* 0x0000a400012b7983 */ /* 0x008ee20000300800 */
[----:B------:R-:W-:-:S04]  /*69150*/  IMAD.WIDE R6, R0, 0x2, R8 ;  /* 0x0000000200067825 */ /* 0x000fc800078e0208 */
[C---:B------:R-:W-:Y:S01]  /*69160*/  IMAD.WIDE R44, R3.reuse, 0x2, R50 ;  /* 0x00000002032c7825 */ /* 0x040fe200078e0232 */
[----:B------:R-:W-:Y:S03]  /*69170*/  @P5 STG.E.U16 [R4.64], R55 ;  /* 0x0000003704005986 */ /* 0x000fe6000c101506 */
[----:B------:R-:W-:Y:S01]  /*69180*/  IMAD.WIDE R46, R3, 0x2, R48 ;  /* 0x00000002032e7825 */ /* 0x000fe200078e0230 */
[----:B----4-:R-:W-:Y:S04]  /*69190*/  @P1 STG.E.U16 [R6.64], R56 ;  /* 0x0000003806001986 */ /* 0x010fe8000c101506 */
[----:B------:R-:W-:Y:S04]  /*691a0*/  @P2 STG.E.U16 [R44.64], R52 ;  /* 0x000000342c002986 */ /* 0x000fe8000c101506 */
[----:B------:R0:W-:Y:S01]  /*691b0*/  @P3 STG.E.U16 [R46.64], R53 ;  /* 0x000000352e003986 */ /* 0x0001e2000c101506 */
[----:B--2---:R-:W-:-:S03]  /*691c0*/  ISETP.GE.AND P1, PT, R54, c[0x0][0x17c], PT ;  /* 0x00005f0036007a0c */ /* 0x004fc60003f26270 */
[----:B------:R-:W2:Y:S04]  /*691d0*/  LDL.LU R54, [R1+0x1fa4] ;  /* 0x001fa40001367983 */ /* 0x000ea80000300800 */
[----:B0-----:R-:W4:Y:S01]  /*691e0*/  LDL.LU R47, [R1+0x1fa8] ;  /* 0x001fa800012f7983 */ /* 0x001f220000300800 */
[----:B------:R-:W-:Y:S01]  /*691f0*/  ISETP.LT.AND P5, PT, R27, c[0x0][0x178], !P6 ;  /* 0x00005e001b007a0c */ /* 0x000fe200077a1270 */
[----:B------:R-:W-:Y:S01]  /*69200*/  IMAD.WIDE R4, R3, 0x2, R10 ;  /* 0x0000000203047825 */ /* 0x000fe200078e020a */
[----:B------:R-:W-:Y:S02]  /*69210*/  ISETP.LT.AND P6, PT, R23, c[0x0][0x178], !P6 ;  /* 0x00005e0017007a0c */ /* 0x000fe400077c1270 */
[----:B------:R-:W-:Y:S02]  /*69220*/  PRMT R44, R55, 0x7632, R44 ;  /* 0x00007632372c7816 */ /* 0x000fe4000000002c */
[----:B------:R-:W-:-:S02]  /*69230*/  ISETP.LT.AND P3, PT, R59, c[0x0][0x178], !P4 ;  /* 0x00005e003b007a0c */ /* 0x000fc40006761270 */
[C---:B------:R-:W-:Y:S01]  /*69240*/  IADD3 R0, R3.reuse, c[0x0][0x198], RZ ;  /* 0x0000660003007a10 */ /* 0x040fe20007ffe0ff */
[----:B------:R-:W-:Y:S01]  /*69250*/  IMAD.WIDE R6, R3, 0x2, R8 ;  /* 0x0000000203067825 */ /* 0x000fe200078e0208 */
[----:B------:R-:W-:Y:S01]  /*69260*/  ISETP.LT.AND P2, PT, R60, c[0x0][0x178], !P4 ;  /* 0x00005e003c007a0c */ /* 0x000fe20006741270 */
[----:B------:R-:W4:Y:S01]  /*69270*/  LDL.LU R55, [R1+0x2d4] ;  /* 0x0002d40001377983 */ /* 0x000f220000300800 */
[----:B------:R-:W-:-:S03]  /*69280*/  PRMT R46, R56, 0x7632, R46 ;  /* 0x00007632382e7816 */ /* 0x000fc6000000002e */
[----:B------:R0:W-:Y:S01]  /*69290*/  @P5 STG.E.U16 [R4.64], R44 ;  /* 0x0000002c04005986 */ /* 0x0001e2000c101506 */
[----:B------:R-:W-:Y:S02]  /*692a0*/  ISETP.LT.AND P5, PT, R27, c[0x0][0x178], !P4 ;  /* 0x00005e001b007a0c */ /* 0x000fe400067a1270 */
[----:B------:R-:W-:Y:S01]  /*692b0*/  ISETP.LT.AND P4, PT, R23, c[0x0][0x178], !P4 ;  /* 0x00005e0017007a0c */ /* 0x000fe20006781270 */
[----:B------:R1:W-:Y:S01]  /*692c0*/  @P6 STG.E.U16 [R6.64], R46 ;  /* 0x0000002e06006986 */ /* 0x0003e2000c101506 */
[----:B------:R-:W-:-:S03]  /*692d0*/  ISETP.LT.AND P6, PT, R59, c[0x0][0x178], !P1 ;  /* 0x00005e003b007a0c */ /* 0x000fc60004fc1270 */
[----:B------:R-:W4:Y:S01]  /*692e0*/  LDL.LU R56, [R1+0x214] ;  /* 0x0002140001387983 */ /* 0x000f220000300800 */
[----:B0-----:R-:W-:-:S04]  /*692f0*/  IMAD.WIDE R4, R0, 0x2, R50 ;  /* 0x0000000200047825 */ /* 0x001fc800078e0232 */
[C---:B------:R-:W-:Y:S01]  /*69300*/  IMAD.WIDE R44, R0.reuse, 0x2, R48 ;  /* 0x00000002002c7825 */ /* 0x040fe200078e0230 */
[----:B------:R0:W-:Y:S01]  /*69310*/  @P3 STG.E.U16 [R4.64], R57 ;  /* 0x0000003904003986 */ /* 0x0001e2000c101506 */
[----:B------:R-:W-:-:S03]  /*69320*/  IADD3 R3, R0, c[0x0][0x198], RZ ;  /* 0x0000660000037a10 */ /* 0x000fc60007ffe0ff */
[----:B------:R3:W-:Y:S01]  /*69330*/  @P2 STG.E.U16 [R44.64], R61 ;  /* 0x0000003d2c002986 */ /* 0x0007e2000c101506 */
[----:B------:R-:W-:Y:S01]  /*69340*/  ISETP.LT.AND P2, PT, R60, c[0x0][0x178], !P1 ;  /* 0x00005e003c007a0c */ /* 0x000fe20004f41270 */
[----:B-1----:R-:W-:Y:S01]  /*69350*/  IMAD.WIDE R6, R0, 0x2, R8 ;  /* 0x0000000200067825 */ /* 0x002fe200078e0208 */
[----:B------:R-:W-:-:S03]  /*69360*/  PRMT R46, R57, 0x7632, R46 ;  /* 0x00007632392e7816 */ /* 0x000fc6000000002e */
[----:B0-----:R-:W-:Y:S01]  /*69370*/  IMAD.WIDE R4, R0, 0x2, R10 ;  /* 0x0000000200047825 */ /* 0x001fe200078e020a */
[----:B------:R-:W-:Y:S01]  /*69380*/  PRMT R0, R61, 0x7632, R0 ;  /* 0x000076323d007816 */ /* 0x000fe20000000000 */
[----:B------:R-:W4:Y:S04]  /*69390*/  LDL.LU R57, [R1+0x294] ;  /* 0x0002940001397983 */ /* 0x000f280000300800 */
[----:B------:R0:W-:Y:S01]  /*693a0*/  @P5 STG.E.U16 [R4.64], R58 ;  /* 0x0000003a04005986 */ /* 0x0001e2000c101506 */
[----:B------:R-:W-:Y:S01]  /*693b0*/  ISETP.LT.AND P5, PT, R27, c[0x0][0x178], !P1 ;  /* 0x00005e001b007a0c */ /* 0x000fe20004fa1270 */
[----:B---3--:R-:W-:Y:S01]  /*693c0*/  IMAD.WIDE R44, R3, 0x2, R50 ;  /* 0x00000002032c7825 */ /* 0x008fe200078e0232 */
[----:B------:R-:W-:Y:S01]  /*693d0*/  ISETP.LT.AND P1, PT, R23, c[0x0][0x178], !P1 ;  /* 0x00005e0017007a0c */ /* 0x000fe20004f21270 */
[----:B------:R-:W3:Y:S04]  /*693e0*/  LDL.LU R61, [R1+0x184] ;  /* 0x00018400013d7983 */ /* 0x000ee80000300800 */
[----:B------:R1:W-:Y:S01]  /*693f0*/  @P4 STG.E.U16 [R6.64], R43 ;  /* 0x0000002b06004986 */ /* 0x0003e2000c101506 */
[----:B0-----:R-:W-:-:S03]  /*69400*/  IMAD.WIDE R4, R3, 0x2, R48 ;  /* 0x0000000203047825 */ /* 0x001fc600078e0230 */
[----:B------:R0:W-:Y:S04]  /*69410*/  @P6 STG.E.U16 [R44.64], R46 ;  /* 0x0000002e2c006986 */ /* 0x0001e8000c101506 */
[----:B------:R0:W-:Y:S01]  /*69420*/  @P2 STG.E.U16 [R4.64], R0 ;  /* 0x0000000004002986 */ /* 0x0001e2000c101506 */
[----:B-1----:R-:W-:Y:S01]  /*69430*/  IMAD.WIDE R6, R3, 0x2, R10 ;  /* 0x0000000203067825 */ /* 0x002fe200078e020a */
[----:B0-----:R-:W-:Y:S02]  /*69440*/  PRMT R44, R58, 0x7632, R44 ;  /* 0x000076323a2c7816 */ /* 0x001fe4000000002c */
[----:B------:R-:W-:Y:S01]  /*69450*/  PRMT R46, R43, 0x7632, R46 ;  /* 0x000076322b2e7816 */ /* 0x000fe2000000002e */
[----:B------:R-:W-:Y:S02]  /*69460*/  IMAD.WIDE R4, R3, 0x2, R8 ;  /* 0x0000000203047825 */ /* 0x000fe400078e0208 */
[----:B------:R-:W-:Y:S04]  /*69470*/  @P5 STG.E.U16 [R6.64], R44 ;  /* 0x0000002c06005986 */ /* 0x000fe8000c101506 */
[----:B------:R0:W-:Y:S01]  /*69480*/  @P1 STG.E.U16 [R4.64], R46 ;  /* 0x0000002e04001986 */ /* 0x0001e2000c101506 */
[----:B--2---:R-:W-:-:S02]  /*69490*/  ISETP.GE.AND P3, PT, R54, c[0x0][0x17c], PT ;  /* 0x00005f0036007a0c */ /* 0x004fc40003f66270 */
[----:B----4-:R-:W-:Y:S02]  /*694a0*/  ISETP.GE.AND P2, PT, R47, c[0x0][0x17c], PT ;  /* 0x00005f002f007a0c */ /* 0x010fe40003f46270 */
[----:B------:R-:W2:Y:S04]  /*694b0*/  LDL.LU R47, [R1+0x1fac] ;  /* 0x001fac00012f7983 */ /* 0x000ea80000300800 */
[----:B------:R-:W4:Y:S04]  /*694c0*/  LDL.LU R58, [R1+0x118] ;  /* 0x00011800013a7983 */ /* 0x000f280000300800 */
[----:B------:R-:W2:Y:S04]  /*694d0*/  LDL.LU R43, [R1+0xe8] ;  /* 0x0000e800012b7983 */ /* 0x000ea80000300800 */
[----:B0-----:R-:W2:Y:S04]  /*694e0*/  LDL.LU R46, [R1+0x1fb0] ;  /* 0x001fb000012e7983 */ /* 0x001ea80000300800 */
[----:B------:R-:W2:Y:S01]  /*694f0*/  LDL.LU R54, [R1+0x1fb4] ;  /* 0x001fb40001367983 */ /* 0x000ea20000300800 */
[----:B------:R-:W-:-:S02]  /*69500*/  ISETP.LT.AND P6, PT, R59, c[0x0][0x178], !P3 ;  /* 0x00005e003b007a0c */ /* 0x000fc40005fc1270 */
[----:B------:R-:W-:Y:S02]  /*69510*/  ISETP.LT.AND P4, PT, R60, c[0x0][0x178], !P3 ;  /* 0x00005e003c007a0c */ /* 0x000fe40005f81270 */
[----:B------:R-:W-:Y:S02]  /*69520*/  IADD3 R0, R3, c[0x0][0x198], RZ ;  /* 0x0000660003007a10 */ /* 0x000fe40007ffe0ff */
[----:B------:R-:W-:Y:S02]  /*69530*/  ISETP.LT.AND P5, PT, R27, c[0x0][0x178], !P3 ;  /* 0x00005e001b007a0c */ /* 0x000fe40005fa1270 */
[----:B------:R-:W-:Y:S01]  /*69540*/  ISETP.LT.AND P3, PT, R23, c[0x0][0x178], !P3 ;  /* 0x00005e0017007a0c */ /* 0x000fe20005f61270 */
[----:B------:R-:W-:-:S04]  /*69550*/  IMAD.WIDE R6, R0, 0x2, R50 ;  /* 0x0000000200067825 */ /* 0x000fc800078e0232 */
[C---:B------:R-:W-:Y:S01]  /*69560*/  IMAD.WIDE R44, R0.reuse, 0x2, R48 ;  /* 0x00000002002c7825 */ /* 0x040fe200078e0230 */
[----:B------:R0:W-:Y:S01]  /*69570*/  @P6 STG.E.U16 [R6.64], R55 ;  /* 0x0000003706006986 */ /* 0x0001e2000c101506 */
[----:B------:R-:W-:Y:S02]  /*69580*/  ISETP.LT.AND P6, PT, R59, c[0x0][0x178], !P2 ;  /* 0x00005e003b007a0c */ /* 0x000fe400057c1270 */
[----:B------:R-:W-:Y:S01]  /*69590*/  IMAD.WIDE R4, R0, 0x2, R10 ;  /* 0x0000000200047825 */ /* 0x000fe200078e020a */
[----:B------:R1:W-:Y:S01]  /*695a0*/  @P4 STG.E.U16 [R44.64], R56 ;  /* 0x000000382c004986 */ /* 0x0003e2000c101506 */
[----:B------:R-:W-:Y:S02]  /*695b0*/  ISETP.LT.AND P4, PT, R60, c[0x0][0x178], !P2 ;  /* 0x00005e003c007a0c */ /* 0x000fe40005781270 */
[C---:B------:R-:W-:Y:S01]  /*695c0*/  IADD3 R3, R0.reuse, c[0x0][0x198], RZ ;  /* 0x0000660000037a10 */ /* 0x040fe20007ffe0ff */
[----:B0-----:R-:W-:Y:S01]  /*695d0*/  IMAD.WIDE R6, R0, 0x2, R8 ;  /* 0x0000000200067825 */ /* 0x001fe200078e0208 */
[----:B------:R0:W-:Y:S01]  /*695e0*/  @P5 STG.E.U16 [R4.64], R57 ;  /* 0x0000003904005986 */ /* 0x0001e2000c101506 */
[----:B------:R-:W-:-:S02]  /*695f0*/  PRMT R0, R55, 0x7632, R0 ;  /* 0x0000763237007816 */ /* 0x000fc40000000000 */
[----:B-1----:R-:W-:Y:S01]  /*69600*/  IMAD.WIDE R44, R3, 0x2, R50 ;  /* 0x00000002032c7825 */ /* 0x002fe200078e0232 */
[----:B------:R-:W-:Y:S01]  /*69610*/  PRMT R52, R57, 0x7632, R52 ;  /* 0x0000763239347816 */ /* 0x000fe20000000034 */
[----:B------:R-:W4:Y:S04]  /*69620*/  LDL.LU R55, [R1+0x108] ;  /* 0x0001080001377983 */ /* 0x000f280000300800 */
[----:B---3--:R1:W-:Y:S01]  /*69630*/  @P3 STG.E.U16 [R6.64], R61 ;  /* 0x0000003d06003986 */ /* 0x0083e2000c101506 */
[----:B------:R-:W-:Y:S01]  /*69640*/  ISETP.LT.AND P3, PT, R27, c[0x0][0x178], !P2 ;  /* 0x00005e001b007a0c */ /* 0x000fe20005761270 */
[----:B0-----:R-:W-:Y:S02]  /*69650*/  IMAD.WIDE R4, R3, 0x2, R48 ;  /* 0x0000000203047825 */ /* 0x001fe400078e0230 */
[----:B------:R-:W-:Y:S01]  /*69660*/  @P6 STG.E.U16 [R44.64], R0 ;  /* 0x000000002c006986 */ /* 0x000fe2000c101506 */
[----:B-1----:R-:W-:-:S03]  /*69670*/  PRMT R6, R56, 0x7632, R6 ;  /* 0x0000763238067816 */ /* 0x002fc60000000006 */
[----:B------:R-:W3:Y:S04]  /*69680*/  LDL.LU R56, [R1+0xd8] ;  /* 0x0000d80001387983 */ /* 0x000ee80000300800 */
[----:B------:R0:W-:Y:S01]  /*69690*/  @P4 STG.E.U16 [R4.64], R6 ;  /* 0x0000000604004986 */ /* 0x0001e2000c101506 */
[----:B------:R-:W-:-:S03]  /*696a0*/  PRMT R53, R61, 0x7632, R53 ;  /* 0x000076323d357816 */ /* 0x000fc60000000035 */
[----:B------:R-:W3:Y:S04]  /*696b0*/  LDL.LU R61, [R1+0x148] ;  /* 0x00014800013d7983 */ /* 0x000ee80000300800 */
[----:B------:R-:W3:Y:S01]  /*696c0*/  LDL.LU R57, [R1+0x138] ;  /* 0x0001380001397983 */ /* 0x000ee20000300800 */
[----:B0-----:R-:W-:-:S05]  /*696d0*/  IMAD.WIDE R4, R3, 0x2, R10 ;  /* 0x0000000203047825 */ /* 0x001fca00078e020a */
[----:B------:R0:W-:Y:S01]  /*696e0*/  @P3 STG.E.U16 [R4.64], R52 ;  /* 0x0000003404003986 */ /* 0x0001e2000c101506 */
[----:B--2---:R-:W-:-:S03]  /*696f0*/  ISETP.GE.AND P3, PT, R54, c[0x0][0x17c], PT ;  /* 0x00005f0036007a0c */ /* 0x004fc60003f66270 */
[----:B------:R-:W2:Y:S01]  /*69700*/  LDL.LU R54, [R1+0x1fb8] ;  /* 0x001fb80001367983 */ /* 0x000ea20000300800 */
[----:B------:R-:W-:Y:S02]  /*69710*/  ISETP.GE.AND P1, PT, R47, c[0x0][0x17c], PT ;  /* 0x00005f002f007a0c */ /* 0x000fe40003f26270 */
[----:B------:R-:W-:Y:S02]  /*69720*/  ISETP.LT.AND P2, PT, R23, c[0x0][0x178], !P2 ;  /* 0x00005e0017007a0c */ /* 0x000fe40005741270 */
[----:B------:R-:W-:Y:S02]  /*69730*/  ISETP.LT.AND P5, PT, R59, c[0x0][0x178], !P1 ;  /* 0x00005e003b007a0c */ /* 0x000fe40004fa1270 */
[----:B------:R-:W-:Y:S02]  /*69740*/  ISETP.LT.AND P4, PT, R60, c[0x0][0x178], !P1 ;  /* 0x00005e003c007a0c */ /* 0x000fe40004f81270 */
[C---:B------:R-:W-:Y:S01]  /*69750*/  IADD3 R0, R3.reuse, c[0x0][0x198], RZ ;  /* 0x0000660003007a10 */ /* 0x040fe20007ffe0ff */
[----:B------:R-:W-:Y:S01]  /*69760*/  IMAD.WIDE R6, R3, 0x2, R8 ;  /* 0x0000000203067825 */ /* 0x000fe200078e0208 */
[----:B------:R-:W-:-:S03]  /*69770*/  ISETP.GE.AND P6, PT, R46, c[0x0][0x17c], PT ;  /* 0x00005f002e007a0c */ /* 0x000fc60003fc6270 */
[C---:B------:R-:W-:Y:S02]  /*69780*/  IMAD.WIDE R44, R0.reuse, 0x2, R50 ;  /* 0x00000002002c7825 */ /* 0x040fe400078e0232 */
[----:B------:R-:W-:Y:S02]  /*69790*/  @P2 STG.E.U16 [R6.64], R53 ;  /* 0x0000003506002986 */ /* 0x000fe4000c101506 */
[----:B------:R-:W-:Y:S02]  /*697a0*/  IMAD.WIDE R46, R0, 0x2, R48 ;  /* 0x00000002002e7825 */ /* 0x000fe400078e0230 */
[----:B----4-:R1:W-:Y:S01]  /*697b0*/  @P5 STG.E.U16 [R44.64], R58 ;  /* 0x0000003a2c005986 */ /* 0x0103e2000c101506 */
[----:B------:R-:W-:Y:S02]  /*697c0*/  ISETP.LT.AND P5, PT, R27, c[0x0][0x178], !P1 ;  /* 0x00005e001b007a0c */ /* 0x000fe40004fa1270 */
[----:B------:R-:W-:Y:S01]  /*697d0*/  ISETP.LT.AND P1, PT, R23, c[0x0][0x178], !P1 ;  /* 0x00005e0017007a0c */ /* 0x000fe20004f21270 */
[----:B------:R4:W-:Y:S01]  /*697e0*/  @P4 STG.E.U16 [R46.64], R43 ;  /* 0x0000002b2e004986 */ /* 0x0009e2000c101506 */
[----:B------:R-:W-:-:S02]  /*697f0*/  ISETP.LT.AND P2, PT, R59, c[0x0][0x178], !P6 ;  /* 0x00005e003b007a0c */ /* 0x000fc40007741270 */
[----:B------:R-:W-:Y:S02]  /*69800*/  ISETP.LT.AND P4, PT, R60, c[0x0][0x178], !P6 ;  /* 0x00005e003c007a0c */ /* 0x000fe40007781270 */
[C---:B------:R-:W-:Y:S01]  /*69810*/  IADD3 R3, R0.reuse, c[0x0][0x198], RZ ;  /* 0x0000660000037a10 */ /* 0x040fe20007ffe0ff */
[----:B0-----:R-:W-:Y:S01]  /*69820*/  IMAD.WIDE R4, R0, 0x2, R10 ;  /* 0x0000000200047825 */ /* 0x001fe200078e020a */
[----:B------:R-:W-:Y:S02]  /*69830*/  PRMT R52, R58, 0x7632, R52 ;  /* 0x000076323a347816 */ /* 0x000fe40000000034 */
[----:B-1----:R-:W2:Y:S01]  /*69840*/  LDL.LU R58, [R1+0x128] ;  /* 0x00012800013a7983 */ /* 0x002ea20000300800 */
[----:B------:R-:W-:Y:S01]  /*69850*/  IMAD.WIDE R6, R0, 0x2, R8 ;  /* 0x0000000200067825 */ /* 0x000fe200078e0208 */
[----:B------:R-:W-:-:S03]  /*69860*/  PRMT R53, R43, 0x7632, R53 ;  /* 0x000076322b357816 */ /* 0x000fc60000000035 */
[C---:B------:R-:W-:Y:S01]  /*69870*/  IMAD.WIDE R44, R3.reuse, 0x2, R50 ;  /* 0x00000002032c7825 */ /* 0x040fe200078e0232 */
[----:B------:R-:W-:Y:S03]  /*69880*/  @P5 STG.E.U16 [R4.64], R55 ;  /* 0x0000003704005986 */ /* 0x000fe6000c101506 */
[----:B----4-:R-:W-:Y:S01]  /*69890*/  IMAD.WIDE R46, R3, 0x2, R48 ;  /* 0x00000002032e7825 */ /* 0x010fe200078e0230 */
[----:B------:R-:W4:Y:S04]  /*698a0*/  LDL.LU R43, [R1+0xf8] ;  /* 0x0000f800012b7983 */ /* 0x000f280000300800 */
[----:B---3--:R-:W-:Y:S04]  /*698b0*/  @P1 STG.E.U16 [R6.64], R56 ;  /* 0x0000003806001986 */ /* 0x008fe8000c101506 */
[----:B------:R-:W-:Y:S04]  /*698c0*/  @P2 STG.E.U16 [R44.64], R52 ;  /* 0x000000342c002986 */ /* 0x000fe8000c101506 */
[----:B------:R0:W-:Y:S01]  /*698d0*/  @P4 STG.E.U16 [R46.64], R53 ;  /* 0x000000352e004986 */ /* 0x0001e2000c101506 */
[----:B--2---:R-:W-:-:S03]  /*698e0*/  ISETP.GE.AND P1, PT, R54, c[0x0][0x17c], PT ;  /* 0x00005f0036007a0c */ /* 0x004fc60003f26270 */
        /* <DEDUP_REMOVED lines=15> */
[----:B------:R-:W-:-:S02]  /*699e0*/  ISETP.LT.AND P6, PT, R59, c[0x0][0x178], !P1 ;  /* 0x00005e003b007a0c */ /* 0x000fc40004fc1270 */
[C---:B------:R-:W-:Y:S01]  /*699f0*/  IADD3 R3, R0.reuse, c[0x0][0x198], RZ ;  /* 0x0000660000037a10 */ /* 0x040fe20007ffe0ff */
[----:B------:R-:W2:Y:S01]  /*69a00*/  LDL.LU R56, [R1+0x2c8] ;  /* 0x0002c80001387983 */ /* 0x000ea20000300800 */
[----:B0-----:R-:W-:-:S04]  /*69a10*/  IMAD.WIDE R4, R0, 0x2, R50 ;  /* 0x0000000200047825 */ /* 0x001fc800078e0232 */
[----:B------:R-:W-:Y:S01]  /*69a20*/  IMAD.WIDE R44, R0, 0x2, R48 ;  /* 0x00000002002c7825 */ /* 0x000fe200078e0230 */
[----:B------:R0:W-:Y:S04]  /*69a30*/  @P4 STG.E.U16 [R4.64], R61 ;  /* 0x0000003d04004986 */ /* 0x0001e8000c101506 */
[----:B------:R4:W-:Y:S01]  /*69a40*/  @P2 STG.E.U16 [R44.64], R57 ;  /* 0x000000392c002986 */ /* 0x0009e2000c101506 */
[----:B------:R-:W-:Y:S01]  /*69a50*/  ISETP.LT.AND P2, PT, R60, c[0x0][0x178], !P1 ;  /* 0x00005e003c007a0c */ /* 0x000fe20004f41270 */
[----:B-1----:R-:W-:Y:S01]  /*69a60*/  IMAD.WIDE R6, R0, 0x2, R8 ;  /* 0x0000000200067825 */ /* 0x002fe200078e0208 */
[----:B------:R-:W-:-:S03]  /*69a70*/  PRMT R46, R61, 0x7632, R46 ;  /* 0x000076323d2e7816 */ /* 0x000fc6000000002e */
[----:B0-----:R-:W-:Y:S01]  /*69a80*/  IMAD.WIDE R4, R0, 0x2, R10 ;  /* 0x0000000200047825 */ /* 0x001fe200078e020a */
[----:B------:R-:W-:Y:S01]  /*69a90*/  PRMT R0, R57, 0x7632, R0 ;  /* 0x0000763239007816 */ /* 0x000fe20000000000 */
[----:B------:R-:W2:Y:S02]  /*69aa0*/  LDL.LU R61, [R1+0x168] ;  /* 0x00016800013d7983 */ /* 0x000ea40000300800 */
[C---:B----4-:R-:W-:Y:S02]  /*69ab0*/  IMAD.WIDE R44, R3.reuse, 0x2, R50 ;  /* 0x00000002032c7825 */ /* 0x050fe400078e0232 */
[----:B------:R0:W-:Y:S04]  /*69ac0*/  @P5 STG.E.U16 [R4.64], R58 ;  /* 0x0000003a04005986 */ /* 0x0001e8000c101506 */
[----:B------:R-:W4:Y:S04]  /*69ad0*/  LDL.LU R55, [R1+0x158] ;  /* 0x0001580001377983 */ /* 0x000f280000300800 */
[----:B------:R1:W-:Y:S01]  /*69ae0*/  @P3 STG.E.U16 [R6.64], R43 ;  /* 0x0000002b06003986 */ /* 0x0003e2000c101506 */
[----:B0-----:R-:W-:-:S03]  /*69af0*/  IMAD.WIDE R4, R3, 0x2, R48 ;  /* 0x0000000203047825 */ /* 0x001fc600078e0230 */
[----:B------:R-:W4:Y:S04]  /*69b00*/  LDL.LU R57, [R1+0xa8] ;  /* 0x0000a80001397983 */ /* 0x000f280000300800 */
[----:B------:R0:W-:Y:S04]  /*69b10*/  @P6 STG.E.U16 [R44.64], R46 ;  /* 0x0000002e2c006986 */ /* 0x0001e8000c101506 */
[----:B------:R0:W-:Y:S01]  /*69b20*/  @P2 STG.E.U16 [R4.64], R0 ;  /* 0x0000000004002986 */ /* 0x0001e2000c101506 */
[----:B------:R-:W-:Y:S02]  /*69b30*/  ISETP.LT.AND P5, PT, R27, c[0x0][0x178], !P1 ;  /* 0x00005e001b007a0c */ /* 0x000fe40004fa1270 */
[----:B------:R-:W-:Y:S01]  /*69b40*/  ISETP.LT.AND P1, PT, R23, c[0x0][0x178], !P1 ;  /* 0x00005e0017007a0c */ /* 0x000fe20004f21270 */
[----:B-1----:R-:W-:Y:S01]  /*69b50*/  IMAD.WIDE R6, R3, 0x2, R10 ;  /* 0x0000000203067825 */ /* 0x002fe200078e020a */
[----:B0-----:R-:W-:-:S02]  /*69b60*/  PRMT R44, R58, 0x7632, R44 ;  /* 0x000076323a2c7816 */ /* 0x001fc4000000002c */
[----:B------:R-:W-:Y:S01]  /*69b70*/  PRMT R46, R43, 0x7632, R46 ;  /* 0x000076322b2e7816 */ /* 0x000fe2000000002e */
[----:B------:R-:W-:-:S06]  /*69b80*/  IMAD.WIDE R4, R3, 0x2, R8 ;  /* 0x0000000203047825 */ /* 0x000fcc00078e0208 */
[----:B------:R-:W-:Y:S04]  /*69b90*/  @P5 STG.E.U16 [R6.64], R44 ;  /* 0x0000002c06005986 */ /* 0x000fe8000c101506 */
[----:B------:R0:W-:Y:S01]  /*69ba0*/  @P1 STG.E.U16 [R4.64], R46 ;  /* 0x0000002e04001986 */ /* 0x0001e2000c101506 */
[----:B---3--:R-:W-:-:S03]  /*69bb0*/  ISETP.GE.AND P2, PT, R47, c[0x0][0x17c], PT ;  /* 0x00005f002f007a0c */ /* 0x008fc60003f46270 */
[----:B------:R-:W3:Y:S01]  /*69bc0*/  LDL.LU R47, [R1+0x1fc4] ;  /* 0x001fc400012f7983 */ /* 0x000ee20000300800 */
[----:B--2---:R-:W-:-:S03]  /*69bd0*/  ISETP.GE.AND P4, PT, R54, c[0x0][0x17c], PT ;  /* 0x00005f0036007a0c */ /* 0x004fc60003f86270 */
[----:B------:R-:W2:Y:S04]  /*69be0*/  LDL.LU R58, [R1+0x2d8] ;  /* 0x0002d800013a7983 */ /* 0x000ea80000300800 */
[----:B------:R-:W2:Y:S04]  /*69bf0*/  LDL.LU R43, [R1+0x218] ;  /* 0x00021800012b7983 */ /* 0x000ea80000300800 */
[----:B0-----:R-:W2:Y:S04]  /*69c00*/  LDL.LU R46, [R1+0x1fc8] ;  /* 0x001fc800012e7983 */ /* 0x001ea80000300800 */
[----:B------:R-:W2:Y:S01]  /*69c10*/  LDL.LU R54, [R1+0x1fcc] ;  /* 0x001fcc0001367983 */ /* 0x000ea20000300800 */
[----:B------:R-:W-:-:S02]  /*69c20*/  ISETP.LT.AND P6, PT, R59, c[0x0][0x178], !P4 ;  /* 0x00005e003b007a0c */ /* 0x000fc400067c1270 */
[----:B------:R-:W-:Y:S02]  /*69c30*/  IADD3 R0, R3, c[0x0][0x198], RZ ;  /* 0x0000660003007a10 */ /* 0x000fe40007ffe0ff */
[----:B------:R-:W-:Y:S02]  /*69c40*/  ISETP.LT.AND P3, PT, R60, c[0x0][0x178], !P4 ;  /* 0x00005e003c007a0c */ /* 0x000fe40006761270 */
[----:B------:R-:W-:Y:S01]  /*69c50*/  ISETP.LT.AND P5, PT, R27, c[0x0][0x178], !P4 ;  /* 0x00005e001b007a0c */ /* 0x000fe200067a1270 */
[----:B------:R-:W-:Y:S01]  /*69c60*/  IMAD.WIDE R6, R0, 0x2, R50 ;  /* 0x0000000200067825 */ /* 0x000fe200078e0232 */
[----:B------:R-:W-:-:S03]  /*69c70*/  ISETP.LT.AND P4, PT, R23, c[0x0][0x178], !P4 ;  /* 0x00005e0017007a0c */ /* 0x000fc60006781270 */
[C---:B------:R-:W-:Y:S02]  /*69c80*/  IMAD.WIDE R44, R0.reuse, 0x2, R48 ;  /* 0x00000002002c7825 */ /* 0x040fe400078e0230 */
[----:B------:R0:W-:Y:S01]  /*69c90*/  @P6 STG.E.U16 [R6.64], R56 ;  /* 0x0000003806006986 */ /* 0x0001e2000c101506 */
[----:B------:R-:W-:Y:S01]  /*69ca0*/  ISETP.LT.AND P6, PT, R59, c[0x0][0x178], !P2 ;  /* 0x00005e003b007a0c */ /* 0x000fe200057c1270 */
[C---:B------:R-:W-:Y:S01]  /*69cb0*/  IMAD.WIDE R4, R0.reuse, 0x2, R10 ;  /* 0x0000000200047825 */ /* 0x040fe200078e020a */
[----:B------:R-:W-:Y:S02]  /*69cc0*/  IADD3 R3, R0, c[0x0][0x198], RZ ;  /* 0x0000660000037a10 */ /* 0x000fe40007ffe0ff */
[----:B------:R-:W-:Y:S01]  /*69cd0*/  ISETP.LT.AND P1, PT, R60, c[0x0][0x178], !P2 ;  /* 0x00005e003c007a0c */ /* 0x000fe20005721270 */
[----:B0-----:R-:W-:Y:S01]  /*69ce0*/  IMAD.WIDE R6, R0, 0x2, R8 ;  /* 0x0000000200067825 */ /* 0x001fe200078e0208 */
[----:B------:R0:W-:Y:S01]  /*69cf0*/  @P3 STG.E.U16 [R44.64], R61 ;  /* 0x0000003d2c003986 */ /* 0x0001e2000c101506 */
[----:B------:R-:W-:-:S03]  /*69d00*/  PRMT R0, R56, 0x7632, R0 ;  /* 0x0000763238007816 */ /* 0x000fc60000000000 */
[----:B----4-:R1:W-:Y:S01]  /*69d10*/  @P5 STG.E.U16 [R4.64], R55 ;  /* 0x0000003704005986 */ /* 0x0103e2000c101506 */
[----:B0-----:R-:W-:-:S03]  /*69d20*/  IMAD.WIDE R44, R3, 0x2, R50 ;  /* 0x00000002032c7825 */ /* 0x001fc600078e0232 */
[----:B------:R0:W-:Y:S01]  /*69d30*/  @P4 STG.E.U16 [R6.64], R57 ;  /* 0x0000003906004986 */ /* 0x0001e2000c101506 */
[----:B------:R-:W-:Y:S02]  /*69d40*/  ISETP.LT.AND P4, PT, R27, c[0x0][0x178], !P2 ;  /* 0x00005e001b007a0c */ /* 0x000fe40005781270 */
[----:B------:R-:W-:Y:S01]  /*69d50*/  ISETP.LT.AND P2, PT, R23, c[0x0][0x178], !P2 ;  /* 0x00005e0017007a0c */ /* 0x000fe20005741270 */
[----:B------:R4:W-:Y:S01]  /*69d60*/  @P6 STG.E.U16 [R44.64], R0 ;  /* 0x000000002c006986 */ /* 0x0009e2000c101506 */
[----:B-1----:R-:W-:Y:S01]  /*69d70*/  IMAD.WIDE R4, R3, 0x2, R48 ;  /* 0x0000000203047825 */ /* 0x002fe200078e0230 */
[----:B0-----:R-:W-:Y:S02]  /*69d80*/  PRMT R6, R61, 0x7632, R6 ;  /* 0x000076323d067816 */ /* 0x001fe40000000006 */
[----:B------:R-:W2:Y:S04]  /*69d90*/  LDL.LU R61, [R1+0x298] ;  /* 0x00029800013d7983 */ /* 0x000ea80000300800 */
[----:B------:R-:W2:Y:S01]  /*69da0*/  LDL.LU R56, [R1+0x188] ;  /* 0x0001880001387983 */ /* 0x000ea20000300800 */
[----:B----4-:R-:W-:-:S02]  /*69db0*/  IADD3 R0, R3, c[0x0][0x198], RZ ;  /* 0x0000660003007a10 */ /* 0x010fc40007ffe0ff */
[----:B------:R-:W-:Y:S01]  /*69dc0*/  PRMT R52, R55, 0x7632, R52 ;  /* 0x0000763237347816 */ /* 0x000fe20000000034 */
[----:B------:R0:W-:Y:S01]  /*69dd0*/  @P1 STG.E.U16 [R4.64], R6 ;  /* 0x0000000604001986 */ /* 0x0001e2000c101506 */
[----:B------:R-:W-:Y:S01]  /*69de0*/  PRMT R53, R57, 0x7632, R53 ;  /* 0x0000763239357816 */ /* 0x000fe20000000035 */
[----:B------:R-:W-:Y:S02]  /*69df0*/  IMAD.WIDE R44, R0, 0x2, R50 ;  /* 0x00000002002c7825 */ /* 0x000fe400078e0232 */
[----:B------:R-:W4:Y:S04]  /*69e00*/  LDL.LU R57, [R1+0x11c] ;  /* 0x00011c0001397983 */ /* 0x000f280000300800 */
[----:B------:R-:W4:Y:S01]  /*69e10*/  LDL.LU R55, [R1+0x1fd0] ;  /* 0x001fd00001377983 */ /* 0x000f220000300800 */
[----:B0-----:R-:W-:-:S04]  /*69e20*/  IMAD.WIDE R4, R3, 0x2, R10 ;  /* 0x0000000203047825 */ /* 0x001fc800078e020a */
[----:B------:R-:W-:Y:S01]  /*69e30*/  IMAD.WIDE R6, R3, 0x2, R8 ;  /* 0x0000000203067825 */ /* 0x000fe200078e0208 */
[----:B------:R-:W-:Y:S04]  /*69e40*/  @P4 STG.E.U16 [R4.64], R52 ;  /* 0x0000003404004986 */ /* 0x000fe8000c101506 */
[----:B------:R-:W-:Y:S01]  /*69e50*/  @P2 STG.E.U16 [R6.64], R53 ;  /* 0x0000003506002986 */ /* 0x000fe2000c101506 */
[----:B---3--:R-:W-:-:S04]  /*69e60*/  ISETP.GE.AND P3, PT, R47, c[0x0][0x17c], PT ;  /* 0x00005f002f007a0c */ /* 0x008fc80003f66270 */
[----:B------:R-:W-:Y:S02]  /*69e70*/  ISETP.LT.AND P6, PT, R59, c[0x0][0x178], !P3 ;  /* 0x00005e003b007a0c */ /* 0x000fe40005fc1270 */
[----:B--2---:R-:W-:Y:S02]  /*69e80*/  PRMT R3, R58, 0x7632, R3 ;  /* 0x000076323a037816 */ /* 0x004fe40000000003 */
[----:B------:R-:W-:-:S09]  /*69e90*/  ISETP.GE.AND P2, PT, R54, c[0x0][0x17c], PT ;  /* 0x00005f0036007a0c */ /* 0x000fd20003f46270 */
[----:B------:R0:W-:Y:S04]  /*69ea0*/  @P6 STG.E.U16 [R44.64], R58 ;  /* 0x0000003a2c006986 */ /* 0x0001e8000c101506 */
[----:B0-----:R-:W2:Y:S04]  /*69eb0*/  LDL.LU R58, [R1+0xec] ;  /* 0x0000ec00013a7983 */ /* 0x001ea80000300800 */
[----:B------:R-:W3:Y:S01]  /*69ec0*/  LDL.LU R54, [R1+0x1fd4] ;  /* 0x001fd40001367983 */ /* 0x000ee20000300800 */
[----:B------:R-:W-:Y:S02]  /*69ed0*/  ISETP.LT.AND P5, PT, R60, c[0x0][0x178], !P3 ;  /* 0x00005e003c007a0c */ /* 0x000fe40005fa1270 */
[----:B------:R-:W-:Y:S01]  /*69ee0*/  ISETP.GE.AND P1, PT, R46, c[0x0][0x17c], PT ;  /* 0x00005f002e007a0c */ /* 0x000fe20003f26270 */
[----:B------:R-:W-:Y:S01]  /*69ef0*/  IMAD.WIDE R46, R0, 0x2, R48 ;  /* 0x00000002002e7825 */ /* 0x000fe200078e0230 */
[----:B------:R-:W-:-:S02]  /*69f00*/  ISETP.LT.AND P6, PT, R27, c[0x0][0x178], !P3 ;  /* 0x00005e001b007a0c */ /* 0x000fc40005fc1270 */
[----:B------:R-:W-:Y:S02]  /*69f10*/  ISETP.LT.AND P3, PT, R23, c[0x0][0x178], !P3 ;  /* 0x00005e0017007a0c */ /* 0x000fe40005f61270 */
[----:B------:R-:W-:Y:S01]  /*69f20*/  ISETP.LT.AND P4, PT, R59, c[0x0][0x178], !P1 ;  /* 0x00005e003b007a0c */ /* 0x000fe20004f81270 */
[C---:B------:R-:W-:Y:S01]  /*69f30*/  IMAD.WIDE R4, R0.reuse, 0x2, R10 ;  /* 0x0000000200047825 */ /* 0x040fe200078e020a */
[----:B------:R-:W-:-:S03]  /*69f40*/  IADD3 R52, R0, c[0x0][0x198], RZ ;  /* 0x0000660000347a10 */ /* 0x000fc60007ffe0ff */
[----:B------:R0:W-:Y:S01]  /*69f50*/  @P5 STG.E.U16 [R46.64], R43 ;  /* 0x0000002b2e005986 */ /* 0x0001e2000c101506 */
[----:B------:R-:W-:Y:S01]  /*69f60*/  ISETP.LT.AND P5, PT, R60, c[0x0][0x178], !P1 ;  /* 0x00005e003c007a0c */ /* 0x000fe20004fa1270 */
[----:B------:R-:W-:Y:S01]  /*69f70*/  IMAD.WIDE R6, R0, 0x2, R8 ;  /* 0x0000000200067825 */ /* 0x000fe200078e0208 */
[----:B------:R-:W-:-:S03]  /*69f80*/  PRMT R53, R43, 0x7632, R53 ;  /* 0x000076322b357816 */ /* 0x000fc60000000035 */
[C---:B------:R-:W-:Y:S01]  /*69f90*/  IMAD.WIDE R44, R52.reuse, 0x2, R50 ;  /* 0x00000002342c7825 */ /* 0x040fe200078e0232 */
[----:B0-----:R-:W3:Y:S03]  /*69fa0*/  LDL.LU R43, [R1+0x10c] ;  /* 0x00010c00012b7983 */ /* 0x001ee60000300800 */
[----:B------:R-:W-:Y:S01]  /*69fb0*/  IMAD.WIDE R46, R52, 0x2, R48 ;  /* 0x00000002342e7825 */ /* 0x000fe200078e0230 */
[----:B------:R-:W-:Y:S01]  /*69fc0*/  @P6 STG.E.U16 [R4.64], R61 ;  /* 0x0000003d04006986 */ /* 0x000fe2000c101506 */
[----:B------:R-:W-:-:S03]  /*69fd0*/  ISETP.LT.AND P6, PT, R27, c[0x0][0x178], !P1 ;  /* 0x00005e001b007a0c */ /* 0x000fc60004fc1270 */
[----:B------:R0:W-:Y:S01]  /*69fe0*/  @P3 STG.E.U16 [R6.64], R56 ;  /* 0x0000003806003986 */ /* 0x0001e2000c101506 */
[----:B------:R-:W-:-:S03]  /*69ff0*/  ISETP.LT.AND P1, PT, R23, c[0x0][0x178], !P1 ;  /* 0x00005e0017007a0c */ /* 0x000fc60004f21270 */
[----:B------:R1:W-:Y:S04]  /*6a000*/  @P4 STG.E.U16 [R44.64], R3 ;  /* 0x000000032c004986 */ /* 0x0003e8000c101506 */
[----:B------:R-:W-:Y:S01]  /*6a010*/  @P5 STG.E.U16 [R46.64], R53 ;  /* 0x000000352e005986 */ /* 0x000fe2000c101506 */
[----:B------:R-:W-:Y:S01]  /*6a020*/  ISETP.LT.AND P5, PT, R59, c[0x0][0x178], !P2 ;  /* 0x00005e003b007a0c */ /* 0x000fe200057a1270 */
[C---:B0-----:R-:W-:Y:S01]  /*6a030*/  IMAD.WIDE R6, R52.reuse, 0x2, R10 ;  /* 0x0000000234067825 */ /* 0x041fe200078e020a */
[----:B-1----:R-:W-:Y:S02]  /*6a040*/  PRMT R44, R61, 0x7632, R44 ;  /* 0x000076323d2c7816 */ /* 0x002fe4000000002c */
[----:B------:R-:W3:Y:S01]  /*6a050*/  LDL.LU R61, [R1+0xdc] ;  /* 0x0000dc00013d7983 */ /* 0x000ee20000300800 */
[----:B------:R-:W-:-:S02]  /*6a060*/  IADD3 R3, R52, c[0x0][0x198], RZ ;  /* 0x0000660034037a10 */ /* 0x000fc40007ffe0ff */
[----:B------:R-:W-:Y:S01]  /*6a070*/  ISETP.LT.AND P4, PT, R60, c[0x0][0x178], !P2 ;  /* 0x00005e003c007a0c */ /* 0x000fe20005781270 */
[----:B------:R-:W-:Y:S01]  /*6a080*/  IMAD.WIDE R4, R52, 0x2, R8 ;  /* 0x0000000234047825 */ /* 0x000fe200078e0208 */
[----:B------:R-:W-:Y:S01]  /*6a090*/  PRMT R0, R56, 0x7632, R0 ;  /* 0x0000763238007816 */ /* 0x000fe20000000000 */
[----:B------:R0:W-:Y:S04]  /*6a0a0*/  @P6 STG.E.U16 [R6.64], R44 ;  /* 0x0000002c06006986 */ /* 0x0001e8000c101506 */
[----:B------:R4:W-:Y:S01]  /*6a0b0*/  @P1 STG.E.U16 [R4.64], R0 ;  /* 0x0000000004001986 */ /* 0x0009e2000c101506 */
[----:B0-----:R-:W-:-:S04]  /*6a0c0*/  IMAD.WIDE R6, R3, 0x2, R50 ;  /* 0x0000000203067825 */ /* 0x001fc800078e0232 */
[----:B------:R-:W-:Y:S01]  /*6a0d0*/  IMAD.WIDE R44, R3, 0x2, R48 ;  /* 0x00000002032c7825 */ /* 0x000fe200078e0230 */
[----:B----4-:R-:W-:Y:S01]  /*6a0e0*/  PRMT R0, R57, 0x7632, R0 ;  /* 0x0000763239007816 */ /* 0x010fe20000000000 */
[----:B------:R0:W-:Y:S04]  /*6a0f0*/  @P5 STG.E.U16 [R6.64], R57 ;  /* 0x0000003906005986 */ /* 0x0001e8000c101506 */
[----:B0-----:R-:W4:Y:S04]  /*6a100*/  LDL.LU R57, [R1+0x14c] ;  /* 0x00014c0001397983 */ /* 0x001f280000300800 */
[----:B--2---:R0:W-:Y:S01]  /*6a110*/  @P4 STG.E.U16 [R44.64], R58 ;  /* 0x0000003a2c004986 */ /* 0x0041e2000c101506 */
[----:B---3--:R-:W-:-:S03]  /*6a120*/  ISETP.GE.AND P1, PT, R54, c[0x0][0x17c], PT ;  /* 0x00005f0036007a0c */ /* 0x008fc60003f26270 */
[----:B------:R-:W2:Y:S01]  /*6a130*/  LDL.LU R54, [R1+0x1fd8] ;  /* 0x001fd80001367983 */ /* 0x000ea20000300800 */
[----:B------:R-:W-:-:S03]  /*6a140*/  PRMT R52, R58, 0x7632, R52 ;  /* 0x000076323a347816 */ /* 0x000fc60000000034 */
[----:B------:R-:W3:Y:S04]  /*6a150*/  LDL.LU R53, [R1+0x1fdc] ;  /* 0x001fdc0001357983 */ /* 0x000ee80000300800 */
[----:B0-----:R-:W2:Y:S01]  /*6a160*/  LDL.LU R58, [R1+0x13c] ;  /* 0x00013c00013a7983 */ /* 0x001ea20000300800 */
[----:B------:R-:W-:Y:S02]  /*6a170*/  ISETP.LT.AND P6, PT, R27, c[0x0][0x178], !P2 ;  /* 0x00005e001b007a0c */ /* 0x000fe400057c1270 */
[----:B------:R-:W-:Y:S01]  /*6a180*/  ISETP.LT.AND P2, PT, R23, c[0x0][0x178], !P2 ;  /* 0x00005e0017007a0c */ /* 0x000fe20005741270 */
[----:B------:R-:W-:Y:S01]  /*6a190*/  IMAD.WIDE R4, R3, 0x2, R10 ;  /* 0x0000000203047825 */ /* 0x000fe200078e020a */
[----:B------:R-:W-:Y:S02]  /*6a1a0*/  ISETP.LT.AND P4, PT, R59, c[0x0][0x178], !P1 ;  /* 0x00005e003b007a0c */ /* 0x000fe40004f81270 */
[----:B------:R-:W-:-:S02]  /*6a1b0*/  ISETP.LT.AND P5, PT, R60, c[0x0][0x178], !P1 ;  /* 0x00005e003c007a0c */ /* 0x000fc40004fa1270 */
[----:B------:R-:W-:-:S05]  /*6a1c0*/  IADD3 R46, R3, c[0x0][0x198], RZ ;  /* 0x00006600032e7a10 */ /* 0x000fca0007ffe0ff */
[----:B------:R0:W-:Y:S01]  /*6a1d0*/  @P6 STG.E.U16 [R4.64], R43 ;  /* 0x0000002b04006986 */ /* 0x0001e2000c101506 */
[----:B------:R-:W-:Y:S01]  /*6a1e0*/  ISETP.LT.AND P6, PT, R23, c[0x0][0x178], !P1 ;  /* 0x00005e0017007a0c */ /* 0x000fe20004fc1270 */
[C---:B------:R-:W-:Y:S01]  /*6a1f0*/  IMAD.WIDE R6, R46.reuse, 0x2, R50 ;  /* 0x000000022e067825 */ /* 0x040fe200078e0232 */
[----:B------:R-:W-:Y:S02]  /*6a200*/  ISETP.LT.AND P1, PT, R27, c[0x0][0x178], !P1 ;  /* 0x00005e001b007a0c */ /* 0x000fe40004f21270 */
[----:B------:R-:W-:Y:S01]  /*6a210*/  ISETP.GE.AND P3, PT, R55, c[0x0][0x17c], PT ;  /* 0x00005f0037007a0c */ /* 0x000fe20003f66270 */
[----:B------:R-:W-:-:S04]  /*6a220*/  IMAD.WIDE R44, R46, 0x2, R48 ;  /* 0x000000022e2c7825 */ /* 0x000fc800078e0230 */
[----:B0-----:R-:W-:Y:S01]  /*6a230*/  IMAD.WIDE R4, R3, 0x2, R8 ;  /* 0x0000000203047825 */ /* 0x001fe200078e0208 */
[----:B------:R-:W-:Y:S02]  /*6a240*/  PRMT R3, R43, 0x7632, R3 ;  /* 0x000076322b037816 */ /* 0x000fe40000000003 */
[----:B------:R-:W2:Y:S01]  /*6a250*/  LDL.LU R43, [R1+0x12c] ;  /* 0x00012c00012b7983 */ /* 0x000ea20000300800 */
[----:B------:R-:W-:-:S03]  /*6a260*/  PRMT R47, R61, 0x7632, R47 ;  /* 0x000076323d2f7816 */ /* 0x000fc6000000002f */
[----:B------:R0:W-:Y:S04]  /*6a270*/  @P2 STG.E.U16 [R4.64], R61 ;  /* 0x0000003d04002986 */ /* 0x0001e8000c101506 */
[----:B------:R1:W-:Y:S01]  /*6a280*/  @P4 STG.E.U16 [R6.64], R0 ;  /* 0x0000000006004986 */ /* 0x0003e2000c101506 */
[----:B------:R-:W-:-:S03]  /*6a290*/  ISETP.LT.AND P4, PT, R59, c[0x0][0x178], !P3 ;  /* 0x00005e003b007a0c */ /* 0x000fc60005f81270 */
[----:B0-----:R-:W2:Y:S01]  /*6a2a0*/  LDL.LU R61, [R1+0xfc] ;  /* 0x0000fc00013d7983 */ /* 0x001ea20000300800 */
[----:B------:R-:W-:-:S03]  /*6a2b0*/  IMAD.WIDE R4, R46, 0x2, R10 ;  /* 0x000000022e047825 */ /* 0x000fc600078e020a */
[----:B------:R-:W-:Y:S01]  /*6a2c0*/  @P5 STG.E.U16 [R44.64], R52 ;  /* 0x000000342c005986 */ /* 0x000fe2000c101506 */
[----:B------:R-:W-:Y:S01]  /*6a2d0*/  ISETP.LT.AND P5, PT, R60, c[0x0][0x178], !P3 ;  /* 0x00005e003c007a0c */ /* 0x000fe20005fa1270 */
[C---:B-1----:R-:W-:Y:S01]  /*6a2e0*/  IMAD.WIDE R6, R46.reuse, 0x2, R8 ;  /* 0x000000022e067825 */ /* 0x042fe200078e0208 */
[----:B------:R-:W-:Y:S01]  /*6a2f0*/  IADD3 R0, R46, c[0x0][0x198], RZ ;  /* 0x000066002e007a10 */ /* 0x000fe20007ffe0ff */
[----:B------:R0:W-:Y:S04]  /*6a300*/  @P1 STG.E.U16 [R4.64], R3 ;  /* 0x0000000304001986 */ /* 0x0001e8000c101506 */
[----:B------:R1:W-:Y:S01]  /*6a310*/  @P6 STG.E.U16 [R6.64], R47 ;  /* 0x0000002f06006986 */ /* 0x0003e2000c101506 */
[----:B0-----:R-:W-:-:S04]  /*6a320*/  IMAD.WIDE R4, R0, 0x2, R50 ;  /* 0x0000000200047825 */ /* 0x001fc800078e0232 */
[----:B-1----:R-:W-:Y:S01]  /*6a330*/  IMAD.WIDE R6, R0, 0x2, R48 ;  /* 0x0000000200067825 */ /* 0x002fe200078e0230 */
[----:B----4-:R-:W-:Y:S01]  /*6a340*/  PRMT R3, R57, 0x7632, R3 ;  /* 0x0000763239037816 */ /* 0x010fe20000000003 */
[----:B------:R0:W-:Y:S01]  /*6a350*/  @P4 STG.E.U16 [R4.64], R57 ;  /* 0x0000003904004986 */ /* 0x0001e2000c101506 */
[----:B---3--:R-:W-:-:S03]  /*6a360*/  ISETP.GE.AND P1, PT, R53, c[0x0][0x17c], PT ;  /* 0x00005f0035007a0c */ /* 0x008fc60003f26270 */
[----:B------:R-:W3:Y:S01]  /*6a370*/  LDL.LU R53, [R1+0x1fe0] ;  /* 0x001fe00001357983 */ /* 0x000ee20000300800 */
[----:B--2---:R-:W-:-:S03]  /*6a380*/  PRMT R44, R58, 0x7632, R44 ;  /* 0x000076323a2c7816 */ /* 0x004fc6000000002c */
[----:B0-----:R-:W2:Y:S04]  /*6a390*/  LDL.LU R57, [R1+0x2cc] ;  /* 0x0002cc0001397983 */ /* 0x001ea80000300800 */
[----:B------:R0:W-:Y:S04]  /*6a3a0*/  @P5 STG.E.U16 [R6.64], R58 ;  /* 0x0000003a06005986 */ /* 0x0001e8000c101506 */
[----:B------:R-:W4:Y:S04]  /*6a3b0*/  LDL.LU R52, [R1+0x1fe4] ;  /* 0x001fe40001347983 */ /* 0x000f280000300800 */
[----:B0-----:R-:W3:Y:S01]  /*6a3c0*/  LDL.LU R58, [R1+0x16c] ;  /* 0x00016c00013a7983 */ /* 0x001ee20000300800 */
[----:B------:R-:W-:-:S02]  /*6a3d0*/  ISETP.LT.AND P6, PT, R23, c[0x0][0x178], !P3 ;  /* 0x00005e0017007a0c */ /* 0x000fc40005fc1270 */
[----:B------:R-:W-:Y:S01]  /*6a3e0*/  ISETP.LT.AND P3, PT, R27, c[0x0][0x178], !P3 ;  /* 0x00005e001b007a0c */ /* 0x000fe20005f61270 */
[C---:B------:R-:W-:Y:S01]  /*6a3f0*/  IMAD.WIDE R4, R0.reuse, 0x2, R10 ;  /* 0x0000000200047825 */ /* 0x040fe200078e020a */
[----:B------:R-:W-:Y:S02]  /*6a400*/  ISETP.LT.AND P4, PT, R59, c[0x0][0x178], !P1 ;  /* 0x00005e003b007a0c */ /* 0x000fe40004f81270 */
[C---:B------:R-:W-:Y:S01]  /*6a410*/  IADD3 R45, R0.reuse, c[0x0][0x198], RZ ;  /* 0x00006600002d7a10 */ /* 0x040fe20007ffe0ff */
[----:B------:R-:W-:Y:S01]  /*6a420*/  IMAD.WIDE R6, R0, 0x2, R8 ;  /* 0x0000000200067825 */ /* 0x000fe200078e0208 */
[----:B------:R-:W-:Y:S02]  /*6a430*/  ISETP.LT.AND P5, PT, R60, c[0x0][0x178], !P1 ;  /* 0x00005e003c007a0c */ /* 0x000fe40004fa1270 */
[----:B------:R-:W-:-:S05]  /*6a440*/  ISETP.GE.AND P2, PT, R54, c[0x0][0x17c], PT ;  /* 0x00005f0036007a0c */ /* 0x000fca0003f46270 */
[----:B------:R0:W-:Y:S01]  /*6a450*/  @P3 STG.E.U16 [R4.64], R43 ;  /* 0x0000002b04003986 */ /* 0x0001e2000c101506 */
[----:B------:R-:W-:Y:S02]  /*6a460*/  ISETP.LT.AND P3, PT, R59, c[0x0][0x178], !P2 ;  /* 0x00005e003b007a0c */ /* 0x000fe40005761270 */
[----:B------:R-:W-:Y:S01]  /*6a470*/  PRMT R0, R43, 0x7632, R0 ;  /* 0x000076322b007816 */ /* 0x000fe20000000000 */
[----:B0-----:R-:W-:Y:S01]  /*6a480*/  IMAD.WIDE R4, R45, 0x2, R50 ;  /* 0x000000022d047825 */ /* 0x001fe200078e0232 */
[----:B------:R-:W4:Y:S04]  /*6a490*/  LDL.LU R43, [R1+0x15c] ;  /* 0x00015c00012b7983 */ /* 0x000f280000300800 */
[----:B------:R0:W-:Y:S01]  /*6a4a0*/  @P6 STG.E.U16 [R6.64], R61 ;  /* 0x0000003d06006986 */ /* 0x0001e2000c101506 */
[----:B------:R-:W-:-:S02]  /*6a4b0*/  ISETP.LT.AND P6, PT, R27, c[0x0][0x178], !P1 ;  /* 0x00005e001b007a0c */ /* 0x000fc40004fc1270 */
[----:B------:R-:W-:Y:S01]  /*6a4c0*/  ISETP.LT.AND P1, PT, R23, c[0x0][0x178], !P1 ;  /* 0x00005e0017007a0c */ /* 0x000fe20004f21270 */
[----:B------:R1:W-:Y:S01]  /*6a4d0*/  @P4 STG.E.U16 [R4.64], R3 ;  /* 0x0000000304004986 */ /* 0x0003e2000c101506 */
[----:B------:R-:W-:Y:S02]  /*6a4e0*/  ISETP.LT.AND P4, PT, R60, c[0x0][0x178], !P2 ;  /* 0x00005e003c007a0c */ /* 0x000fe40005781270 */
[----:B------:R-:W-:Y:S01]  /*6a4f0*/  PRMT R46, R61, 0x7632, R46 ;  /* 0x000076323d2e7816 */ /* 0x000fe2000000002e */
[C---:B0-----:R-:W-:Y:S01]  /*6a500*/  IMAD.WIDE R6, R45.reuse, 0x2, R48 ;  /* 0x000000022d067825 */ /* 0x041fe200078e0230 */
[----:B------:R-:W4:Y:S01]  /*6a510*/  LDL.LU R61, [R1+0xac] ;  /* 0x0000ac00013d7983 */ /* 0x000f220000300800 */
[C---:B-1----:R-:W-:Y:S02]  /*6a520*/  IADD3 R3, R45.reuse, c[0x0][0x198], RZ ;  /* 0x000066002d037a10 */ /* 0x042fe40007ffe0ff */
[C---:B------:R-:W-:Y:S01]  /*6a530*/  IMAD.WIDE R4, R45.reuse, 0x2, R10 ;  /* 0x000000022d047825 */ /* 0x040fe200078e020a */
[----:B------:R0:W-:Y:S04]  /*6a540*/  @P5 STG.E.U16 [R6.64], R44 ;  /* 0x0000002c06005986 */ /* 0x0001e8000c101506 */
[----:B------:R1:W-:Y:S04]  /*6a550*/  @P6 STG.E.U16 [R4.64], R0 ;  /* 0x0000000004006986 */ /* 0x0003e8000c101506 */
[----:B------:R-:W4:Y:S01]  /*6a560*/  LDL.LU R55, [R1+0x2dc] ;  /* 0x0002dc0001377983 */ /* 0x000f220000300800 */
[----:B0-----:R-:W-:-:S04]  /*6a570*/  IMAD.WIDE R6, R45, 0x2, R8 ;  /* 0x000000022d067825 */ /* 0x001fc800078e0208 */
[C---:B------:R-:W-:Y:S01]  /*6a580*/  IMAD.WIDE R44, R3.reuse, 0x2, R50 ;  /* 0x00000002032c7825 */ /* 0x040fe200078e0232 */
[----:B------:R0:W-:Y:S03]  /*6a590*/  @P1 STG.E.U16 [R6.64], R46 ;  /* 0x0000002e06001986 */ /* 0x0001e6000c101506 */
[C---:B-1----:R-:W-:Y:S01]  /*6a5a0*/  IMAD.WIDE R4, R3.reuse, 0x2, R48 ;  /* 0x0000000203047825 */ /* 0x042fe200078e0230 */
[----:B------:R-:W-:-:S03]  /*6a5b0*/  IADD3 R0, R3, c[0x0][0x198], RZ ;  /* 0x0000660003007a10 */ /* 0x000fc60007ffe0ff */
[----:B0-----:R-:W-:Y:S01]  /*6a5c0*/  IMAD.WIDE R6, R3, 0x2, R10 ;  /* 0x0000000203067825 */ /* 0x001fe200078e020a */
[----:B--2---:R0:W-:Y:S02]  /*6a5d0*/  @P3 STG.E.U16 [R44.64], R57 ;  /* 0x000000392c003986 */ /* 0x0041e4000c101506 */
[----:B0-----:R-:W-:Y:S02]  /*6a5e0*/  PRMT R44, R57, 0x7632, R44 ;  /* 0x00007632392c7816 */ /* 0x001fe4000000002c */
[----:B------:R-:W2:Y:S04]  /*6a5f0*/  LDL.LU R57, [R1+0x21c] ;  /* 0x00021c0001397983 */ /* 0x000ea80000300800 */
[----:B---3--:R0:W-:Y:S02]  /*6a600*/  @P4 STG.E.U16 [R4.64], R58 ;  /* 0x0000003a04004986 */ /* 0x0081e4000c101506 */
[----:B0-----:R-:W-:Y:S01]  /*6a610*/  IMAD.WIDE R4, R3, 0x2, R8 ;  /* 0x0000000203047825 */ /* 0x001fe200078e0208 */
[----:B------:R-:W-:-:S02]  /*6a620*/  PRMT R3, R58, 0x7632, R3 ;  /* 0x000076323a037816 */ /* 0x000fc40000000003 */
[----:B------:R-:W3:Y:S04]  /*6a630*/  LDL.LU R58, [R1+0x1fe8] ;  /* 0x001fe800013a7983 */ /* 0x000ee80000300800 */
[----:B------:R-:W2:Y:S01]  /*6a640*/  LDL.LU R54, [R1+0x1fec] ;  /* 0x001fec0001367983 */ /* 0x000ea20000300800 */
[----:B------:R-:W-:Y:S02]  /*6a650*/  ISETP.LT.AND P5, PT, R27, c[0x0][0x178], !P2 ;  /* 0x00005e001b007a0c */ /* 0x000fe400057a1270 */
[----:B------:R-:W-:Y:S02]  /*6a660*/  ISETP.LT.AND P2, PT, R23, c[0x0][0x178], !P2 ;  /* 0x00005e0017007a0c */ /* 0x000fe40005741270 */
[----:B------:R-:W-:-:S04]  /*6a670*/  ISETP.GE.AND P6, PT, R53, c[0x0][0x17c], PT ;  /* 0x00005f0035007a0c */ /* 0x000fc80003fc6270 */
[----:B------:R-:W-:Y:S02]  /*6a680*/  ISETP.LT.AND P3, PT, R59, c[0x0][0x178], !P6 ;  /* 0x00005e003b007a0c */ /* 0x000fe40007761270 */
[----:B------:R-:W-:-:S03]  /*6a690*/  ISETP.LT.AND P4, PT, R60, c[0x0][0x178], !P6 ;  /* 0x00005e003c007a0c */ /* 0x000fc60007781270 */
[----:B----4-:R0:W-:Y:S01]  /*6a6a0*/  @P5 STG.E.U16 [R6.64], R43 ;  /* 0x0000002b06005986 */ /* 0x0101e2000c101506 */
[----:B------:R-:W-:Y:S02]  /*6a6b0*/  ISETP.LT.AND P5, PT, R27, c[0x0][0x178], !P6 ;  /* 0x00005e001b007a0c */ /* 0x000fe400077a1270 */
[----:B------:R-:W-:Y:S02]  /*6a6c0*/  PRMT R45, R43, 0x7632, R45 ;  /* 0x000076322b2d7816 */ /* 0x000fe4000000002d */
[----:B------:R-:W-:Y:S01]  /*6a6d0*/  ISETP.LT.AND P6, PT, R23, c[0x0][0x178], !P6 ;  /* 0x00005e0017007a0c */ /* 0x000fe200077c1270 */
[C---:B0-----:R-:W-:Y:S01]  /*6a6e0*/  IMAD.WIDE R6, R0.reuse, 0x2, R50 ;  /* 0x0000000200067825 */ /* 0x041fe200078e0232 */
[----:B------:R-:W4:Y:S04]  /*6a6f0*/  LDL.LU R43, [R1+0x29c] ;  /* 0x00029c00012b7983 */ /* 0x000f280000300800 */
[----:B------:R-:W4:Y:S04]  /*6a700*/  LDL.LU R56, [R1+0x18c] ;  /* 0x00018c0001387983 */ /* 0x000f280000300800 */
[----:B------:R0:W-:Y:S04]  /*6a710*/  @P2 STG.E.U16 [R4.64], R61 ;  /* 0x0000003d04002986 */ /* 0x0001e8000c101506 */
[----:B------:R1:W-:Y:S01]  /*6a720*/  @P3 STG.E.U16 [R6.64], R44 ;  /* 0x0000002c06003986 */ /* 0x0003e2000c101506 */
[----:B0-----:R-:W-:-:S04]  /*6a730*/  IMAD.WIDE R4, R0, 0x2, R48 ;  /* 0x0000000200047825 */ /* 0x001fc800078e0230 */
[----:B-1----:R-:W-:Y:S01]  /*6a740*/  IMAD.WIDE R6, R0, 0x2, R10 ;  /* 0x0000000200067825 */ /* 0x002fe200078e020a */
[----:B------:R0:W-:Y:S01]  /*6a750*/  @P4 STG.E.U16 [R4.64], R3 ;  /* 0x0000000304004986 */ /* 0x0001e2000c101506 */
[----:B------:R-:W-:-:S03]  /*6a760*/  PRMT R44, R61, 0x7632, R44 ;  /* 0x000076323d2c7816 */ /* 0x000fc6000000002c */
[----:B------:R1:W-:Y:S01]  /*6a770*/  @P5 STG.E.U16 [R6.64], R45 ;  /* 0x0000002d06005986 */ /* 0x0003e2000c101506 */
[----:B0-----:R-:W-:-:S05]  /*6a780*/  IMAD.WIDE R4, R0, 0x2, R8 ;  /* 0x0000000200047825 */ /* 0x001fca00078e0208 */
[----:B------:R0:W-:Y:S01]  /*6a790*/  @P6 STG.E.U16 [R4.64], R44 ;  /* 0x0000002c04006986 */ /* 0x0001e2000c101506 */
[----:B---3--:R-:W-:-:S03]  /*6a7a0*/  ISETP.GE.AND P4, PT, R58, c[0x0][0x17c], PT ;  /* 0x00005f003a007a0c */ /* 0x008fc60003f86270 */
[----:B------:R-:W3:Y:S01]  /*6a7b0*/  LDL.LU R58, [R1+0x320] ;  /* 0x00032000013a7983 */ /* 0x000ee20000300800 */
[----:B--2---:R-:W-:-:S03]  /*6a7c0*/  ISETP.GE.AND P6, PT, R54, c[0x0][0x17c], PT ;  /* 0x00005f0036007a0c */ /* 0x004fc60003fc6270 */
[----:B------:R-:W2:Y:S04]  /*6a7d0*/  LDL.LU R61, [R1+0x2f0] ;  /* 0x0002f000013d7983 */ /* 0x000ea80000300800 */
[----:B------:R-:W2:Y:S01]  /*6a7e0*/  LDL.LU R54, [R1+0x1ff0] ;  /* 0x001ff00001367983 */ /* 0x000ea20000300800 */
[----:B------:R-:W-:-:S04]  /*6a7f0*/  ISETP.GE.AND P1, PT, R52, c[0x0][0x17c], PT ;  /* 0x00005f0034007a0c */ /* 0x000fc80003f26270 */
[----:B------:R-:W-:Y:S02]  /*6a800*/  ISETP.LT.AND P2, PT, R59, c[0x0][0x178], !P1 ;  /* 0x00005e003b007a0c */ /* 0x000fe40004f41270 */
[----:B------:R-:W-:Y:S02]  /*6a810*/  ISETP.LT.AND P3, PT, R60, c[0x0][0x178], !P1 ;  /* 0x00005e003c007a0c */ /* 0x000fe40004f61270 */
[----:B------:R-:W-:Y:S02]  /*6a820*/  IADD3 R46, R0, c[0x0][0x198], RZ ;  /* 0x00006600002e7a10 */ /* 0x000fe40007ffe0ff */
[----:B------:R-:W-:-:S03]  /*6a830*/  ISETP.LT.AND P5, PT, R27, c[0x0][0x178], !P1 ;  /* 0x00005e001b007a0c */ /* 0x000fc60004fa1270 */
[----:B-1----:R-:W-:-:S04]  /*6a840*/  IMAD.WIDE R6, R46, 0x2, R50 ;  /* 0x000000022e067825 */ /* 0x002fc800078e0232 */
[C---:B------:R-:W-:Y:S01]  /*6a850*/  IMAD.WIDE R52, R46.reuse, 0x2, R48 ;  /* 0x000000022e347825 */ /* 0x040fe200078e0230 */
[----:B------:R1:W-:Y:S01]  /*6a860*/  @P2 STG.E.U16 [R6.64], R55 ;  /* 0x0000003706002986 */ /* 0x0003e2000c101506 */
[----:B------:R-:W-:Y:S02]  /*6a870*/  ISETP.LT.AND P1, PT, R23, c[0x0][0x178], !P1 ;  /* 0x00005e0017007a0c */ /* 0x000fe40004f21270 */
[C---:B0-----:R-:W-:Y:S01]  /*6a880*/  IMAD.WIDE R4, R46.reuse, 0x2, R10 ;  /* 0x000000022e047825 */ /* 0x041fe200078e020a */
[----:B------:R0:W-:Y:S01]  /*6a890*/  @P3 STG.E.U16 [R52.64], R57 ;  /* 0x0000003934003986 */ /* 0x0001e2000c101506 */
[----:B------:R-:W-:Y:S02]  /*6a8a0*/  ISETP.LT.AND P3, PT, R59, c[0x0][0x178], !P6 ;  /* 0x00005e003b007a0c */ /* 0x000fe40007761270 */
[----:B------:R-:W-:Y:S01]  /*6a8b0*/  IADD3 R0, R46, c[0x0][0x198], RZ ;  /* 0x000066002e007a10 */ /* 0x000fe20007ffe0ff */
[----:B----4-:R4:W-:Y:S01]  /*6a8c0*/  @P5 STG.E.U16 [R4.64], R43 ;  /* 0x0000002b04005986 */ /* 0x0109e2000c101506 */
[----:B------:R-:W-:-:S02]  /*6a8d0*/  ISETP.LT.AND P2, PT, R60, c[0x0][0x178], !P6 ;  /* 0x00005e003c007a0c */ /* 0x000fc40007741270 */
[----:B------:R-:W-:Y:S02]  /*6a8e0*/  ISETP.LT.AND P5, PT, R27, c[0x0][0x178], !P6 ;  /* 0x00005e001b007a0c */ /* 0x000fe400077a1270 */
[----:B------:R-:W-:Y:S01]  /*6a8f0*/  ISETP.LT.AND P6, PT, R23, c[0x0][0x178], !P6 ;  /* 0x00005e0017007a0c */ /* 0x000fe200077c1270 */
[C---:B-1----:R-:W-:Y:S01]  /*6a900*/  IMAD.WIDE R6, R0.reuse, 0x2, R50 ;  /* 0x0000000200067825 */ /* 0x042fe200078e0232 */
[----:B------:R-:W-:Y:S02]  /*6a910*/  PRMT R47, R55, 0x7632, R47 ;  /* 0x00007632372f7816 */ /* 0x000fe4000000002f */
[----:B------:R-:W-:Y:S01]  /*6a920*/  PRMT R3, R57, 0x7632, R3 ;  /* 0x0000763239037816 */ /* 0x000fe20000000003 */
[----:B------:R-:W-:Y:S01]  /*6a930*/  IMAD.WIDE R44, R0, 0x2, R48 ;  /* 0x00000002002c7825 */ /* 0x000fe200078e0230 */
[----:B0-----:R-:W3:Y:S03]  /*6a940*/  LDL.LU R57, [R1+0x310] ;  /* 0x0003100001397983 */ /* 0x001ee60000300800 */
[----:B----4-:R-:W-:Y:S01]  /*6a950*/  IMAD.WIDE R4, R46, 0x2, R8 ;  /* 0x000000022e047825 */ /* 0x010fe200078e0208 */
[----:B------:R-:W-:-:S02]  /*6a960*/  PRMT R46, R43, 0x7632, R46 ;  /* 0x000076322b2e7816 */ /* 0x000fc4000000002e */
[----:B------:R-:W4:Y:S04]  /*6a970*/  LDL.LU R43, [R1+0x2e0] ;  /* 0x0002e000012b7983 */ /* 0x000f280000300800 */
[----:B------:R0:W-:Y:S04]  /*6a980*/  @P1 STG.E.U16 [R4.64], R56 ;  /* 0x0000003804001986 */ /* 0x0001e8000c101506 */
[----:B------:R1:W-:Y:S04]  /*6a990*/  @P3 STG.E.U16 [R6.64], R47 ;  /* 0x0000002f06003986 */ /* 0x0003e8000c101506 */
[----:B------:R-:W-:Y:S01]  /*6a9a0*/  @P2 STG.E.U16 [R44.64], R3 ;  /* 0x000000032c002986 */ /* 0x000fe2000c101506 */
[----:B0-----:R-:W-:Y:S01]  /*6a9b0*/  IMAD.WIDE R4, R0, 0x2, R10 ;  /* 0x0000000200047825 */ /* 0x001fe200078e020a */
[----:B-1----:R-:W-:-:S03]  /*6a9c0*/  PRMT R47, R56, 0x7632, R47 ;  /* 0x00007632382f7816 */ /* 0x002fc6000000002f */
[----:B------:R-:W-:Y:S01]  /*6a9d0*/  IMAD.WIDE R6, R0, 0x2, R8 ;  /* 0x0000000200067825 */ /* 0x000fe200078e0208 */
[----:B------:R-:W-:Y:S04]  /*6a9e0*/  @P5 STG.E.U16 [R4.64], R46 ;  /* 0x0000002e04005986 */ /* 0x000fe8000c101506 */
[----:B------:R0:W-:Y:S01]  /*6a9f0*/  @P6 STG.E.U16 [R6.64], R47 ;  /* 0x0000002f06006986 */ /* 0x0001e2000c101506 */
[----:B--2---:R-:W-:-:S03]  /*6aa00*/  ISETP.GE.AND P1, PT, R54, c[0x0][0x17c], PT ;  /* 0x00005f0036007a0c */ /* 0x004fc60003f26270 */
[----:B------:R-:W2:Y:S04]  /*6aa10*/  LDL.LU R54, [R1+0x1ff4] ;  /* 0x001ff40001367983 */ /* 0x000ea80000300800 */
[----:B0-----:R-:W2:Y:S01]  /*6aa20*/  LDL.LU R47, [R1+0x1ff8] ;  /* 0x001ff800012f7983 */ /* 0x001ea20000300800 */
[----:B------:R-:W-:Y:S02]  /*6aa30*/  ISETP.LT.AND P3, PT, R59, c[0x0][0x178], !P4 ;  /* 0x00005e003b007a0c */ /* 0x000fe40006761270 */
[----:B------:R-:W-:Y:S01]  /*6aa40*/  ISETP.LT.AND P2, PT, R60, c[0x0][0x178], !P4 ;  /* 0x00005e003c007a0c */ /* 0x000fe20006741270 */
[----:B------:R-:W2:Y:S01]  /*6aa50*/  LDL.LU R55, [R1+0x350] ;  /* 0x0003500001377983 */ /* 0x000ea20000300800 */
[----:B------:R-:W-:Y:S02]  /*6aa60*/  IADD3 R3, R0, c[0x0][0x198], RZ ;  /* 0x0000660000037a10 */ /* 0x000fe40007ffe0ff */
[----:B------:R-:W-:Y:S01]  /*6aa70*/  ISETP.LT.AND P5, PT, R27, c[0x0][0x178], !P4 ;  /* 0x00005e001b007a0c */ /* 0x000fe200067a1270 */
[----:B------:R-:W2:Y:S01]  /*6aa80*/  LDL.LU R56, [R1+0x340] ;  /* 0x0003400001387983 */ /* 0x000ea20000300800 */
[----:B------:R-:W-:Y:S01]  /*6aa90*/  ISETP.LT.AND P4, PT, R23, c[0x0][0x178], !P4 ;  /* 0x00005e0017007a0c */ /* 0x000fe20006781270 */
[----:B------:R-:W-:Y:S01]  /*6aaa0*/  IMAD.WIDE R4, R3, 0x2, R50 ;  /* 0x0000000203047825 */ /* 0x000fe200078e0232 */
[----:B------:R-:W-:-:S03]  /*6aab0*/  ISETP.LT.AND P6, PT, R59, c[0x0][0x178], !P1 ;  /* 0x00005e003b007a0c */ /* 0x000fc60004fc1270 */
[C---:B------:R-:W-:Y:S01]  /*6aac0*/  IMAD.WIDE R44, R3.reuse, 0x2, R48 ;  /* 0x00000002032c7825 */ /* 0x040fe200078e0230 */
[C---:B------:R-:W-:Y:S01]  /*6aad0*/  IADD3 R46, R3.reuse, c[0x0][0x198], RZ ;  /* 0x00006600032e7a10 */ /* 0x040fe20007ffe0ff */
[----:B---3--:R0:W-:Y:S01]  /*6aae0*/  @P3 STG.E.U16 [R4.64], R58 ;  /* 0x0000003a04003986 */ /* 0x0081e2000c101506 */
[----:B------:R-:W-:Y:S01]  /*6aaf0*/  PRMT R0, R58, 0x7632, R0 ;  /* 0x000076323a007816 */ /* 0x000fe20000000000 */
[C---:B------:R-:W-:Y:S02]  /*6ab00*/  IMAD.WIDE R6, R3.reuse, 0x2, R8 ;  /* 0x0000000203067825 */ /* 0x040fe400078e0208 */
[----:B------:R1:W-:Y:S01]  /*6ab10*/  @P2 STG.E.U16 [R44.64], R61 ;  /* 0x0000003d2c002986 */ /* 0x0003e2000c101506 */
[----:B------:R-:W-:Y:S01]  /*6ab20*/  ISETP.LT.AND P2, PT, R60, c[0x0][0x178], !P1 ;  /* 0x00005e003c007a0c */ /* 0x000fe20004f41270 */
[----:B0-----:R-:W-:Y:S02]  /*6ab30*/  IMAD.WIDE R4, R3, 0x2, R10 ;  /* 0x0000000203047825 */ /* 0x001fe400078e020a */
[----:B------:R-:W3:Y:S02]  /*6ab40*/  LDL.LU R58, [R1+0x330] ;  /* 0x00033000013a7983 */ /* 0x000ee40000300800 */
[----:B-1----:R-:W-:-:S02]  /*6ab50*/  IMAD.WIDE R44, R46, 0x2, R50 ;  /* 0x000000022e2c7825 */ /* 0x002fc400078e0232 */
[----:B------:R-:W-:Y:S04]  /*6ab60*/  @P5 STG.E.U16 [R4.64], R57 ;  /* 0x0000003904005986 */ /* 0x000fe8000c101506 */
[----:B----4-:R0:W-:Y:S04]  /*6ab70*/  @P4 STG.E.U16 [R6.64], R43 ;  /* 0x0000002b06004986 */ /* 0x0101e8000c101506 */
[----:B------:R1:W-:Y:S01]  /*6ab80*/  @P6 STG.E.U16 [R44.64], R0 ;  /* 0x000000002c006986 */ /* 0x0003e2000c101506 */
[----:B------:R-:W-:Y:S01]  /*6ab90*/  ISETP.LT.AND P5, PT, R27, c[0x0][0x178], !P1 ;  /* 0x00005e001b007a0c */ /* 0x000fe20004fa1270 */
[----:B0-----:R-:W-:Y:S01]  /*6aba0*/  IMAD.WIDE R6, R46, 0x2, R48 ;  /* 0x000000022e067825 */ /* 0x001fe200078e0230 */
[----:B-1----:R-:W-:-:S02]  /*6abb0*/  PRMT R0, R61, 0x7632, R0 ;  /* 0x000076323d007816 */ /* 0x002fc40000000000 */
[----:B------:R-:W4:Y:S04]  /*6abc0*/  LDL.LU R61, [R1+0x300] ;  /* 0x00030000013d7983 */ /* 0x000f280000300800 */
[----:B------:R0:W-:Y:S01]  /*6abd0*/  @P2 STG.E.U16 [R6.64], R0 ;  /* 0x0000000006002986 */ /* 0x0001e2000c101506 */
[----:B------:R-:W-:Y:S01]  /*6abe0*/  PRMT R3, R57, 0x7632, R3 ;  /* 0x0000763239037816 */ /* 0x000fe20000000003 */
[----:B------:R-:W-:-:S05]  /*6abf0*/  IMAD.WIDE R4, R46, 0x2, R10 ;  /* 0x000000022e047825 */ /* 0x000fca00078e020a */
[----:B------:R1:W-:Y:S01]  /*6ac00*/  @P5 STG.E.U16 [R4.64], R3 ;  /* 0x0000000304005986 */ /* 0x0003e2000c101506 */
[C---:B0-----:R-:W-:Y:S02]  /*6ac10*/  IADD3 R0, R46.reuse, c[0x0][0x198], RZ ;  /* 0x000066002e007a10 */ /* 0x041fe40007ffe0ff */
[----:B-1----:R-:W-:Y:S01]  /*6ac20*/  PRMT R3, R43, 0x7632, R3 ;  /* 0x000076322b037816 */ /* 0x002fe20000000003 */
[----:B------:R-:W-:Y:S01]  /*6ac30*/  IMAD.WIDE R4, R46, 0x2, R8 ;  /* 0x000000022e047825 */ /* 0x000fe200078e0208 */
[----:B--2---:R-:W-:Y:S02]  /*6ac40*/  ISETP.GE.AND P2, PT, R47, c[0x0][0x17c], PT ;  /* 0x00005f002f007a0c */ /* 0x004fe40003f46270 */
[----:B------:R-:W2:Y:S04]  /*6ac50*/  LDL.LU R47, [R1+0x1ffc] ;  /* 0x001ffc00012f7983 */ /* 0x000ea80000300800 */
[----:B------:R-:W2:Y:S04]  /*6ac60*/  LDL.LU R57, [R1+0x380] ;  /* 0x0003800001397983 */ /* 0x000ea80000300800 */
[----:B------:R-:W2:Y:S04]  /*6ac70*/  LDL.LU R43, [R1+0x370] ;  /* 0x00037000012b7983 */ /* 0x000ea80000300800 */
[----:B------:R-:W2:Y:S01]  /*6ac80*/  LDL.LU R46, [R1+0x2000] ;  /* 0x00200000012e7983 */ /* 0x000ea20000300800 */
[----:B------:R-:W-:-:S03]  /*6ac90*/  ISETP.GE.AND P3, PT, R54, c[0x0][0x17c], PT ;  /* 0x00005f0036007a0c */ /* 0x000fc60003f66270 */
[----:B------:R-:W2:Y:S01]  /*6aca0*/  LDL.LU R54, [R1+0x2004] ;  /* 0x0020040001367983 */ /* 0x000ea20000300800 */
        /* <DEDUP_REMOVED lines=15> */
[----:B---3--:R0:W-:Y:S01]  /*6ada0*/  @P5 STG.E.U16 [R4.64], R58 ;  /* 0x0000003a04005986 */ /* 0x0081e2000c101506 */
[----:B------:R-:W-:Y:S02]  /*6adb0*/  PRMT R0, R55, 0x7632, R0 ;  /* 0x0000763237007816 */ /* 0x000fe40000000000 */
[C---:B------:R-:W-:Y:S01]  /*6adc0*/  IMAD.WIDE R44, R3.reuse, 0x2, R50 ;  /* 0x00000002032c7825 */ /* 0x040fe200078e0232 */
[----:B------:R-:W-:Y:S01]  /*6add0*/  PRMT R52, R58, 0x7632, R52 ;  /* 0x000076323a347816 */ /* 0x000fe20000000034 */
[----:B------:R-:W3:Y:S04]  /*6ade0*/  LDL.LU R55, [R1+0x360] ;  /* 0x0003600001377983 */ /* 0x000ee80000300800 */
[----:B----4-:R1:W-:Y:S01]  /*6adf0*/  @P3 STG.E.U16 [R6.64], R61 ;  /* 0x0000003d06003986 */ /* 0x0103e2000c101506 */
[----:B0-----:R-:W-:Y:S01]  /*6ae00*/  IMAD.WIDE R4, R3, 0x2, R48 ;  /* 0x0000000203047825 */ /* 0x001fe200078e0230 */
[----:B------:R-:W-:-:S02]  /*6ae10*/  ISETP.LT.AND P3, PT, R27, c[0x0][0x178], !P2 ;  /* 0x00005e001b007a0c */ /* 0x000fc40005761270 */
[----:B------:R0:W-:Y:S01]  /*6ae20*/  @P6 STG.E.U16 [R44.64], R0 ;  /* 0x000000002c006986 */ /* 0x0001e2000c101506 */
[----:B------:R-:W-:Y:S02]  /*6ae30*/  ISETP.LT.AND P2, PT, R23, c[0x0][0x178], !P2 ;  /* 0x00005e0017007a0c */ /* 0x000fe40005741270 */
[----:B-1----:R-:W-:Y:S02]  /*6ae40*/  PRMT R6, R56, 0x7632, R6 ;  /* 0x0000763238067816 */ /* 0x002fe40000000006 */
[----:B------:R-:W-:Y:S01]  /*6ae50*/  PRMT R53, R61, 0x7632, R53 ;  /* 0x000076323d357816 */ /* 0x000fe20000000035 */
[----:B------:R-:W3:Y:S04]  /*6ae60*/  LDL.LU R56, [R1+0x170] ;  /* 0x0001700001387983 */ /* 0x000ee80000300800 */
[----:B------:R1:W-:Y:S01]  /*6ae70*/  @P4 STG.E.U16 [R4.64], R6 ;  /* 0x0000000604004986 */ /* 0x0003e2000c101506 */
[----:B0-----:R-:W-:-:S03]  /*6ae80*/  IADD3 R0, R3, c[0x0][0x198], RZ ;  /* 0x0000660003007a10 */ /* 0x001fc60007ffe0ff */
[----:B------:R-:W3:Y:S02]  /*6ae90*/  LDL.LU R58, [R1+0x3d0] ;  /* 0x0003d000013a7983 */ /* 0x000ee40000300800 */
[----:B------:R-:W-:Y:S02]  /*6aea0*/  IMAD.WIDE R44, R0, 0x2, R50 ;  /* 0x00000002002c7825 */ /* 0x000fe400078e0232 */
[----:B------:R-:W3:Y:S02]  /*6aeb0*/  LDL.LU R61, [R1+0x3b0] ;  /* 0x0003b000013d7983 */ /* 0x000ee40000300800 */
[----:B-1----:R-:W-:-:S04]  /*6aec0*/  IMAD.WIDE R4, R3, 0x2, R10 ;  /* 0x0000000203047825 */ /* 0x002fc800078e020a */
[----:B------:R-:W-:Y:S01]  /*6aed0*/  IMAD.WIDE R6, R3, 0x2, R8 ;  /* 0x0000000203067825 */ /* 0x000fe200078e0208 */
[----:B------:R0:W-:Y:S04]  /*6aee0*/  @P3 STG.E.U16 [R4.64], R52 ;  /* 0x0000003404003986 */ /* 0x0001e8000c101506 */
[----:B------:R1:W-:Y:S01]  /*6aef0*/  @P2 STG.E.U16 [R6.64], R53 ;  /* 0x0000003506002986 */ /* 0x0003e2000c101506 */
[----:B--2---:R-:W-:-:S04]  /*6af00*/  ISETP.GE.AND P1, PT, R47, c[0x0][0x17c], PT ;  /* 0x00005f002f007a0c */ /* 0x004fc80003f26270 */
[----:B------:R-:W-:Y:S02]  /*6af10*/  ISETP.LT.AND P5, PT, R59, c[0x0][0x178], !P1 ;  /* 0x00005e003b007a0c */ /* 0x000fe40004fa1270 */
[----:B------:R-:W-:Y:S02]  /*6af20*/  ISETP.LT.AND P4, PT, R60, c[0x0][0x178], !P1 ;  /* 0x00005e003c007a0c */ /* 0x000fe40004f81270 */
[----:B------:R-:W-:Y:S01]  /*6af30*/  ISETP.GE.AND P6, PT, R46, c[0x0][0x17c], PT ;  /* 0x00005f002e007a0c */ /* 0x000fe20003fc6270 */
[----:B------:R-:W-:-:S08]  /*6af40*/  IMAD.WIDE R46, R0, 0x2, R48 ;  /* 0x00000002002e7825 */ /* 0x000fd000078e0230 */
[----:B------:R2:W-:Y:S04]  /*6af50*/  @P5 STG.E.U16 [R44.64], R57 ;  /* 0x000000392c005986 */ /* 0x0005e8000c101506 */
[----:B------:R0:W-:Y:S01]  /*6af60*/  @P4 STG.E.U16 [R46.64], R43 ;  /* 0x0000002b2e004986 */ /* 0x0001e2000c101506 */
[----:B------:R-:W-:-:S03]  /*6af70*/  ISETP.GE.AND P4, PT, R54, c[0x0][0x17c], PT ;  /* 0x00005f0036007a0c */ /* 0x000fc60003f86270 */
[----:B------:R-:W4:Y:S01]  /*6af80*/  LDL.LU R54, [R1+0x2008] ;  /* 0x0020080001367983 */ /* 0x000f220000300800 */
        /* <DEDUP_REMOVED lines=8> */
[----:B--2---:R-:W2:Y:S01]  /*6b010*/  LDL.LU R57, [R1+0x3c0] ;  /* 0x0003c00001397983 */ /* 0x004ea20000300800 */
[----:B------:R-:W-:-:S03]  /*6b020*/  IMAD.WIDE R6, R0, 0x2, R8 ;  /* 0x0000000200067825 */ /* 0x000fc600078e0208 */
[----:B------:R-:W2:Y:S01]  /*6b030*/  LDL.LU R43, [R1+0x3a0] ;  /* 0x0003a000012b7983 */ /* 0x000ea20000300800 */
[----:B------:R-:W-:-:S04]  /*6b040*/  IMAD.WIDE R44, R3, 0x2, R50 ;  /* 0x00000002032c7825 */ /* 0x000fc800078e0232 */
[----:B------:R-:W-:Y:S01]  /*6b050*/  IMAD.WIDE R46, R3, 0x2, R48 ;  /* 0x00000002032e7825 */ /* 0x000fe200078e0230 */
[----:B---3--:R-:W-:Y:S04]  /*6b060*/  @P5 STG.E.U16 [R4.64], R55 ;  /* 0x0000003704005986 */ /* 0x008fe8000c101506 */
[----:B------:R-:W-:Y:S04]  /*6b070*/  @P1 STG.E.U16 [R6.64], R56 ;  /* 0x0000003806001986 */ /* 0x000fe8000c101506 */
[----:B------:R-:W-:Y:S04]  /*6b080*/  @P2 STG.E.U16 [R44.64], R52 ;  /* 0x000000342c002986 */ /* 0x000fe8000c101506 */
[----:B------:R0:W-:Y:S01]  /*6b090*/  @P3 STG.E.U16 [R46.64], R53 ;  /* 0x000000352e003986 */ /* 0x0001e2000c101506 */
[----:B----4-:R-:W-:-:S03]  /*6b0a0*/  ISETP.GE.AND P1, PT, R54, c[0x0][0x17c], PT ;  /* 0x00005f0036007a0c */ /* 0x010fc60003f26270 */
[----:B------:R-:W3:Y:S04]  /*6b0b0*/  LDL.LU R54, [R1+0x200c] ;  /* 0x00200c0001367983 */ /* 0x000ee80000300800 */
[----:B0-----:R-:W4:Y:S01]  /*6b0c0*/  LDL.LU R47, [R1+0x2010] ;  /* 0x00201000012f7983 */ /* 0x001f220000300800 */
        /* <DEDUP_REMOVED lines=14> */
[----:B------:R-:W3:Y:S01]  /*6b1b0*/  LDL.LU R55, [R1+0x324] ;  /* 0x0003240001377983 */ /* 0x000ee20000300800 */
[C---:B0-----:R-:W-:Y:S01]  /*6b1c0*/  IMAD.WIDE R4, R0.reuse, 0x2, R50 ;  /* 0x0000000200047825 */ /* 0x041fe200078e0232 */
[C---:B------:R-:W-:Y:S02]  /*6b1d0*/  IADD3 R3, R0.reuse, c[0x0][0x198], RZ ;  /* 0x0000660000037a10 */ /* 0x040fe40007ffe0ff */
[----:B------:R-:W3:Y:S01]  /*6b1e0*/  LDL.LU R56, [R1+0x2f4] ;  /* 0x0002f40001387983 */ /* 0x000ee20000300800 */
[----:B------:R-:W-:-:S03]  /*6b1f0*/  IMAD.WIDE R44, R0, 0x2, R48 ;  /* 0x00000002002c7825 */ /* 0x000fc600078e0230 */
[----:B------:R0:W-:Y:S04]  /*6b200*/  @P3 STG.E.U16 [R4.64], R58 ;  /* 0x0000003a04003986 */ /* 0x0001e8000c101506 */
[----:B------:R2:W-:Y:S01]  /*6b210*/  @P2 STG.E.U16 [R44.64], R61 ;  /* 0x0000003d2c002986 */ /* 0x0005e2000c101506 */
[----:B------:R-:W-:Y:S01]  /*6b220*/  ISETP.LT.AND P2, PT, R60, c[0x0][0x178], !P1 ;  /* 0x00005e003c007a0c */ /* 0x000fe20004f41270 */
[----:B-1----:R-:W-:-:S04]  /*6b230*/  IMAD.WIDE R6, R0, 0x2, R8 ;  /* 0x0000000200067825 */ /* 0x002fc800078e0208 */
[----:B0-----:R-:W-:Y:S01]  /*6b240*/  IMAD.WIDE R4, R0, 0x2, R10 ;  /* 0x0000000200047825 */ /* 0x001fe200078e020a */
[----:B------:R-:W-:Y:S02]  /*6b250*/  PRMT R46, R58, 0x7632, R46 ;  /* 0x000076323a2e7816 */ /* 0x000fe4000000002e */
[----:B------:R-:W-:Y:S01]  /*6b260*/  PRMT R0, R61, 0x7632, R0 ;  /* 0x000076323d007816 */ /* 0x000fe20000000000 */
[----:B--2---:R-:W-:Y:S01]  /*6b270*/  IMAD.WIDE R44, R3, 0x2, R50 ;  /* 0x00000002032c7825 */ /* 0x004fe200078e0232 */
[----:B------:R-:W-:Y:S01]  /*6b280*/  @P5 STG.E.U16 [R4.64], R57 ;  /* 0x0000003904005986 */ /* 0x000fe2000c101506 */
[----:B------:R-:W-:-:S03]  /*6b290*/  ISETP.LT.AND P5, PT, R27, c[0x0][0x178], !P1 ;  /* 0x00005e001b007a0c */ /* 0x000fc60004fa1270 */
[----:B------:R0:W-:Y:S01]  /*6b2a0*/  @P4 STG.E.U16 [R6.64], R43 ;  /* 0x0000002b06004986 */ /* 0x0001e2000c101506 */
[----:B------:R-:W-:-:S03]  /*6b2b0*/  ISETP.LT.AND P1, PT, R23, c[0x0][0x178], !P1 ;  /* 0x00005e0017007a0c */ /* 0x000fc60004f21270 */
[----:B------:R1:W-:Y:S04]  /*6b2c0*/  @P6 STG.E.U16 [R44.64], R46 ;  /* 0x0000002e2c006986 */ /* 0x0003e8000c101506 */
[----:B------:R-:W2:Y:S01]  /*6b2d0*/  LDL.LU R58, [R1+0x314] ;  /* 0x00031400013a7983 */ /* 0x000ea20000300800 */
[----:B0-----:R-:W-:-:S03]  /*6b2e0*/  IMAD.WIDE R6, R3, 0x2, R48 ;  /* 0x0000000203067825 */ /* 0x001fc600078e0230 */
[----:B------:R-:W2:Y:S04]  /*6b2f0*/  LDL.LU R61, [R1+0x2e4] ;  /* 0x0002e400013d7983 */ /* 0x000ea80000300800 */
[----:B------:R-:W-:Y:S01]  /*6b300*/  @P2 STG.E.U16 [R6.64], R0 ;  /* 0x0000000006002986 */ /* 0x000fe2000c101506 */
[----:B-1----:R-:W-:Y:S01]  /*6b310*/  PRMT R44, R57, 0x7632, R44 ;  /* 0x00007632392c7816 */ /* 0x002fe2000000002c */
[----:B------:R-:W-:Y:S01]  /*6b320*/  IMAD.WIDE R4, R3, 0x2, R10 ;  /* 0x0000000203047825 */ /* 0x000fe200078e020a */
[----:B------:R-:W-:-:S04]  /*6b330*/  PRMT R46, R43, 0x7632, R46 ;  /* 0x000076322b2e7816 */ /* 0x000fc8000000002e */
[----:B------:R0:W-:Y:S02]  /*6b340*/  @P5 STG.E.U16 [R4.64], R44 ;  /* 0x0000002c04005986 */ /* 0x0001e4000c101506 */
[----:B0-----:R-:W-:-:S05]  /*6b350*/  IMAD.WIDE R4, R3, 0x2, R8 ;  /* 0x0000000203047825 */ /* 0x001fca00078e0208 */
[----:B------:R0:W-:Y:S01]  /*6b360*/  @P1 STG.E.U16 [R4.64], R46 ;  /* 0x0000002e04001986 */ /* 0x0001e2000c101506 */
[----:B----4-:R-:W-:-:S03]  /*6b370*/  ISETP.GE.AND P2, PT, R47, c[0x0][0x17c], PT ;  /* 0x00005f002f007a0c */ /* 0x010fc60003f46270 */
[----:B------:R-:W4:Y:S04]  /*6b380*/  LDL.LU R47, [R1+0x2014] ;  /* 0x00201400012f7983 */ /* 0x000f280000300800 */
[----:B------:R-:W4:Y:S04]  /*6b390*/  LDL.LU R57, [R1+0x354] ;  /* 0x0003540001397983 */ /* 0x000f280000300800 */
[----:B------:R-:W4:Y:S04]  /*6b3a0*/  LDL.LU R43, [R1+0x344] ;  /* 0x00034400012b7983 */ /* 0x000f280000300800 */
[----:B0-----:R-:W4:Y:S01]  /*6b3b0*/  LDL.LU R46, [R1+0x2018] ;  /* 0x00201800012e7983 */ /* 0x001f220000300800 */
[----:B---3--:R-:W-:-:S03]  /*6b3c0*/  ISETP.GE.AND P3, PT, R54, c[0x0][0x17c], PT ;  /* 0x00005f0036007a0c */ /* 0x008fc60003f66270 */
[----:B------:R-:W3:Y:S01]  /*6b3d0*/  LDL.LU R54, [R1+0x201c] ;  /* 0x00201c0001367983 */ /* 0x000ee20000300800 */
        /* <DEDUP_REMOVED lines=15> */
[----:B------:R-:W3:Y:S01]  /*6b4d0*/  LDL.LU R55, [R1+0x334] ;  /* 0x0003340001377983 */ /* 0x000ee20000300800 */
[----:B-1----:R-:W-:-:S03]  /*6b4e0*/  IMAD.WIDE R44, R3, 0x2, R50 ;  /* 0x00000002032c7825 */ /* 0x002fc600078e0232 */
[----:B--2---:R0:W-:Y:S04]  /*6b4f0*/  @P5 STG.E.U16 [R4.64], R58 ;  /* 0x0000003a04005986 */ /* 0x0041e8000c101506 */
[----:B------:R1:W-:Y:S01]  /*6b500*/  @P3 STG.E.U16 [R6.64], R61 ;  /* 0x0000003d06003986 */ /* 0x0003e2000c101506 */
[----:B------:R-:W-:Y:S02]  /*6b510*/  ISETP.LT.AND P3, PT, R27, c[0x0][0x178], !P2 ;  /* 0x00005e001b007a0c */ /* 0x000fe40005761270 */
[----:B------:R-:W-:Y:S01]  /*6b520*/  ISETP.LT.AND P2, PT, R23, c[0x0][0x178], !P2 ;  /* 0x00005e0017007a0c */ /* 0x000fe20005741270 */
[----:B0-----:R-:W-:Y:S01]  /*6b530*/  IMAD.WIDE R4, R3, 0x2, R48 ;  /* 0x0000000203047825 */ /* 0x001fe200078e0230 */
[----:B------:R0:W-:Y:S01]  /*6b540*/  @P6 STG.E.U16 [R44.64], R0 ;  /* 0x000000002c006986 */ /* 0x0001e2000c101506 */
[----:B-1----:R-:W-:-:S02]  /*6b550*/  PRMT R6, R56, 0x7632, R6 ;  /* 0x0000763238067816 */ /* 0x002fc40000000006 */
[----:B------:R-:W-:Y:S01]  /*6b560*/  PRMT R52, R58, 0x7632, R52 ;  /* 0x000076323a347816 */ /* 0x000fe20000000034 */
[----:B------:R-:W2:Y:S04]  /*6b570*/  LDL.LU R56, [R1+0x304] ;  /* 0x0003040001387983 */ /* 0x000ea80000300800 */
[----:B------:R1:W-:Y:S01]  /*6b580*/  @P4 STG.E.U16 [R4.64], R6 ;  /* 0x0000000604004986 */ /* 0x0003e2000c101506 */
[----:B0-----:R-:W-:Y:S02]  /*6b590*/  IADD3 R0, R3, c[0x0][0x198], RZ ;  /* 0x0000660003007a10 */ /* 0x001fe40007ffe0ff */
[----:B------:R-:W-:Y:S01]  /*6b5a0*/  PRMT R53, R61, 0x7632, R53 ;  /* 0x000076323d357816 */ /* 0x000fe20000000035 */
[----:B------:R-:W2:Y:S02]  /*6b5b0*/  LDL.LU R58, [R1+0x384] ;  /* 0x00038400013a7983 */ /* 0x000ea40000300800 */
[----:B------:R-:W-:-:S02]  /*6b5c0*/  IMAD.WIDE R44, R0, 0x2, R50 ;  /* 0x00000002002c7825 */ /* 0x000fc400078e0232 */
[----:B------:R-:W2:Y:S02]  /*6b5d0*/  LDL.LU R61, [R1+0x374] ;  /* 0x00037400013d7983 */ /* 0x000ea40000300800 */
[----:B-1----:R-:W-:-:S04]  /*6b5e0*/  IMAD.WIDE R4, R3, 0x2, R10 ;  /* 0x0000000203047825 */ /* 0x002fc800078e020a */
[----:B------:R-:W-:Y:S01]  /*6b5f0*/  IMAD.WIDE R6, R3, 0x2, R8 ;  /* 0x0000000203067825 */ /* 0x000fe200078e0208 */
[----:B------:R0:W-:Y:S04]  /*6b600*/  @P3 STG.E.U16 [R4.64], R52 ;  /* 0x0000003404003986 */ /* 0x0001e8000c101506 */
[----:B------:R-:W-:Y:S01]  /*6b610*/  @P2 STG.E.U16 [R6.64], R53 ;  /* 0x0000003506002986 */ /* 0x000fe2000c101506 */
[----:B----4-:R-:W-:-:S04]  /*6b620*/  ISETP.GE.AND P1, PT, R47, c[0x0][0x17c], PT ;  /* 0x00005f002f007a0c */ /* 0x010fc80003f26270 */
[----:B------:R-:W-:Y:S02]  /*6b630*/  ISETP.LT.AND P5, PT, R59, c[0x0][0x178], !P1 ;  /* 0x00005e003b007a0c */ /* 0x000fe40004fa1270 */
[----:B------:R-:W-:Y:S02]  /*6b640*/  ISETP.LT.AND P4, PT, R60, c[0x0][0x178], !P1 ;  /* 0x00005e003c007a0c */ /* 0x000fe40004f81270 */
[----:B------:R-:W-:Y:S01]  /*6b650*/  ISETP.GE.AND P6, PT, R46, c[0x0][0x17c], PT ;  /* 0x00005f002e007a0c */ /* 0x000fe20003fc6270 */
[----:B------:R-:W-:-:S08]  /*6b660*/  IMAD.WIDE R46, R0, 0x2, R48 ;  /* 0x00000002002e7825 */ /* 0x000fd000078e0230 */
        /* <DEDUP_REMOVED lines=8> */
[----:B0-----:R-:W-:Y:S02]  /*6b6f0*/  PRMT R52, R57, 0x7632, R52 ;  /* 0x0000763239347816 */ /* 0x001fe40000000034 */
[C---:B------:R-:W-:Y:S01]  /*6b700*/  IADD3 R3, R0.reuse, c[0x0][0x198], RZ ;  /* 0x0000660000037a10 */ /* 0x040fe20007ffe0ff */
[----:B-1----:R-:W3:Y:S01]  /*6b710*/  LDL.LU R57, [R1+0x364] ;  /* 0x0003640001397983 */ /* 0x002ee20000300800 */
[----:B------:R-:W-:Y:S01]  /*6b720*/  IMAD.WIDE R4, R0, 0x2, R10 ;  /* 0x0000000200047825 */ /* 0x000fe200078e020a */
[----:B------:R-:W-:-:S02]  /*6b730*/  PRMT R53, R43, 0x7632, R53 ;  /* 0x000076322b357816 */ /* 0x000fc40000000035 */
[----:B----4-:R-:W4:Y:S01]  /*6b740*/  LDL.LU R43, [R1+0x174] ;  /* 0x00017400012b7983 */ /* 0x010f220000300800 */
[----:B------:R-:W-:-:S04]  /*6b750*/  IMAD.WIDE R6, R0, 0x2, R8 ;  /* 0x0000000200067825 */ /* 0x000fc800078e0208 */
[C---:B------:R-:W-:Y:S01]  /*6b760*/  IMAD.WIDE R44, R3.reuse, 0x2, R50 ;  /* 0x00000002032c7825 */ /* 0x040fe200078e0232 */
[----:B------:R-:W-:Y:S03]  /*6b770*/  @P5 STG.E.U16 [R4.64], R55 ;  /* 0x0000003704005986 */ /* 0x000fe6000c101506 */
[----:B------:R-:W-:Y:S01]  /*6b780*/  IMAD.WIDE R46, R3, 0x2, R48 ;  /* 0x00000002032e7825 */ /* 0x000fe200078e0230 */
[----:B--2---:R-:W-:Y:S04]  /*6b790*/  @P1 STG.E.U16 [R6.64], R56 ;  /* 0x0000003806001986 */ /* 0x004fe8000c101506 */
[----:B------:R-:W-:Y:S04]  /*6b7a0*/  @P2 STG.E.U16 [R44.64], R52 ;  /* 0x000000342c002986 */ /* 0x000fe8000c101506 */
[----:B------:R0:W-:Y:S01]  /*6b7b0*/  @P3 STG.E.U16 [R46.64], R53 ;  /* 0x000000352e003986 */ /* 0x0001e2000c101506 */
[----:B---3--:R-:W-:-:S03]  /*6b7c0*/  ISETP.GE.AND P1, PT, R54, c[0x0][0x17c], PT ;  /* 0x00005f0036007a0c */ /* 0x008fc60003f26270 */
[----:B------:R-:W2:Y:S04]  /*6b7d0*/  LDL.LU R54, [R1+0x2024] ;  /* 0x0020240001367983 */ /* 0x000ea80000300800 */
[----:B0-----:R-:W3:Y:S01]  /*6b7e0*/  LDL.LU R47, [R1+0x2028] ;  /* 0x00202800012f7983 */ /* 0x001ee20000300800 */
        /* <DEDUP_REMOVED lines=8> */
[----:B------:R-:W3:Y:S01]  /*6b870*/  LDL.LU R55, [R1+0x3d4] ;  /* 0x0003d40001377983 */ /* 0x000ee20000300800 */
[----:B------:R-:W-:-:S03]  /*6b880*/  PRMT R46, R56, 0x7632, R46 ;  /* 0x00007632382e7816 */ /* 0x000fc6000000002e */
[----:B------:R0:W-:Y:S01]  /*6b890*/  @P5 STG.E.U16 [R4.64], R44 ;  /* 0x0000002c04005986 */ /* 0x0001e2000c101506 */
[----:B------:R-:W-:Y:S02]  /*6b8a0*/  ISETP.LT.AND P5, PT, R27, c[0x0][0x178], !P4 ;  /* 0x00005e001b007a0c */ /* 0x000fe400067a1270 */
[----:B------:R-:W-:Y:S01]  /*6b8b0*/  ISETP.LT.AND P4, PT, R23, c[0x0][0x178], !P4 ;  /* 0x00005e0017007a0c */ /* 0x000fe20006781270 */
[----:B------:R1:W-:Y:S01]  /*6b8c0*/  @P6 STG.E.U16 [R6.64], R46 ;  /* 0x0000002e06006986 */ /* 0x0003e2000c101506 */
[----:B------:R-:W-:-:S03]  /*6b8d0*/  ISETP.LT.AND P6, PT, R59, c[0x0][0x178], !P1 ;  /* 0x00005e003b007a0c */ /* 0x000fc60004fc1270 */
[----:B------:R-:W3:Y:S01]  /*6b8e0*/  LDL.LU R56, [R1+0x3b4] ;  /* 0x0003b40001387983 */ /* 0x000ee20000300800 */
        /* <DEDUP_REMOVED lines=10> */
[----:B------:R-:W3:Y:S04]  /*6b990*/  LDL.LU R58, [R1+0x3c4] ;  /* 0x0003c400013a7983 */ /* 0x000ee80000300800 */
[----:B------:R0:W-:Y:S01]  /*6b9a0*/  @P5 STG.E.U16 [R4.64], R57 ;  /* 0x0000003904005986 */ /* 0x0001e2000c101506 */
[----:B------:R-:W-:Y:S01]  /*6b9b0*/  ISETP.LT.AND P5, PT, R27, c[0x0][0x178], !P1 ;  /* 0x00005e001b007a0c */ /* 0x000fe20004fa1270 */
[----:B----4-:R-:W-:Y:S01]  /*6b9c0*/  IMAD.WIDE R44, R3, 0x2, R50 ;  /* 0x00000002032c7825 */ /* 0x010fe200078e0232 */
[----:B------:R-:W-:Y:S01]  /*6b9d0*/  ISETP.LT.AND P1, PT, R23, c[0x0][0x178], !P1 ;  /* 0x00005e0017007a0c */ /* 0x000fe20004f21270 */
[----:B------:R-:W4:Y:S04]  /*6b9e0*/  LDL.LU R61, [R1+0x3a4] ;  /* 0x0003a400013d7983 */ /* 0x000f280000300800 */
        /* <DEDUP_REMOVED lines=11> */
[----:B---3--:R-:W-:Y:S02]  /*6baa0*/  ISETP.GE.AND P2, PT, R47, c[0x0][0x17c], PT ;  /* 0x00005f002f007a0c */ /* 0x008fe40003f46270 */
[----:B------:R-:W2:Y:S04]  /*6bab0*/  LDL.LU R47, [R1+0x202c] ;  /* 0x00202c00012f7983 */ /* 0x000ea80000300800 */
[----:B------:R-:W3:Y:S04]  /*6bac0*/  LDL.LU R57, [R1+0x328] ;  /* 0x0003280001397983 */ /* 0x000ee80000300800 */
        /* <DEDUP_REMOVED lines=21> */
[----:B------:R-:W3:Y:S04]  /*6bc20*/  LDL.LU R55, [R1+0x318] ;  /* 0x0003180001377983 */ /* 0x000ee80000300800 */
[----:B----4-:R1:W-:Y:S01]  /*6bc30*/  @P3 STG.E.U16 [R6.64], R61 ;  /* 0x0000003d06003986 */ /* 0x0103e2000c101506 */
[----:B------:R-:W-:Y:S01]  /*6bc40*/  ISETP.LT.AND P3, PT, R27, c[0x0][0x178], !P2 ;  /* 0x00005e001b007a0c */ /* 0x000fe20005761270 */
[----:B0-----:R-:W-:Y:S02]  /*6bc50*/  IMAD.WIDE R4, R3, 0x2, R48 ;  /* 0x0000000203047825 */ /* 0x001fe400078e0230 */
[----:B------:R-:W-:Y:S01]  /*6bc60*/  @P6 STG.E.U16 [R44.64], R0 ;  /* 0x000000002c006986 */ /* 0x000fe2000c101506 */
[----:B-1----:R-:W-:-:S03]  /*6bc70*/  PRMT R6, R56, 0x7632, R6 ;  /* 0x0000763238067816 */ /* 0x002fc60000000006 */
[----:B------:R-:W4:Y:S04]  /*6bc80*/  LDL.LU R56, [R1+0x2e8] ;  /* 0x0002e80001387983 */ /* 0x000f280000300800 */
[----:B------:R0:W-:Y:S01]  /*6bc90*/  @P4 STG.E.U16 [R4.64], R6 ;  /* 0x0000000604004986 */ /* 0x0001e2000c101506 */
[----:B------:R-:W-:-:S03]  /*6bca0*/  PRMT R53, R61, 0x7632, R53 ;  /* 0x000076323d357816 */ /* 0x000fc60000000035 */
[----:B------:R-:W4:Y:S04]  /*6bcb0*/  LDL.LU R58, [R1+0x358] ;  /* 0x00035800013a7983 */ /* 0x000f280000300800 */
[----:B------:R-:W4:Y:S01]  /*6bcc0*/  LDL.LU R61, [R1+0x348] ;  /* 0x00034800013d7983 */ /* 0x000f220000300800 */
        /* <DEDUP_REMOVED lines=14> */
[----:B---3--:R1:W-:Y:S01]  /*6bdb0*/  @P5 STG.E.U16 [R44.64], R57 ;  /* 0x000000392c005986 */ /* 0x0083e2000c101506 */
[----:B------:R-:W-:Y:S02]  /*6bdc0*/  ISETP.LT.AND P5, PT, R27, c[0x0][0x178], !P1 ;  /* 0x00005e001b007a0c */ /* 0x000fe40004fa1270 */
[----:B------:R-:W-:Y:S01]  /*6bdd0*/  ISETP.LT.AND P1, PT, R23, c[0x0][0x178], !P1 ;  /* 0x00005e0017007a0c */ /* 0x000fe20004f21270 */
[----:B------:R3:W-:Y:S01]  /*6bde0*/  @P4 STG.E.U16 [R46.64], R43 ;  /* 0x0000002b2e004986 */ /* 0x0007e2000c101506 */
[----:B------:R-:W-:-:S02]  /*6bdf0*/  ISETP.LT.AND P2, PT, R59, c[0x0][0x178], !P6 ;  /* 0x00005e003b007a0c */ /* 0x000fc40007741270 */
[----:B------:R-:W-:Y:S02]  /*6be00*/  ISETP.LT.AND P4, PT, R60, c[0x0][0x178], !P6 ;  /* 0x00005e003c007a0c */ /* 0x000fe40007781270 */
[C---:B------:R-:W-:Y:S01]  /*6be10*/  IADD3 R3, R0.reuse, c[0x0][0x198], RZ ;  /* 0x0000660000037a10 */ /* 0x040fe20007ffe0ff */
[C---:B0-----:R-:W-:Y:S01]  /*6be20*/  IMAD.WIDE R4, R0.reuse, 0x2, R10 ;  /* 0x0000000200047825 */ /* 0x041fe200078e020a */
[----:B------:R-:W-:Y:S02]  /*6be30*/  PRMT R52, R57, 0x7632, R52 ;  /* 0x0000763239347816 */ /* 0x000fe40000000034 */
[----:B-1----:R-:W2:Y:S01]  /*6be40*/  LDL.LU R57, [R1+0x338] ;  /* 0x0003380001397983 */ /* 0x002ea20000300800 */
[----:B------:R-:W-:Y:S01]  /*6be50*/  IMAD.WIDE R6, R0, 0x2, R8 ;  /* 0x0000000200067825 */ /* 0x000fe200078e0208 */
[----:B------:R-:W-:-:S03]  /*6be60*/  PRMT R53, R43, 0x7632, R53 ;  /* 0x000076322b357816 */ /* 0x000fc60000000035 */
[C---:B------:R-:W-:Y:S01]  /*6be70*/  IMAD.WIDE R44, R3.reuse, 0x2, R50 ;  /* 0x00000002032c7825 */ /* 0x040fe200078e0232 */
[----:B------:R-:W-:Y:S03]  /*6be80*/  @P5 STG.E.U16 [R4.64], R55 ;  /* 0x0000003704005986 */ /* 0x000fe6000c101506 */
[----:B---3--:R-:W-:Y:S01]  /*6be90*/  IMAD.WIDE R46, R3, 0x2, R48 ;  /* 0x00000002032e7825 */ /* 0x008fe200078e0230 */
[----:B------:R-:W3:Y:S04]  /*6bea0*/  LDL.LU R43, [R1+0x308] ;  /* 0x00030800012b7983 */ /* 0x000ee80000300800 */
[----:B----4-:R-:W-:Y:S04]  /*6beb0*/  @P1 STG.E.U16 [R6.64], R56 ;  /* 0x0000003806001986 */ /* 0x010fe8000c101506 */
[----:B------:R-:W-:Y:S04]  /*6bec0*/  @P2 STG.E.U16 [R44.64], R52 ;  /* 0x000000342c002986 */ /* 0x000fe8000c101506 */
[----:B------:R0:W-:Y:S01]  /*6bed0*/  @P4 STG.E.U16 [R46.64], R53 ;  /* 0x000000352e004986 */ /* 0x0001e2000c101506 */
[----:B--2---:R-:W-:-:S03]  /*6bee0*/  ISETP.GE.AND P1, PT, R54, c[0x0][0x17c], PT ;  /* 0x00005f0036007a0c */ /* 0x004fc60003f26270 */
[----:B------:R-:W2:Y:S04]  /*6bef0*/  LDL.LU R54, [R1+0x203c] ;  /* 0x00203c0001367983 */ /* 0x000ea80000300800 */
        /* <DEDUP_REMOVED lines=27> */
[C---:B---3--:R-:W-:Y:S02]  /*6c0b0*/  IMAD.WIDE R44, R3.reuse, 0x2, R50 ;  /* 0x00000002032c7825 */ /* 0x048fe400078e0232 */
[----:B------:R0:W-:Y:S04]  /*6c0c0*/  @P5 STG.E.U16 [R4.64], R57 ;  /* 0x0000003904005986 */ /* 0x0001e8000c101506 */
[----:B------:R-:W3:Y:S04]  /*6c0d0*/  LDL.LU R55, [R1+0x368] ;  /* 0x0003680001377983 */ /* 0x000ee80000300800 */
[----:B------:R1:W-:Y:S01]  /*6c0e0*/  @P3 STG.E.U16 [R6.64], R43 ;  /* 0x0000002b06003986 */ /* 0x0003e2000c101506 */
[----:B0-----:R-:W-:-:S03]  /*6c0f0*/  IMAD.WIDE R4, R3, 0x2, R48 ;  /* 0x0000000203047825 */ /* 0x001fc600078e0230 */
[----:B------:R-:W3:Y:S04]  /*6c100*/  LDL.LU R61, [R1+0x178] ;  /* 0x00017800013d7983 */ /* 0x000ee80000300800 */
        /* <DEDUP_REMOVED lines=10> */
[----:B----4-:R-:W-:-:S03]  /*6c1b0*/  ISETP.GE.AND P2, PT, R47, c[0x0][0x17c], PT ;  /* 0x00005f002f007a0c */ /* 0x010fc60003f46270 */
[----:B------:R-:W4:Y:S01]  /*6c1c0*/  LDL.LU R47, [R1+0x2044] ;  /* 0x00204400012f7983 */ /* 0x000f220000300800 */
        /* <DEDUP_REMOVED lines=20> */
[----:B---3--:R1:W-:Y:S01]  /*6c310*/  @P5 STG.E.U16 [R4.64], R55 ;  /* 0x0000003704005986 */ /* 0x0083e2000c101506 */
[----:B0-----:R-:W-:-:S03]  /*6c320*/  IMAD.WIDE R44, R3, 0x2, R50 ;  /* 0x00000002032c7825 */ /* 0x001fc600078e0232 */
[----:B------:R0:W-:Y:S01]  /*6c330*/  @P4 STG.E.U16 [R6.64], R61 ;  /* 0x0000003d06004986 */ /* 0x0001e2000c101506 */
[----:B------:R-:W-:Y:S02]  /*6c340*/  ISETP.LT.AND P4, PT, R27, c[0x0][0x178], !P2 ;  /* 0x00005e001b007a0c */ /* 0x000fe40005781270 */
[----:B------:R-:W-:Y:S01]  /*6c350*/  ISETP.LT.AND P2, PT, R23, c[0x0][0x178], !P2 ;  /* 0x00005e0017007a0c */ /* 0x000fe20005741270 */
[----:B------:R3:W-:Y:S01]  /*6c360*/  @P6 STG.E.U16 [R44.64], R0 ;  /* 0x000000002c006986 */ /* 0x0007e2000c101506 */
[C---:B-1----:R-:W-:Y:S01]  /*6c370*/  IMAD.WIDE R4, R3.reuse, 0x2, R48 ;  /* 0x0000000203047825 */ /* 0x042fe200078e0230 */
[----:B0-----:R-:W-:Y:S02]  /*6c380*/  PRMT R6, R58, 0x7632, R6 ;  /* 0x000076323a067816 */ /* 0x001fe40000000006 */
[----:B------:R-:W2:Y:S04]  /*6c390*/  LDL.LU R58, [R1+0x3c8] ;  /* 0x0003c800013a7983 */ /* 0x000ea80000300800 */
[----:B------:R-:W2:Y:S01]  /*6c3a0*/  LDL.LU R56, [R1+0x3a8] ;  /* 0x0003a80001387983 */ /* 0x000ea20000300800 */
[----:B---3--:R-:W-:-:S02]  /*6c3b0*/  IADD3 R0, R3, c[0x0][0x198], RZ ;  /* 0x0000660003007a10 */ /* 0x008fc40007ffe0ff */
[----:B------:R-:W-:Y:S01]  /*6c3c0*/  PRMT R52, R55, 0x7632, R52 ;  /* 0x0000763237347816 */ /* 0x000fe20000000034 */
[----:B------:R0:W-:Y:S01]  /*6c3d0*/  @P1 STG.E.U16 [R4.64], R6 ;  /* 0x0000000604001986 */ /* 0x0001e2000c101506 */
[----:B------:R-:W-:Y:S01]  /*6c3e0*/  PRMT R53, R61, 0x7632, R53 ;  /* 0x000076323d357816 */ /* 0x000fe20000000035 */
[----:B------:R-:W-:Y:S02]  /*6c3f0*/  IMAD.WIDE R44, R0, 0x2, R50 ;  /* 0x00000002002c7825 */ /* 0x000fe400078e0232 */
[----:B------:R-:W3:Y:S04]  /*6c400*/  LDL.LU R61, [R1+0x32c] ;  /* 0x00032c00013d7983 */ /* 0x000ee80000300800 */
[----:B------:R-:W3:Y:S01]  /*6c410*/  LDL.LU R55, [R1+0x2050] ;  /* 0x0020500001377983 */ /* 0x000ee20000300800 */
[----:B0-----:R-:W-:-:S04]  /*6c420*/  IMAD.WIDE R4, R3, 0x2, R10 ;  /* 0x0000000203047825 */ /* 0x001fc800078e020a */
[----:B------:R-:W-:Y:S01]  /*6c430*/  IMAD.WIDE R6, R3, 0x2, R8 ;  /* 0x0000000203067825 */ /* 0x000fe200078e0208 */
[----:B------:R-:W-:Y:S04]  /*6c440*/  @P4 STG.E.U16 [R4.64], R52 ;  /* 0x0000003404004986 */ /* 0x000fe8000c101506 */
[----:B------:R-:W-:Y:S01]  /*6c450*/  @P2 STG.E.U16 [R6.64], R53 ;  /* 0x0000003506002986 */ /* 0x000fe2000c101506 */
[----:B----4-:R-:W-:-:S04]  /*6c460*/  ISETP.GE.AND P3, PT, R47, c[0x0][0x17c], PT ;  /* 0x00005f002f007a0c */ /* 0x010fc80003f66270 */
[----:B------:R-:W-:Y:S02]  /*6c470*/  ISETP.LT.AND P6, PT, R59, c[0x0][0x178], !P3 ;  /* 0x00005e003b007a0c */ /* 0x000fe40005fc1270 */
[----:B--2---:R-:W-:Y:S02]  /*6c480*/  PRMT R3, R57, 0x7632, R3 ;  /* 0x0000763239037816 */ /* 0x004fe40000000003 */
[----:B------:R-:W-:-:S09]  /*6c490*/  ISETP.GE.AND P2, PT, R54, c[0x0][0x17c], PT ;  /* 0x00005f0036007a0c */ /* 0x000fd20003f46270 */
[----:B------:R0:W-:Y:S04]  /*6c4a0*/  @P6 STG.E.U16 [R44.64], R57 ;  /* 0x000000392c006986 */ /* 0x0001e8000c101506 */
[----:B0-----:R-:W2:Y:S04]  /*6c4b0*/  LDL.LU R57, [R1+0x2fc] ;  /* 0x0002fc0001397983 */ /* 0x001ea80000300800 */
[----:B------:R-:W4:Y:S01]  /*6c4c0*/  LDL.LU R54, [R1+0x2054] ;  /* 0x0020540001367983 */ /* 0x000f220000300800 */
        /* <DEDUP_REMOVED lines=13> */
[----:B0-----:R-:W4:Y:S03]  /*6c5a0*/  LDL.LU R43, [R1+0x31c] ;  /* 0x00031c00012b7983 */ /* 0x001f260000300800 */
        /* <DEDUP_REMOVED lines=8> */
[----:B0-----:R-:W-:Y:S01]  /*6c630*/  IMAD.WIDE R6, R52, 0x2, R10 ;  /* 0x0000000234067825 */ /* 0x001fe200078e020a */
[----:B-1----:R-:W-:Y:S02]  /*6c640*/  PRMT R44, R58, 0x7632, R44 ;  /* 0x000076323a2c7816 */ /* 0x002fe4000000002c */
[----:B------:R-:W4:Y:S01]  /*6c650*/  LDL.LU R58, [R1+0x2ec] ;  /* 0x0002ec00013a7983 */ /* 0x000f220000300800 */
        /* <DEDUP_REMOVED lines=8> */
[----:B---3--:R-:W-:Y:S01]  /*6c6e0*/  PRMT R0, R61, 0x7632, R0 ;  /* 0x000076323d007816 */ /* 0x008fe20000000000 */
[----:B------:R0:W-:Y:S04]  /*6c6f0*/  @P5 STG.E.U16 [R6.64], R61 ;  /* 0x0000003d06005986 */ /* 0x0001e8000c101506 */
[----:B0-----:R-:W3:Y:S04]  /*6c700*/  LDL.LU R61, [R1+0x35c] ;  /* 0x00035c00013d7983 */ /* 0x001ee80000300800 */
[----:B--2---:R0:W-:Y:S01]  /*6c710*/  @P4 STG.E.U16 [R44.64], R57 ;  /* 0x000000392c004986 */ /* 0x0041e2000c101506 */
[----:B----4-:R-:W-:-:S03]  /*6c720*/  ISETP.GE.AND P1, PT, R54, c[0x0][0x17c], PT ;  /* 0x00005f0036007a0c */ /* 0x010fc60003f26270 */
[----:B------:R-:W2:Y:S01]  /*6c730*/  LDL.LU R54, [R1+0x2058] ;  /* 0x0020580001367983 */ /* 0x000ea20000300800 */
[----:B------:R-:W-:-:S03]  /*6c740*/  PRMT R52, R57, 0x7632, R52 ;  /* 0x0000763239347816 */ /* 0x000fc60000000034 */
[----:B------:R-:W4:Y:S04]  /*6c750*/  LDL.LU R53, [R1+0x205c] ;  /* 0x00205c0001357983 */ /* 0x000f280000300800 */
        /* <DEDUP_REMOVED lines=30> */
[----:B---3--:R-:W-:Y:S01]  /*6c940*/  PRMT R3, R61, 0x7632, R3 ;  /* 0x000076323d037816 */ /* 0x008fe20000000003 */
[----:B------:R0:W-:Y:S01]  /*6c950*/  @P4 STG.E.U16 [R4.64], R61 ;  /* 0x0000003d04004986 */ /* 0x0001e2000c101506 */
[----:B----4-:R-:W-:-:S03]  /*6c960*/  ISETP.GE.AND P1, PT, R53, c[0x0][0x17c], PT ;  /* 0x00005f0035007a0c */ /* 0x010fc60003f26270 */
        /* <DEDUP_REMOVED lines=118> */
[----:B------:R-:W-:Y:S01]  /*6d0d0*/  IADD3 R46, R3, c[0x0][0x198], RZ ;  /* 0x00006600032e7a10 */ /* 0x000fe20007ffe0ff */
        /* <DEDUP_REMOVED lines=46> */
[----:B------:R-:W-:Y:S01]  /*6d3c0*/  IMAD.WIDE R44, R3, 0x2, R50 ;  /* 0x00000002032c7825 */ /* 0x000fe200078e0232 */
        /* <DEDUP_REMOVED lines=18> */
[----:B------:R-:W-:Y:S01]  /*6d4f0*/  @P2 STG.E.U16 [R6.64], R53 ;  /* 0x0000003506002986 */ /* 0x000fe2000c101506 */
        /* <DEDUP_REMOVED lines=9> */
[----:B0-----:R-:W-:Y:S02]  /*6d590*/  PRMT R52, R61, 0x7632, R52 ;  /* 0x000076323d347816 */ /* 0x001fe40000000034 */
[----:B------:R-:W-:Y:S01]  /*6d5a0*/  ISETP.LT.AND P5, PT, R27, c[0x0][0x178], !P1 ;  /* 0x00005e001b007a0c */ /* 0x000fe20004fa1270 */
[----:B-1----:R-:W4:Y:S01]  /*6d5b0*/  LDL.LU R61, [R1+0x4c0] ;  /* 0x0004c000013d7983 */ /* 0x002f220000300800 */
[----:B------:R-:W-:Y:S02]  /*6d5c0*/  ISETP.LT.AND P1, PT, R23, c[0x0][0x178], !P1 ;  /* 0x00005e0017007a0c */ /* 0x000fe40004f21270 */
[----:B------:R-:W-:Y:S02]  /*6d5d0*/  ISETP.LT.AND P2, PT, R59, c[0x0][0x178], !P6 ;  /* 0x00005e003b007a0c */ /* 0x000fe40007741270 */
[----:B------:R-:W-:Y:S02]  /*6d5e0*/  ISETP.LT.AND P3, PT, R60, c[0x0][0x178], !P6 ;  /* 0x00005e003c007a0c */ /* 0x000fe40007761270 */
[----:B------:R-:W-:-:S02]  /*6d5f0*/  IADD3 R3, R0, c[0x0][0x198], RZ ;  /* 0x0000660000037a10 */ /* 0x000fc40007ffe0ff */
[----:B------:R-:W-:Y:S01]  /*6d600*/  PRMT R53, R43, 0x7632, R53 ;  /* 0x000076322b357816 */ /* 0x000fe20000000035 */
[C---:B------:R-:W-:Y:S01]  /*6d610*/  IMAD.WIDE R4, R0.reuse, 0x2, R10 ;  /* 0x0000000200047825 */ /* 0x040fe200078e020a */
[----:B--2---:R-:W2:Y:S03]  /*6d620*/  LDL.LU R43, [R1+0x4a0] ;  /* 0x0004a000012b7983 */ /* 0x004ea60000300800 */
[----:B------:R-:W-:-:S04]  /*6d630*/  IMAD.WIDE R6, R0, 0x2, R8 ;  /* 0x0000000200067825 */ /* 0x000fc800078e0208 */
        /* <DEDUP_REMOVED lines=22> */
[----:B------:R-:W-:Y:S01]  /*6d7a0*/  @P6 STG.E.U16 [R6.64], R46 ;  /* 0x0000002e06006986 */ /* 0x000fe2000c101506 */
[----:B------:R-:W-:Y:S02]  /*6d7b0*/  ISETP.LT.AND P6, PT, R59, c[0x0][0x178], !P1 ;  /* 0x00005e003b007a0c */ /* 0x000fe40004fc1270 */
[C---:B------:R-:W-:Y:S01]  /*6d7c0*/  IADD3 R3, R0.reuse, c[0x0][0x198], RZ ;  /* 0x0000660000037a10 */ /* 0x040fe20007ffe0ff */
[----:B------:R-:W4:Y:S01]  /*6d7d0*/  LDL.LU R56, [R1+0x3f4] ;  /* 0x0003f40001387983 */ /* 0x000f220000300800 */
[----:B0-----:R-:W-:-:S04]  /*6d7e0*/  IMAD.WIDE R4, R0, 0x2, R50 ;  /* 0x0000000200047825 */ /* 0x001fc800078e0232 */
[----:B------:R-:W-:Y:S01]  /*6d7f0*/  IMAD.WIDE R44, R0, 0x2, R48 ;  /* 0x00000002002c7825 */ /* 0x000fe200078e0230 */
[----:B------:R0:W-:Y:S04]  /*6d800*/  @P3 STG.E.U16 [R4.64], R57 ;  /* 0x0000003904003986 */ /* 0x0001e8000c101506 */
[----:B------:R1:W-:Y:S01]  /*6d810*/  @P2 STG.E.U16 [R44.64], R58 ;  /* 0x0000003a2c002986 */ /* 0x0003e2000c101506 */
[----:B------:R-:W-:Y:S01]  /*6d820*/  ISETP.LT.AND P2, PT, R60, c[0x0][0x178], !P1 ;  /* 0x00005e003c007a0c */ /* 0x000fe20004f41270 */
[C---:B0-----:R-:W-:Y:S01]  /*6d830*/  IMAD.WIDE R4, R0.reuse, 0x2, R10 ;  /* 0x0000000200047825 */ /* 0x041fe200078e020a */
[----:B------:R-:W-:Y:S02]  /*6d840*/  PRMT R46, R57, 0x7632, R46 ;  /* 0x00007632392e7816 */ /* 0x000fe4000000002e */
[----:B------:R-:W4:Y:S01]  /*6d850*/  LDL.LU R57, [R1+0x414] ;  /* 0x0004140001397983 */ /* 0x000f220000300800 */
[----:B------:R-:W-:-:S03]  /*6d860*/  IMAD.WIDE R6, R0, 0x2, R8 ;  /* 0x0000000200067825 */ /* 0x000fc600078e0208 */
[----:B------:R0:W-:Y:S01]  /*6d870*/  @P5 STG.E.U16 [R4.64], R61 ;  /* 0x0000003d04005986 */ /* 0x0001e2000c101506 */
[----:B------:R-:W-:Y:S01]  /*6d880*/  ISETP.LT.AND P5, PT, R27, c[0x0][0x178], !P1 ;  /* 0x00005e001b007a0c */ /* 0x000fe20004fa1270 */
[----:B-1----:R-:W-:Y:S01]  /*6d890*/  IMAD.WIDE R44, R3, 0x2, R50 ;  /* 0x00000002032c7825 */ /* 0x002fe200078e0232 */
[----:B------:R-:W-:Y:S01]  /*6d8a0*/  PRMT R0, R58, 0x7632, R0 ;  /* 0x000076323a007816 */ /* 0x000fe20000000000 */
[----:B--2---:R1:W-:Y:S01]  /*6d8b0*/  @P4 STG.E.U16 [R6.64], R43 ;  /* 0x0000002b06004986 */ /* 0x0043e2000c101506 */
[----:B------:R-:W-:-:S03]  /*6d8c0*/  ISETP.LT.AND P1, PT, R23, c[0x0][0x178], !P1 ;  /* 0x00005e0017007a0c */ /* 0x000fc60004f21270 */
[----:B------:R-:W2:Y:S04]  /*6d8d0*/  LDL.LU R58, [R1+0x3e4] ;  /* 0x0003e400013a7983 */ /* 0x000ea80000300800 */
[----:B------:R1:W-:Y:S01]  /*6d8e0*/  @P6 STG.E.U16 [R44.64], R46 ;  /* 0x0000002e2c006986 */ /* 0x0003e2000c101506 */
[----:B0-----:R-:W-:-:S04]  /*6d8f0*/  IMAD.WIDE R4, R3, 0x2, R10 ;  /* 0x0000000203047825 */ /* 0x001fc800078e020a */
[----:B-1----:R-:W-:Y:S01]  /*6d900*/  IMAD.WIDE R6, R3, 0x2, R48 ;  /* 0x0000000203067825 */ /* 0x002fe200078e0230 */
[----:B------:R-:W-:-:S04]  /*6d910*/  PRMT R44, R61, 0x7632, R44 ;  /* 0x000076323d2c7816 */ /* 0x000fc8000000002c */
[----:B------:R-:W-:Y:S01]  /*6d920*/  @P2 STG.E.U16 [R6.64], R0 ;  /* 0x0000000006002986 */ /* 0x000fe2000c101506 */
[----:B------:R-:W-:-:S03]  /*6d930*/  PRMT R46, R43, 0x7632, R46 ;  /* 0x000076322b2e7816 */ /* 0x000fc6000000002e */
[----:B------:R0:W-:Y:S02]  /*6d940*/  @P5 STG.E.U16 [R4.64], R44 ;  /* 0x0000002c04005986 */ /* 0x0001e4000c101506 */
[----:B0-----:R-:W-:-:S05]  /*6d950*/  IMAD.WIDE R4, R3, 0x2, R8 ;  /* 0x0000000203047825 */ /* 0x001fca00078e0208 */
[----:B------:R0:W-:Y:S01]  /*6d960*/  @P1 STG.E.U16 [R4.64], R46 ;  /* 0x0000002e04001986 */ /* 0x0001e2000c101506 */
[----:B---3--:R-:W-:Y:S02]  /*6d970*/  ISETP.GE.AND P3, PT, R54, c[0x0][0x17c], PT ;  /* 0x00005f0036007a0c */ /* 0x008fe40003f66270 */
[----:B----4-:R-:W-:Y:S02]  /*6d980*/  ISETP.GE.AND P2, PT, R47, c[0x0][0x17c], PT ;  /* 0x00005f002f007a0c */ /* 0x010fe40003f46270 */
[----:B------:R-:W3:Y:S04]  /*6d990*/  LDL.LU R47, [R1+0x2094] ;  /* 0x00209400012f7983 */ /* 0x000ee80000300800 */
[----:B------:R-:W4:Y:S04]  /*6d9a0*/  LDL.LU R61, [R1+0x454] ;  /* 0x00045400013d7983 */ /* 0x000f280000300800 */
[----:B------:R-:W3:Y:S04]  /*6d9b0*/  LDL.LU R43, [R1+0x444] ;  /* 0x00044400012b7983 */ /* 0x000ee80000300800 */
[----:B0-----:R-:W3:Y:S04]  /*6d9c0*/  LDL.LU R46, [R1+0x2098] ;  /* 0x00209800012e7983 */ /* 0x001ee80000300800 */
[----:B------:R-:W3:Y:S01]  /*6d9d0*/  LDL.LU R54, [R1+0x209c] ;  /* 0x00209c0001367983 */ /* 0x000ee20000300800 */
        /* <DEDUP_REMOVED lines=19> */
[----:B--2---:R1:W-:Y:S01]  /*6db10*/  @P3 STG.E.U16 [R6.64], R58 ;  /* 0x0000003a06003986 */ /* 0x0043e2000c101506 */
[----:B------:R-:W-:Y:S01]  /*6db20*/  ISETP.LT.AND P3, PT, R27, c[0x0][0x178], !P2 ;  /* 0x00005e001b007a0c */ /* 0x000fe20005761270 */
[----:B0-----:R-:W-:Y:S02]  /*6db30*/  IMAD.WIDE R4, R3, 0x2, R48 ;  /* 0x0000000203047825 */ /* 0x001fe400078e0230 */
[----:B------:R-:W-:Y:S01]  /*6db40*/  @P6 STG.E.U16 [R44.64], R0 ;  /* 0x000000002c006986 */ /* 0x000fe2000c101506 */
[----:B-1----:R-:W-:-:S03]  /*6db50*/  PRMT R6, R56, 0x7632, R6 ;  /* 0x0000763238067816 */ /* 0x002fc60000000006 */
[----:B------:R-:W2:Y:S04]  /*6db60*/  LDL.LU R56, [R1+0x404] ;  /* 0x0004040001387983 */ /* 0x000ea80000300800 */
[----:B------:R0:W-:Y:S01]  /*6db70*/  @P4 STG.E.U16 [R4.64], R6 ;  /* 0x0000000604004986 */ /* 0x0001e2000c101506 */
[----:B------:R-:W-:-:S03]  /*6db80*/  PRMT R53, R58, 0x7632, R53 ;  /* 0x000076323a357816 */ /* 0x000fc60000000035 */
[----:B------:R-:W2:Y:S04]  /*6db90*/  LDL.LU R57, [R1+0x484] ;  /* 0x0004840001397983 */ /* 0x000ea80000300800 */
[----:B------:R-:W2:Y:S01]  /*6dba0*/  LDL.LU R58, [R1+0x474] ;  /* 0x00047400013a7983 */ /* 0x000ea20000300800 */
[----:B0-----:R-:W-:-:S05]  /*6dbb0*/  IMAD.WIDE R4, R3, 0x2, R10 ;  /* 0x0000000203047825 */ /* 0x001fca00078e020a */
[----:B------:R0:W-:Y:S01]  /*6dbc0*/  @P3 STG.E.U16 [R4.64], R52 ;  /* 0x0000003404003986 */ /* 0x0001e2000c101506 */
[----:B---3--:R-:W-:-:S03]  /*6dbd0*/  ISETP.GE.AND P3, PT, R54, c[0x0][0x17c], PT ;  /* 0x00005f0036007a0c */ /* 0x008fc60003f66270 */
[----:B------:R-:W3:Y:S01]  /*6dbe0*/  LDL.LU R54, [R1+0x20a0] ;  /* 0x0020a00001367983 */ /* 0x000ee20000300800 */
[----:B------:R-:W-:Y:S02]  /*6dbf0*/  ISETP.GE.AND P1, PT, R47, c[0x0][0x17c], PT ;  /* 0x00005f002f007a0c */ /* 0x000fe40003f26270 */
[----:B------:R-:W-:Y:S02]  /*6dc00*/  ISETP.LT.AND P2, PT, R23, c[0x0][0x178], !P2 ;  /* 0x00005e0017007a0c */ /* 0x000fe40005741270 */
[----:B------:R-:W-:Y:S02]  /*6dc10*/  ISETP.LT.AND P5, PT, R59, c[0x0][0x178], !P1 ;  /* 0x00005e003b007a0c */ /* 0x000fe40004fa1270 */
[C---:B------:R-:W-:Y:S02]  /*6dc20*/  IADD3 R0, R3.reuse, c[0x0][0x198], RZ ;  /* 0x0000660003007a10 */ /* 0x040fe40007ffe0ff */
[----:B------:R-:W-:Y:S01]  /*6dc30*/  ISETP.LT.AND P4, PT, R60, c[0x0][0x178], !P1 ;  /* 0x00005e003c007a0c */ /* 0x000fe20004f81270 */
        /* <DEDUP_REMOVED lines=11> */
[C---:B------:R-:W-:Y:S02]  /*6dcf0*/  IADD3 R3, R0.reuse, c[0x0][0x198], RZ ;  /* 0x0000660000037a10 */ /* 0x040fe40007ffe0ff */
[----:B0-----:R-:W-:Y:S02]  /*6dd00*/  PRMT R52, R61, 0x7632, R52 ;  /* 0x000076323d347816 */ /* 0x001fe40000000034 */
[----:B-1----:R-:W3:Y:S01]  /*6dd10*/  LDL.LU R61, [R1+0x464] ;  /* 0x00046400013d7983 */ /* 0x002ee20000300800 */
[C---:B------:R-:W-:Y:S01]  /*6dd20*/  IMAD.WIDE R4, R0.reuse, 0x2, R10 ;  /* 0x0000000200047825 */ /* 0x040fe200078e020a */
[----:B------:R-:W-:Y:S02]  /*6dd30*/  PRMT R53, R43, 0x7632, R53 ;  /* 0x000076322b357816 */ /* 0x000fe40000000035 */
        /* <DEDUP_REMOVED lines=25> */
[----:B------:R-:W-:Y:S02]  /*6ded0*/  ISETP.LT.AND P6, PT, R59, c[0x0][0x178], !P2 ;  /* 0x00005e003b007a0c */ /* 0x000fe400057c1270 */
[C---:B------:R-:W-:Y:S01]  /*6dee0*/  IADD3 R3, R0.reuse, c[0x0][0x198], RZ ;  /* 0x0000660000037a10 */ /* 0x040fe20007ffe0ff */
[----:B------:R-:W3:Y:S01]  /*6def0*/  LDL.LU R56, [R1+0x4b4] ;  /* 0x0004b40001387983 */ /* 0x000ee20000300800 */
        /* <DEDUP_REMOVED lines=41> */
[----:B------:R-:W-:Y:S01]  /*6e190*/  IMAD.WIDE R4, R0, 0x2, R10 ;  /* 0x0000000200047825 */ /* 0x000fe200078e020a */
[----:B------:R-:W-:Y:S01]  /*6e1a0*/  ISETP.LT.AND P2, PT, R60, c[0x0][0x178], !P1 ;  /* 0x00005e003c007a0c */ /* 0x000fe20004f41270 */
[----:B------:R1:W-:Y:S01]  /*6e1b0*/  @P3 STG.E.U16 [R44.64], R56 ;  /* 0x000000382c003986 */ /* 0x0003e2000c101506 */
[C---:B------:R-:W-:Y:S01]  /*6e1c0*/  IADD3 R3, R0.reuse, c[0x0][0x198], RZ ;  /* 0x0000660000037a10 */ /* 0x040fe20007ffe0ff */
[----:B0-----:R-:W-:Y:S02]  /*6e1d0*/  IMAD.WIDE R6, R0, 0x2, R8 ;  /* 0x0000000200067825 */ /* 0x001fe400078e0208 */
[----:B------:R0:W-:Y:S01]  /*6e1e0*/  @P5 STG.E.U16 [R4.64], R57 ;  /* 0x0000003904005986 */ /* 0x0001e2000c101506 */
[----:B------:R-:W-:Y:S01]  /*6e1f0*/  PRMT R0, R55, 0x7632, R0 ;  /* 0x0000763237007816 */ /* 0x000fe20000000000 */
[----:B-1----:R-:W-:Y:S01]  /*6e200*/  IMAD.WIDE R44, R3, 0x2, R50 ;  /* 0x00000002032c7825 */ /* 0x002fe200078e0232 */
[----:B------:R-:W-:Y:S01]  /*6e210*/  PRMT R52, R57, 0x7632, R52 ;  /* 0x0000763239347816 */ /* 0x000fe20000000034 */
[----:B------:R-:W3:Y:S04]  /*6e220*/  LDL.LU R55, [R1+0x418] ;  /* 0x0004180001377983 */ /* 0x000ee80000300800 */
[----:B----4-:R1:W-:Y:S01]  /*6e230*/  @P4 STG.E.U16 [R6.64], R58 ;  /* 0x0000003a06004986 */ /* 0x0103e2000c101506 */
[----:B------:R-:W-:-:S02]  /*6e240*/  ISETP.LT.AND P4, PT, R27, c[0x0][0x178], !P1 ;  /* 0x00005e001b007a0c */ /* 0x000fc40004f81270 */
[----:B------:R-:W-:Y:S01]  /*6e250*/  ISETP.LT.AND P1, PT, R23, c[0x0][0x178], !P1 ;  /* 0x00005e0017007a0c */ /* 0x000fe20004f21270 */
[C---:B0-----:R-:W-:Y:S01]  /*6e260*/  IMAD.WIDE R4, R3.reuse, 0x2, R48 ;  /* 0x0000000203047825 */ /* 0x041fe200078e0230 */
[----:B------:R-:W-:Y:S01]  /*6e270*/  @P6 STG.E.U16 [R44.64], R0 ;  /* 0x000000002c006986 */ /* 0x000fe2000c101506 */
[----:B-1----:R-:W-:Y:S02]  /*6e280*/  PRMT R6, R56, 0x7632, R6 ;  /* 0x0000763238067816 */ /* 0x002fe40000000006 */
[----:B------:R-:W-:Y:S01]  /*6e290*/  PRMT R53, R58, 0x7632, R53 ;  /* 0x000076323a357816 */ /* 0x000fe20000000035 */
[----:B------:R-:W4:Y:S04]  /*6e2a0*/  LDL.LU R56, [R1+0x3e8] ;  /* 0x0003e80001387983 */ /* 0x000f280000300800 */
[----:B------:R0:W-:Y:S04]  /*6e2b0*/  @P2 STG.E.U16 [R4.64], R6 ;  /* 0x0000000604002986 */ /* 0x0001e8000c101506 */
[----:B------:R-:W4:Y:S04]  /*6e2c0*/  LDL.LU R57, [R1+0x458] ;  /* 0x0004580001397983 */ /* 0x000f280000300800 */
[----:B------:R-:W4:Y:S01]  /*6e2d0*/  LDL.LU R58, [R1+0x448] ;  /* 0x00044800013a7983 */ /* 0x000f220000300800 */
[----:B0-----:R-:W-:-:S04]  /*6e2e0*/  IMAD.WIDE R4, R3, 0x2, R10 ;  /* 0x0000000203047825 */ /* 0x001fc800078e020a */
[----:B------:R-:W-:Y:S01]  /*6e2f0*/  IMAD.WIDE R6, R3, 0x2, R8 ;  /* 0x0000000203067825 */ /* 0x000fe200078e0208 */
[----:B------:R0:W-:Y:S04]  /*6e300*/  @P4 STG.E.U16 [R4.64], R52 ;  /* 0x0000003404004986 */ /* 0x0001e8000c101506 */
[----:B------:R1:W-:Y:S01]  /*6e310*/  @P1 STG.E.U16 [R6.64], R53 ;  /* 0x0000003506001986 */ /* 0x0003e2000c101506 */
[----:B--2---:R-:W-:-:S03]  /*6e320*/  ISETP.GE.AND P1, PT, R54, c[0x0][0x17c], PT ;  /* 0x00005f0036007a0c */ /* 0x004fc60003f26270 */
[----:B------:R-:W2:Y:S01]  /*6e330*/  LDL.LU R54, [R1+0x20b8] ;  /* 0x0020b80001367983 */ /* 0x000ea20000300800 */
[----:B------:R-:W-:-:S04]  /*6e340*/  ISETP.GE.AND P3, PT, R47, c[0x0][0x17c], PT ;  /* 0x00005f002f007a0c */ /* 0x000fc80003f66270 */
[----:B------:R-:W-:Y:S02]  /*6e350*/  ISETP.LT.AND P6, PT, R59, c[0x0][0x178], !P3 ;  /* 0x00005e003b007a0c */ /* 0x000fe40005fc1270 */
[----:B------:R-:W-:Y:S02]  /*6e360*/  ISETP.LT.AND P5, PT, R60, c[0x0][0x178], !P3 ;  /* 0x00005e003c007a0c */ /* 0x000fe40005fa1270 */
[----:B------:R-:W-:Y:S02]  /*6e370*/  IADD3 R0, R3, c[0x0][0x198], RZ ;  /* 0x0000660003007a10 */ /* 0x000fe40007ffe0ff */
[----:B------:R-:W-:-:S03]  /*6e380*/  ISETP.GE.AND P2, PT, R46, c[0x0][0x17c], PT ;  /* 0x00005f002e007a0c */ /* 0x000fc60003f46270 */
[----:B------:R-:W-:Y:S01]  /*6e390*/  IMAD.WIDE R44, R0, 0x2, R50 ;  /* 0x00000002002c7825 */ /* 0x000fe200078e0232 */
[----:B------:R-:W-:-:S03]  /*6e3a0*/  ISETP.LT.AND P4, PT, R27, c[0x0][0x178], !P3 ;  /* 0x00005e001b007a0c */ /* 0x000fc60005f81270 */
[----:B------:R-:W-:Y:S01]  /*6e3b0*/  IMAD.WIDE R46, R0, 0x2, R48 ;  /* 0x00000002002e7825 */ /* 0x000fe200078e0230 */
[----:B---3--:R3:W-:Y:S01]  /*6e3c0*/  @P6 STG.E.U16 [R44.64], R61 ;  /* 0x0000003d2c006986 */ /* 0x0087e2000c101506 */
[----:B------:R-:W-:-:S03]  /*6e3d0*/  ISETP.LT.AND P3, PT, R23, c[0x0][0x178], !P3 ;  /* 0x00005e0017007a0c */ /* 0x000fc60005f61270 */
[----:B------:R3:W-:Y:S01]  /*6e3e0*/  @P5 STG.E.U16 [R46.64], R43 ;  /* 0x0000002b2e005986 */ /* 0x0007e2000c101506 */
[----:B------:R-:W-:Y:S02]  /*6e3f0*/  ISETP.LT.AND P5, PT, R59, c[0x0][0x178], !P2 ;  /* 0x00005e003b007a0c */ /* 0x000fe400057a1270 */
[----:B------:R-:W-:Y:S02]  /*6e400*/  ISETP.LT.AND P6, PT, R60, c[0x0][0x178], !P2 ;  /* 0x00005e003c007a0c */ /* 0x000fe400057c1270 */
[C---:B------:R-:W-:Y:S01]  /*6e410*/  IADD3 R3, R0.reuse, c[0x0][0x198], RZ ;  /* 0x0000660000037a10 */ /* 0x040fe20007ffe0ff */
[C---:B0-----:R-:W-:Y:S01]  /*6e420*/  IMAD.WIDE R4, R0.reuse, 0x2, R10 ;  /* 0x0000000200047825 */ /* 0x041fe200078e020a */
[----:B------:R-:W-:Y:S02]  /*6e430*/  PRMT R52, R61, 0x7632, R52 ;  /* 0x000076323d347816 */ /* 0x000fe40000000034 */
[----:B-1----:R-:W-:Y:S01]  /*6e440*/  PRMT R53, R43, 0x7632, R53 ;  /* 0x000076322b357816 */ /* 0x002fe20000000035 */
[----:B------:R-:W-:Y:S01]  /*6e450*/  IMAD.WIDE R6, R0, 0x2, R8 ;  /* 0x0000000200067825 */ /* 0x000fe200078e0208 */
[----:B------:R-:W-:Y:S03]  /*6e460*/  @P4 STG.E.U16 [R4.64], R55 ;  /* 0x0000003704004986 */ /* 0x000fe6000c101506 */
[C---:B---3--:R-:W-:Y:S01]  /*6e470*/  IMAD.WIDE R44, R3.reuse, 0x2, R50 ;  /* 0x00000002032c7825 */ /* 0x048fe200078e0232 */
[----:B------:R-:W3:Y:S03]  /*6e480*/  LDL.LU R61, [R1+0x438] ;  /* 0x00043800013d7983 */ /* 0x000ee60000300800 */
[----:B------:R-:W-:Y:S01]  /*6e490*/  IMAD.WIDE R46, R3, 0x2, R48 ;  /* 0x00000002032e7825 */ /* 0x000fe200078e0230 */
[----:B------:R-:W-:Y:S01]  /*6e4a0*/  ISETP.LT.AND P4, PT, R27, c[0x0][0x178], !P2 ;  /* 0x00005e001b007a0c */ /* 0x000fe20005781270 */
[----:B------:R-:W3:Y:S04]  /*6e4b0*/  LDL.LU R43, [R1+0x408] ;  /* 0x00040800012b7983 */ /* 0x000ee80000300800 */
[----:B----4-:R-:W-:Y:S01]  /*6e4c0*/  @P3 STG.E.U16 [R6.64], R56 ;  /* 0x0000003806003986 */ /* 0x010fe2000c101506 */
[----:B------:R-:W-:-:S03]  /*6e4d0*/  ISETP.LT.AND P3, PT, R23, c[0x0][0x178], !P2 ;  /* 0x00005e0017007a0c */ /* 0x000fc60005761270 */
[----:B------:R-:W-:Y:S04]  /*6e4e0*/  @P5 STG.E.U16 [R44.64], R52 ;  /* 0x000000342c005986 */ /* 0x000fe8000c101506 */
[----:B------:R0:W-:Y:S01]  /*6e4f0*/  @P6 STG.E.U16 [R46.64], R53 ;  /* 0x000000352e006986 */ /* 0x0001e2000c101506 */
[----:B--2---:R-:W-:-:S03]  /*6e500*/  ISETP.GE.AND P2, PT, R54, c[0x0][0x17c], PT ;  /* 0x00005f0036007a0c */ /* 0x004fc60003f46270 */
[----:B------:R-:W2:Y:S04]  /*6e510*/  LDL.LU R54, [R1+0x20bc] ;  /* 0x0020bc0001367983 */ /* 0x000ea80000300800 */
[----:B0-----:R-:W4:Y:S01]  /*6e520*/  LDL.LU R47, [R1+0x20c0] ;  /* 0x0020c000012f7983 */ /* 0x001f220000300800 */
[----:B------:R-:W-:Y:S01]  /*6e530*/  ISETP.LT.AND P5, PT, R59, c[0x0][0x178], !P1 ;  /* 0x00005e003b007a0c */ /* 0x000fe20004fa1270 */
[----:B------:R-:W-:Y:S01]  /*6e540*/  IMAD.WIDE R4, R3, 0x2, R10 ;  /* 0x0000000203047825 */ /* 0x000fe200078e020a */
[----:B------:R-:W-:Y:S02]  /*6e550*/  PRMT R44, R55, 0x7632, R44 ;  /* 0x00007632372c7816 */ /* 0x000fe4000000002c */
[----:B------:R-:W-:Y:S02]  /*6e560*/  ISETP.LT.AND P6, PT, R60, c[0x0][0x178], !P1 ;  /* 0x00005e003c007a0c */ /* 0x000fe40004fc1270 */
[C---:B------:R-:W-:Y:S01]  /*6e570*/  IADD3 R0, R3.reuse, c[0x0][0x198], RZ ;  /* 0x0000660003007a10 */ /* 0x040fe20007ffe0ff */
[----:B------:R-:W-:Y:S01]  /*6e580*/  IMAD.WIDE R6, R3, 0x2, R8 ;  /* 0x0000000203067825 */ /* 0x000fe200078e0208 */
[----:B------:R-:W-:Y:S01]  /*6e590*/  PRMT R46, R56, 0x7632, R46 ;  /* 0x00007632382e7816 */ /* 0x000fe2000000002e */
[----:B------:R0:W-:Y:S01]  /*6e5a0*/  @P4 STG.E.U16 [R4.64], R44 ;  /* 0x0000002c04004986 */ /* 0x0001e2000c101506 */
[----:B------:R-:W-:-:S02]  /*6e5b0*/  ISETP.LT.AND P4, PT, R27, c[0x0][0x178], !P1 ;  /* 0x00005e001b007a0c */ /* 0x000fc40004f81270 */
[----:B------:R-:W-:Y:S01]  /*6e5c0*/  ISETP.LT.AND P1, PT, R23, c[0x0][0x178], !P1 ;  /* 0x00005e0017007a0c */ /* 0x000fe20004f21270 */
[----:B------:R-:W2:Y:S01]  /*6e5d0*/  LDL.LU R56, [R1+0x488] ;  /* 0x0004880001387983 */ /* 0x000ea20000300800 */
[----:B------:R-:W-:-:S03]  /*6e5e0*/  IADD3 R3, R0, c[0x0][0x198], RZ ;  /* 0x0000660000037a10 */ /* 0x000fc60007ffe0ff */
[----:B------:R1:W-:Y:S01]  /*6e5f0*/  @P3 STG.E.U16 [R6.64], R46 ;  /* 0x0000002e06003986 */ /* 0x0003e2000c101506 */
[----:B0-----:R-:W-:-:S04]  /*6e600*/  IMAD.WIDE R4, R0, 0x2, R50 ;  /* 0x0000000200047825 */ /* 0x001fc800078e0232 */
[C---:B------:R-:W-:Y:S01]  /*6e610*/  IMAD.WIDE R44, R0.reuse, 0x2, R48 ;  /* 0x00000002002c7825 */ /* 0x040fe200078e0230 */
[----:B------:R0:W-:Y:S01]  /*6e620*/  @P5 STG.E.U16 [R4.64], R57 ;  /* 0x0000003904005986 */ /* 0x0001e2000c101506 */
[----:B-1----:R-:W-:Y:S02]  /*6e630*/  PRMT R46, R57, 0x7632, R46 ;  /* 0x00007632392e7816 */ /* 0x002fe4000000002e */
[----:B------:R-:W-:Y:S01]  /*6e640*/  IMAD.WIDE R6, R0, 0x2, R8 ;  /* 0x0000000200067825 */ /* 0x000fe200078e0208 */
[----:B------:R1:W-:Y:S01]  /*6e650*/  @P6 STG.E.U16 [R44.64], R58 ;  /* 0x0000003a2c006986 */ /* 0x0003e2000c101506 */
[----:B------:R-:W-:-:S03]  /*6e660*/  ISETP.LT.AND P3, PT, R59, c[0x0][0x178], !P2 ;  /* 0x00005e003b007a0c */ /* 0x000fc60005761270 */
[----:B0-----:R-:W2:Y:S01]  /*6e670*/  LDL.LU R57, [R1+0x478] ;  /* 0x0004780001397983 */ /* 0x001ea20000300800 */
[----:B------:R-:W-:Y:S01]  /*6e680*/  IMAD.WIDE R4, R0, 0x2, R10 ;  /* 0x0000000200047825 */ /* 0x000fe200078e020a */
[----:B------:R-:W-:Y:S02]  /*6e690*/  PRMT R0, R58, 0x7632, R0 ;  /* 0x000076323a007816 */ /* 0x000fe40000000000 */
[----:B------:R-:W2:Y:S01]  /*6e6a0*/  LDL.LU R55, [R1+0x468] ;  /* 0x0004680001377983 */ /* 0x000ea20000300800 */
[----:B------:R-:W-:-:S03]  /*6e6b0*/  ISETP.LT.AND P6, PT, R60, c[0x0][0x178], !P2 ;  /* 0x00005e003c007a0c */ /* 0x000fc600057c1270 */
[----:B-1----:R-:W2:Y:S04]  /*6e6c0*/  LDL.LU R58, [R1+0x398] ;  /* 0x00039800013a7983 */ /* 0x002ea80000300800 */
[----:B---3--:R0:W-:Y:S01]  /*6e6d0*/  @P4 STG.E.U16 [R4.64], R61 ;  /* 0x0000003d04004986 */ /* 0x0081e2000c101506 */
[----:B------:R-:W-:-:S03]  /*6e6e0*/  ISETP.LT.AND P4, PT, R27, c[0x0][0x178], !P2 ;  /* 0x00005e001b007a0c */ /* 0x000fc60005781270 */
[----:B------:R1:W-:Y:S01]  /*6e6f0*/  @P1 STG.E.U16 [R6.64], R43 ;  /* 0x0000002b06001986 */ /* 0x0003e2000c101506 */
[----:B------:R-:W-:Y:S01]  /*6e700*/  ISETP.LT.AND P2, PT, R23, c[0x0][0x178], !P2 ;  /* 0x00005e0017007a0c */ /* 0x000fe20005741270 */
[----:B------:R-:W-:-:S04]  /*6e710*/  IMAD.WIDE R44, R3, 0x2, R50 ;  /* 0x00000002032c7825 */ /* 0x000fc800078e0232 */
[C---:B0-----:R-:W-:Y:S01]  /*6e720*/  IMAD.WIDE R4, R3.reuse, 0x2, R48 ;  /* 0x0000000203047825 */ /* 0x041fe200078e0230 */
[----:B------:R0:W-:Y:S03]  /*6e730*/  @P3 STG.E.U16 [R44.64], R46 ;  /* 0x0000002e2c003986 */ /* 0x0001e6000c101506 */
[----:B-1----:R-:W-:Y:S01]  /*6e740*/  IMAD.WIDE R6, R3, 0x2, R10 ;  /* 0x0000000203067825 */ /* 0x002fe200078e020a */
[----:B------:R1:W-:Y:S01]  /*6e750*/  @P6 STG.E.U16 [R4.64], R0 ;  /* 0x0000000004006986 */ /* 0x0003e2000c101506 */
[----:B0-----:R-:W-:Y:S02]  /*6e760*/  PRMT R44, R61, 0x7632, R44 ;  /* 0x000076323d2c7816 */ /* 0x001fe4000000002c */
[----:B------:R-:W-:Y:S01]  /*6e770*/  PRMT R46, R43, 0x7632, R46 ;  /* 0x000076322b2e7816 */ /* 0x000fe2000000002e */
[----:B-1----:R-:W-:Y:S02]  /*6e780*/  IMAD.WIDE R4, R3, 0x2, R8 ;  /* 0x0000000203047825 */ /* 0x002fe400078e0208 */
[----:B------:R-:W-:Y:S04]  /*6e790*/  @P4 STG.E.U16 [R6.64], R44 ;  /* 0x0000002c06004986 */ /* 0x000fe8000c101506 */
[----:B------:R0:W-:Y:S01]  /*6e7a0*/  @P2 STG.E.U16 [R4.64], R46 ;  /* 0x0000002e04002986 */ /* 0x0001e2000c101506 */
[----:B----4-:R-:W-:-:S03]  /*6e7b0*/  ISETP.GE.AND P1, PT, R47, c[0x0][0x17c], PT ;  /* 0x00005f002f007a0c */ /* 0x010fc60003f26270 */
[----:B------:R-:W3:Y:S04]  /*6e7c0*/  LDL.LU R47, [R1+0x20c4] ;  /* 0x0020c400012f7983 */ /* 0x000ee80000300800 */
[----:B------:R-:W4:Y:S01]  /*6e7d0*/  LDL.LU R61, [R1+0x4d8] ;  /* 0x0004d800013d7983 */ /* 0x000f220000300800 */
[----:B--2---:R-:W-:-:S03]  /*6e7e0*/  ISETP.GE.AND P5, PT, R54, c[0x0][0x17c], PT ;  /* 0x00005f0036007a0c */ /* 0x004fc60003fa6270 */
[----:B------:R-:W2:Y:S04]  /*6e7f0*/  LDL.LU R43, [R1+0x4b8] ;  /* 0x0004b800012b7983 */ /* 0x000ea80000300800 */
[----:B0-----:R-:W2:Y:S04]  /*6e800*/  LDL.LU R46, [R1+0x20c8] ;  /* 0x0020c800012e7983 */ /* 0x001ea80000300800 */
[----:B------:R-:W4:Y:S01]  /*6e810*/  LDL.LU R54, [R1+0x20cc] ;  /* 0x0020cc0001367983 */ /* 0x000f220000300800 */
[----:B------:R-:W-:Y:S02]  /*6e820*/  ISETP.LT.AND P3, PT, R59, c[0x0][0x178], !P5 ;  /* 0x00005e003b007a0c */ /* 0x000fe40006f61270 */
[----:B------:R-:W-:-:S02]  /*6e830*/  IADD3 R0, R3, c[0x0][0x198], RZ ;  /* 0x0000660003007a10 */ /* 0x000fc40007ffe0ff */
[----:B------:R-:W-:Y:S02]  /*6e840*/  ISETP.LT.AND P6, PT, R60, c[0x0][0x178], !P5 ;  /* 0x00005e003c007a0c */ /* 0x000fe40006fc1270 */
[----:B------:R-:W-:Y:S02]  /*6e850*/  ISETP.LT.AND P4, PT, R27, c[0x0][0x178], !P5 ;  /* 0x00005e001b007a0c */ /* 0x000fe40006f81270 */
[----:B------:R-:W-:Y:S01]  /*6e860*/  ISETP.LT.AND P5, PT, R23, c[0x0][0x178], !P5 ;  /* 0x00005e0017007a0c */ /* 0x000fe20006fa1270 */
[----:B------:R-:W-:-:S04]  /*6e870*/  IMAD.WIDE R6, R0, 0x2, R50 ;  /* 0x0000000200067825 */ /* 0x000fc800078e0232 */
[C---:B------:R-:W-:Y:S01]  /*6e880*/  IMAD.WIDE R44, R0.reuse, 0x2, R48 ;  /* 0x00000002002c7825 */ /* 0x040fe200078e0230 */
[----:B------:R0:W-:Y:S03]  /*6e890*/  @P3 STG.E.U16 [R6.64], R56 ;  /* 0x0000003806003986 */ /* 0x0001e6000c101506 */
[C---:B------:R-:W-:Y:S01]  /*6e8a0*/  IMAD.WIDE R4, R0.reuse, 0x2, R10 ;  /* 0x0000000200047825 */ /* 0x040fe200078e020a */
[----:B------:R-:W-:Y:S01]  /*6e8b0*/  ISETP.LT.AND P3, PT, R59, c[0x0][0x178], !P1 ;  /* 0x00005e003b007a0c */ /* 0x000fe20004f61270 */
[----:B------:R1:W-:Y:S01]  /*6e8c0*/  @P6 STG.E.U16 [R44.64], R57 ;  /* 0x000000392c006986 */ /* 0x0003e2000c101506 */
[C---:B------:R-:W-:Y:S01]  /*6e8d0*/  IADD3 R3, R0.reuse, c[0x0][0x198], RZ ;  /* 0x0000660000037a10 */ /* 0x040fe20007ffe0ff */
[----:B0-----:R-:W-:Y:S02]  /*6e8e0*/  IMAD.WIDE R6, R0, 0x2, R8 ;  /* 0x0000000200067825 */ /* 0x001fe400078e0208 */
[----:B------:R-:W-:Y:S01]  /*6e8f0*/  @P4 STG.E.U16 [R4.64], R55 ;  /* 0x0000003704004986 */ /* 0x000fe2000c101506 */
[----:B------:R-:W-:-:S03]  /*6e900*/  ISETP.LT.AND P6, PT, R60, c[0x0][0x178], !P1 ;  /* 0x00005e003c007a0c */ /* 0x000fc60004fc1270 */
[----:B------:R0:W-:Y:S01]  /*6e910*/  @P5 STG.E.U16 [R6.64], R58 ;  /* 0x0000003a06005986 */ /* 0x0001e2000c101506 */
[----:B------:R-:W-:Y:S01]  /*6e920*/  PRMT R0, R56, 0x7632, R0 ;  /* 0x0000763238007816 */ /* 0x000fe20000000000 */
[----:B-1----:R-:W-:Y:S01]  /*6e930*/  IMAD.WIDE R44, R3, 0x2, R50 ;  /* 0x00000002032c7825 */ /* 0x002fe200078e0232 */
[----:B------:R-:W-:Y:S02]  /*6e940*/  ISETP.LT.AND P4, PT, R27, c[0x0][0x178], !P1 ;  /* 0x00005e001b007a0c */ /* 0x000fe40004f81270 */
[----:B0-----:R-:W-:Y:S02]  /*6e950*/  PRMT R6, R57, 0x7632, R6 ;  /* 0x0000763239067816 */ /* 0x001fe40000000006 */
[----:B------:R-:W4:Y:S01]  /*6e960*/  LDL.LU R57, [R1+0x4c8] ;  /* 0x0004c80001397983 */ /* 0x000f220000300800 */
[----:B------:R-:W-:-:S03]  /*6e970*/  IMAD.WIDE R4, R3, 0x2, R48 ;  /* 0x0000000203047825 */ /* 0x000fc600078e0230 */
[----:B------:R-:W4:Y:S04]  /*6e980*/  LDL.LU R56, [R1+0x4a8] ;  /* 0x0004a80001387983 */ /* 0x000f280000300800 */
[----:B------:R0:W-:Y:S01]  /*6e990*/  @P3 STG.E.U16 [R44.64], R0 ;  /* 0x000000002c003986 */ /* 0x0001e2000c101506 */
[----:B------:R-:W-:-:S03]  /*6e9a0*/  ISETP.LT.AND P3, PT, R23, c[0x0][0x178], !P1 ;  /* 0x00005e0017007a0c */ /* 0x000fc60004f61270 */
[----:B------:R1:W-:Y:S01]  /*6e9b0*/  @P6 STG.E.U16 [R4.64], R6 ;  /* 0x0000000604006986 */ /* 0x0003e2000c101506 */
[----:B------:R-:W-:Y:S02]  /*6e9c0*/  PRMT R52, R55, 0x7632, R52 ;  /* 0x0000763237347816 */ /* 0x000fe40000000034 */
[----:B------:R-:W-:Y:S02]  /*6e9d0*/  PRMT R53, R58, 0x7632, R53 ;  /* 0x000076323a357816 */ /* 0x000fe40000000035 */
[----:B------:R-:W4:Y:S01]  /*6e9e0*/  LDL.LU R58, [R1+0x42c] ;  /* 0x00042c00013a7983 */ /* 0x000f220000300800 */
[----:B0-----:R-:W-:-:S03]  /*6e9f0*/  IADD3 R0, R3, c[0x0][0x198], RZ ;  /* 0x0000660003007a10 */ /* 0x001fc60007ffe0ff */
[----:B------:R-:W4:Y:S01]  /*6ea00*/  LDL.LU R55, [R1+0x20d0] ;  /* 0x0020d00001377983 */ /* 0x000f220000300800 */
[----:B-1----:R-:W-:-:S04]  /*6ea10*/  IMAD.WIDE R4, R3, 0x2, R10 ;  /* 0x0000000203047825 */ /* 0x002fc800078e020a */
[----:B------:R-:W-:Y:S01]  /*6ea20*/  IMAD.WIDE R6, R3, 0x2, R8 ;  /* 0x0000000203067825 */ /* 0x000fe200078e0208 */
[----:B------:R-:W-:Y:S03]  /*6ea30*/  @P4 STG.E.U16 [R4.64], R52 ;  /* 0x0000003404004986 */ /* 0x000fe6000c101506 */
[----:B------:R-:W-:Y:S01]  /*6ea40*/  IMAD.WIDE R44, R0, 0x2, R50 ;  /* 0x00000002002c7825 */ /* 0x000fe200078e0232 */
[----:B------:R0:W-:Y:S01]  /*6ea50*/  @P3 STG.E.U16 [R6.64], R53 ;  /* 0x0000003506003986 */ /* 0x0001e2000c101506 */
[----:B---3--:R-:W-:-:S04]  /*6ea60*/  ISETP.GE.AND P2, PT, R47, c[0x0][0x17c], PT ;  /* 0x00005f002f007a0c */ /* 0x008fc80003f46270 */
[----:B------:R-:W-:Y:S02]  /*6ea70*/  ISETP.LT.AND P5, PT, R59, c[0x0][0x178], !P2 ;  /* 0x00005e003b007a0c */ /* 0x000fe400057a1270 */
[----:B------:R-:W-:Y:S02]  /*6ea80*/  ISETP.LT.AND P6, PT, R60, c[0x0][0x178], !P2 ;  /* 0x00005e003c007a0c */ /* 0x000fe400057c1270 */
[----:B------:R-:W-:Y:S02]  /*6ea90*/  ISETP.LT.AND P4, PT, R27, c[0x0][0x178], !P2 ;  /* 0x00005e001b007a0c */ /* 0x000fe40005781270 */
[----:B------:R-:W-:Y:S02]  /*6eaa0*/  ISETP.LT.AND P3, PT, R23, c[0x0][0x178], !P2 ;  /* 0x00005e0017007a0c */ /* 0x000fe40005761270 */
[----:B--2---:R-:W-:Y:S01]  /*6eab0*/  ISETP.GE.AND P1, PT, R46, c[0x0][0x17c], PT ;  /* 0x00005f002e007a0c */ /* 0x004fe20003f26270 */
[----:B------:R-:W-:Y:S01]  /*6eac0*/  IMAD.WIDE R46, R0, 0x2, R48 ;  /* 0x00000002002e7825 */ /* 0x000fe200078e0230 */
[----:B----4-:R-:W-:-:S02]  /*6ead0*/  PRMT R3, R61, 0x7632, R3 ;  /* 0x000076323d037816 */ /* 0x010fc40000000003 */
[----:B------:R-:W-:Y:S01]  /*6eae0*/  ISETP.GE.AND P2, PT, R54, c[0x0][0x17c], PT ;  /* 0x00005f0036007a0c */ /* 0x000fe20003f46270 */
[----:B------:R1:W-:Y:S01]  /*6eaf0*/  @P5 STG.E.U16 [R44.64], R61 ;  /* 0x0000003d2c005986 */ /* 0x0003e2000c101506 */
[----:B0-----:R-:W-:-:S03]  /*6eb00*/  PRMT R53, R43, 0x7632, R53 ;  /* 0x000076322b357816 */ /* 0x001fc60000000035 */
[----:B------:R0:W-:Y:S04]  /*6eb10*/  @P6 STG.E.U16 [R46.64], R43 ;  /* 0x0000002b2e006986 */ /* 0x0001e8000c101506 */
[----:B-1----:R-:W2:Y:S04]  /*6eb20*/  LDL.LU R61, [R1+0x3fc] ;  /* 0x0003fc00013d7983 */ /* 0x002ea80000300800 */
[----:B------:R-:W3:Y:S04]  /*6eb30*/  LDL.LU R54, [R1+0x20d4] ;  /* 0x0020d40001367983 */ /* 0x000ee80000300800 */
[----:B0-----:R-:W4:Y:S01]  /*6eb40*/  LDL.LU R43, [R1+0x41c] ;  /* 0x00041c00012b7983 */ /* 0x001f220000300800 */
[----:B------:R-:W-:Y:S01]  /*6eb50*/  ISETP.LT.AND P6, PT, R59, c[0x0][0x178], !P1 ;  /* 0x00005e003b007a0c */ /* 0x000fe20004fc1270 */
[----:B------:R-:W-:Y:S01]  /*6eb60*/  IMAD.WIDE R4, R0, 0x2, R10 ;  /* 0x0000000200047825 */ /* 0x000fe200078e020a */
[----:B------:R-:W-:-:S02]  /*6eb70*/  ISETP.LT.AND P5, PT, R60, c[0x0][0x178], !P1 ;  /* 0x00005e003c007a0c */ /* 0x000fc40004fa1270 */
[C---:B------:R-:W-:Y:S01]  /*6eb80*/  IADD3 R52, R0.reuse, c[0x0][0x198], RZ ;  /* 0x0000660000347a10 */ /* 0x040fe20007ffe0ff */
[----:B------:R-:W-:-:S04]  /*6eb90*/  IMAD.WIDE R6, R0, 0x2, R8 ;  /* 0x0000000200067825 */ /* 0x000fc800078e0208 */
[----:B------:R-:W-:-:S04]  /*6eba0*/  IMAD.WIDE R44, R52, 0x2, R50 ;  /* 0x00000002342c7825 */ /* 0x000fc800078e0232 */
        /* <DEDUP_REMOVED lines=11> */
[----:B------:R-:W-:-:S02]  /*6ec60*/  ISETP.LT.AND P6, PT, R60, c[0x0][0x178], !P2 ;  /* 0x00005e003c007a0c */ /* 0x000fc400057c1270 */
[C---:B------:R-:W-:Y:S01]  /*6ec70*/  IADD3 R3, R52.reuse, c[0x0][0x198], RZ ;  /* 0x0000660034037a10 */ /* 0x040fe20007ffe0ff */
[----:B------:R0:W-:Y:S01]  /*6ec80*/  @P4 STG.E.U16 [R6.64], R44 ;  /* 0x0000002c06004986 */ /* 0x0001e2000c101506 */
[----:B------:R-:W-:Y:S01]  /*6ec90*/  ISETP.LT.AND P4, PT, R27, c[0x0][0x178], !P2 ;  /* 0x00005e001b007a0c */ /* 0x000fe20005781270 */
[----:B------:R-:W-:Y:S01]  /*6eca0*/  IMAD.WIDE R4, R52, 0x2, R8 ;  /* 0x0000000234047825 */ /* 0x000fe200078e0208 */
[----:B------:R-:W-:-:S05]  /*6ecb0*/  PRMT R0, R56, 0x7632, R0 ;  /* 0x0000763238007816 */ /* 0x000fca0000000000 */
[----:B------:R1:W-:Y:S01]  /*6ecc0*/  @P3 STG.E.U16 [R4.64], R0 ;  /* 0x0000000004003986 */ /* 0x0003e2000c101506 */
[----:B0-----:R-:W-:-:S04]  /*6ecd0*/  IMAD.WIDE R6, R3, 0x2, R50 ;  /* 0x0000000203067825 */ /* 0x001fc800078e0232 */
[C---:B------:R-:W-:Y:S01]  /*6ece0*/  IMAD.WIDE R44, R3.reuse, 0x2, R48 ;  /* 0x00000002032c7825 */ /* 0x040fe200078e0230 */
[----:B------:R0:W-:Y:S03]  /*6ecf0*/  @P5 STG.E.U16 [R6.64], R58 ;  /* 0x0000003a06005986 */ /* 0x0001e6000c101506 */
[C---:B-1----:R-:W-:Y:S01]  /*6ed00*/  IMAD.WIDE R4, R3.reuse, 0x2, R10 ;  /* 0x0000000203047825 */ /* 0x042fe200078e020a */
[----:B------:R-:W-:Y:S02]  /*6ed10*/  PRMT R0, R58, 0x7632, R0 ;  /* 0x000076323a007816 */ /* 0x000fe40000000000 */
[----:B------:R-:W-:Y:S01]  /*6ed20*/  IADD3 R46, R3, c[0x0][0x198], RZ ;  /* 0x00006600032e7a10 */ /* 0x000fe20007ffe0ff */
[----:B0-----:R-:W4:Y:S04]  /*6ed30*/  LDL.LU R58, [R1+0x45c] ;  /* 0x00045c00013a7983 */ /* 0x001f280000300800 */
[----:B--2---:R0:W-:Y:S01]  /*6ed40*/  @P6 STG.E.U16 [R44.64], R61 ;  /* 0x0000003d2c006986 */ /* 0x0041e2000c101506 */
[----:B------:R-:W-:-:S02]  /*6ed50*/  PRMT R52, R61, 0x7632, R52 ;  /* 0x000076323d347816 */ /* 0x000fc40000000034 */
[----:B---3--:R-:W-:Y:S02]  /*6ed60*/  ISETP.GE.AND P3, PT, R54, c[0x0][0x17c], PT ;  /* 0x00005f0036007a0c */ /* 0x008fe40003f66270 */
[----:B------:R-:W2:Y:S04]  /*6ed70*/  LDL.LU R54, [R1+0x20d8] ;  /* 0x0020d80001367983 */ /* 0x000ea80000300800 */
[----:B------:R-:W3:Y:S04]  /*6ed80*/  LDL.LU R53, [R1+0x20dc] ;  /* 0x0020dc0001357983 */ /* 0x000ee80000300800 */
[----:B----4-:R1:W-:Y:S04]  /*6ed90*/  @P4 STG.E.U16 [R4.64], R43 ;  /* 0x0000002b04004986 */ /* 0x0103e8000c101506 */
[----:B0-----:R-:W4:Y:S01]  /*6eda0*/  LDL.LU R61, [R1+0x44c] ;  /* 0x00044c00013d7983 */ /* 0x001f220000300800 */
[----:B-1----:R-:W-:Y:S01]  /*6edb0*/  IMAD.WIDE R4, R3, 0x2, R8 ;  /* 0x0000000203047825 */ /* 0x002fe200078e0208 */
[----:B------:R-:W-:-:S02]  /*6edc0*/  PRMT R3, R43, 0x7632, R3 ;  /* 0x000076322b037816 */ /* 0x000fc40000000003 */
[----:B------:R-:W2:Y:S01]  /*6edd0*/  LDL.LU R43, [R1+0x43c] ;  /* 0x00043c00012b7983 */ /* 0x000ea20000300800 */
[----:B------:R-:W-:Y:S02]  /*6ede0*/  ISETP.LT.AND P2, PT, R23, c[0x0][0x178], !P2 ;  /* 0x00005e0017007a0c */ /* 0x000fe40005741270 */
[----:B------:R-:W-:Y:S02]  /*6edf0*/  ISETP.LT.AND P6, PT, R59, c[0x0][0x178], !P3 ;  /* 0x00005e003b007a0c */ /* 0x000fe40005fc1270 */
[----:B------:R-:W-:Y:S02]  /*6ee00*/  ISETP.LT.AND P5, PT, R60, c[0x0][0x178], !P3 ;  /* 0x00005e003c007a0c */ /* 0x000fe40005fa1270 */
[----:B------:R-:W-:Y:S02]  /*6ee10*/  ISETP.LT.AND P4, PT, R23, c[0x0][0x178], !P3 ;  /* 0x00005e0017007a0c */ /* 0x000fe40005f81270 */
[----:B------:R-:W-:Y:S01]  /*6ee20*/  ISETP.LT.AND P3, PT, R27, c[0x0][0x178], !P3 ;  /* 0x00005e001b007a0c */ /* 0x000fe20005f61270 */
[----:B------:R-:W-:Y:S01]  /*6ee30*/  IMAD.WIDE R6, R46, 0x2, R50 ;  /* 0x000000022e067825 */ /* 0x000fe200078e0232 */
[----:B------:R-:W-:-:S03]  /*6ee40*/  ISETP.GE.AND P1, PT, R55, c[0x0][0x17c], PT ;  /* 0x00005f0037007a0c */ /* 0x000fc60003f26270 */
[----:B------:R-:W-:Y:S01]  /*6ee50*/  IMAD.WIDE R44, R46, 0x2, R48 ;  /* 0x000000022e2c7825 */ /* 0x000fe200078e0230 */
[----:B------:R-:W-:Y:S01]  /*6ee60*/  PRMT R47, R57, 0x7632, R47 ;  /* 0x00007632392f7816 */ /* 0x000fe2000000002f */
[----:B------:R0:W-:Y:S04]  /*6ee70*/  @P2 STG.E.U16 [R4.64], R57 ;  /* 0x0000003904002986 */ /* 0x0001e8000c101506 */
[----:B------:R1:W-:Y:S01]  /*6ee80*/  @P6 STG.E.U16 [R6.64], R0 ;  /* 0x0000000006006986 */ /* 0x0003e2000c101506 */
[----:B------:R-:W-:-:S03]  /*6ee90*/  ISETP.LT.AND P6, PT, R59, c[0x0][0x178], !P1 ;  /* 0x00005e003b007a0c */ /* 0x000fc60004fc1270 */
[----:B------:R-:W-:Y:S04]  /*6eea0*/  @P5 STG.E.U16 [R44.64], R52 ;  /* 0x000000342c005986 */ /* 0x000fe8000c101506 */
[----:B0-----:R-:W2:Y:S01]  /*6eeb0*/  LDL.LU R57, [R1+0x40c] ;  /* 0x00040c0001397983 */ /* 0x001ea20000300800 */
[----:B------:R-:W-:-:S04]  /*6eec0*/  IMAD.WIDE R4, R46, 0x2, R10 ;  /* 0x000000022e047825 */ /* 0x000fc800078e020a */
[C---:B-1----:R-:W-:Y:S01]  /*6eed0*/  IMAD.WIDE R6, R46.reuse, 0x2, R8 ;  /* 0x000000022e067825 */ /* 0x042fe200078e0208 */
[----:B------:R-:W-:Y:S01]  /*6eee0*/  IADD3 R0, R46, c[0x0][0x198], RZ ;  /* 0x000066002e007a10 */ /* 0x000fe20007ffe0ff */
[----:B------:R0:W-:Y:S01]  /*6eef0*/  @P3 STG.E.U16 [R4.64], R3 ;  /* 0x0000000304003986 */ /* 0x0001e2000c101506 */
[----:B------:R-:W-:-:S03]  /*6ef00*/  ISETP.LT.AND P5, PT, R60, c[0x0][0x178], !P1 ;  /* 0x00005e003c007a0c */ /* 0x000fc60004fa1270 */
[----:B------:R1:W-:Y:S01]  /*6ef10*/  @P4 STG.E.U16 [R6.64], R47 ;  /* 0x0000002f06004986 */ /* 0x0003e2000c101506 */
[----:B------:R-:W-:Y:S01]  /*6ef20*/  ISETP.LT.AND P4, PT, R27, c[0x0][0x178], !P1 ;  /* 0x00005e001b007a0c */ /* 0x000fe20004f81270 */
[----:B0-----:R-:W-:Y:S01]  /*6ef30*/  IMAD.WIDE R4, R0, 0x2, R50 ;  /* 0x0000000200047825 */ /* 0x001fe200078e0232 */
[----:B------:R-:W-:-:S03]  /*6ef40*/  ISETP.LT.AND P3, PT, R23, c[0x0][0x178], !P1 ;  /* 0x00005e0017007a0c */ /* 0x000fc60004f61270 */
[----:B-1----:R-:W-:Y:S01]  /*6ef50*/  IMAD.WIDE R6, R0, 0x2, R48 ;  /* 0x0000000200067825 */ /* 0x002fe200078e0230 */
[----:B------:R0:W-:Y:S01]  /*6ef60*/  @P6 STG.E.U16 [R4.64], R58 ;  /* 0x0000003a04006986 */ /* 0x0001e2000c101506 */
[----:B------:R-:W-:Y:S02]  /*6ef70*/  PRMT R3, R58, 0x7632, R3 ;  /* 0x000076323a037816 */ /* 0x000fe40000000003 */
[C---:B------:R-:W-:Y:S01]  /*6ef80*/  IADD3 R45, R0.reuse, c[0x0][0x198], RZ ;  /* 0x00006600002d7a10 */ /* 0x040fe20007ffe0ff */
[----:B0-----:R-:W-:Y:S01]  /*6ef90*/  IMAD.WIDE R4, R0, 0x2, R10 ;  /* 0x0000000200047825 */ /* 0x001fe200078e020a */
[----:B---3--:R-:W-:Y:S02]  /*6efa0*/  ISETP.GE.AND P1, PT, R53, c[0x0][0x17c], PT ;  /* 0x00005f0035007a0c */ /* 0x008fe40003f26270 */
[----:B------:R-:W3:Y:S04]  /*6efb0*/  LDL.LU R53, [R1+0x20e0] ;  /* 0x0020e00001357983 */ /* 0x000ee80000300800 */
[----:B------:R-:W3:Y:S01]  /*6efc0*/  LDL.LU R58, [R1+0x48c] ;  /* 0x00048c00013a7983 */ /* 0x000ee20000300800 */
[----:B----4-:R-:W-:-:S03]  /*6efd0*/  PRMT R44, R61, 0x7632, R44 ;  /* 0x000076323d2c7816 */ /* 0x010fc6000000002c */
[----:B------:R0:W-:Y:S04]  /*6efe0*/  @P5 STG.E.U16 [R6.64], R61 ;  /* 0x0000003d06005986 */ /* 0x0001e8000c101506 */
[----:B------:R-:W4:Y:S04]  /*6eff0*/  LDL.LU R52, [R1+0x20e4] ;  /* 0x0020e40001347983 */ /* 0x000f280000300800 */
[----:B--2---:R1:W-:Y:S01]  /*6f000*/  @P4 STG.E.U16 [R4.64], R43 ;  /* 0x0000002b04004986 */ /* 0x0043e2000c101506 */
[----:B0-----:R-:W-:Y:S01]  /*6f010*/  IMAD.WIDE R6, R0, 0x2, R8 ;  /* 0x0000000200067825 */ /* 0x001fe200078e0208 */
[----:B------:R-:W-:-:S02]  /*6f020*/  PRMT R0, R43, 0x7632, R0 ;  /* 0x000076322b007816 */ /* 0x000fc40000000000 */
[----:B------:R-:W2:Y:S04]  /*6f030*/  LDL.LU R61, [R1+0x47c] ;  /* 0x00047c00013d7983 */ /* 0x000ea80000300800 */
[----:B-1----:R-:W4:Y:S01]  /*6f040*/  LDL.LU R43, [R1+0x46c] ;  /* 0x00046c00012b7983 */ /* 0x002f220000300800 */
[----:B------:R-:W-:Y:S02]  /*6f050*/  ISETP.LT.AND P5, PT, R59, c[0x0][0x178], !P0 ;  /* 0x00005e003b007a0c */ /* 0x000fe400047a1270 */
[----:B------:R-:W-:Y:S01]  /*6f060*/  ISETP.LT.AND P6, PT, R60, c[0x0][0x178], !P0 ;  /* 0x00005e003c007a0c */ /* 0x000fe200047c1270 */
[----:B------:R-:W-:Y:S01]  /*6f070*/  IMAD.WIDE R4, R45, 0x2, R50 ;  /* 0x000000022d047825 */ /* 0x000fe200078e0232 */
[----:B------:R-:W-:-:S04]  /*6f080*/  ISETP.GE.AND P2, PT, R54, c[0x0][0x17c], PT ;  /* 0x00005f0036007a0c */ /* 0x000fc80003f46270 */
[----:B------:R-:W-:Y:S01]  /*6f090*/  ISETP.LT.AND P4, PT, R59, c[0x0][0x178], !P2 ;  /* 0x00005e003b007a0c */ /* 0x000fe20005781270 */
[----:B------:R0:W-:Y:S01]  /*6f0a0*/  @P3 STG.E.U16 [R6.64], R57 ;  /* 0x0000003906003986 */ /* 0x0001e2000c101506 */
[----:B------:R-:W-:Y:S02]  /*6f0b0*/  ISETP.LT.AND P3, PT, R27, c[0x0][0x178], !P0 ;  /* 0x00005e001b007a0c */ /* 0x000fe40004761270 */
[----:B------:R-:W-:Y:S01]  /*6f0c0*/  ISETP.LT.AND P0, PT, R23, c[0x0][0x178], !P0 ;  /* 0x00005e0017007a0c */ /* 0x000fe20004701270 */
[----:B------:R1:W-:Y:S01]  /*6f0d0*/  @P5 STG.E.U16 [R4.64], R3 ;  /* 0x0000000304005986 */ /* 0x0003e2000c101506 */
[----:B------:R-:W-:Y:S01]  /*6f0e0*/  ISETP.LT.AND P5, PT, R60, c[0x0][0x178], !P2 ;  /* 0x00005e003c007a0c */ /* 0x000fe200057a1270 */
[----:B0-----:R-:W-:Y:S01]  /*6f0f0*/  IMAD.WIDE R6, R45, 0x2, R48 ;  /* 0x000000022d067825 */ /* 0x001fe200078e0230 */
[----:B------:R-:W-:Y:S02]  /*6f100*/  PRMT R46, R57, 0x7632, R46 ;  /* 0x00007632392e7816 */ /* 0x000fe4000000002e */
[----:B------:R-:W4:Y:S01]  /*6f110*/  LDL.LU R57, [R1+0x39c] ;  /* 0x00039c0001397983 */ /* 0x000f220000300800 */
[C---:B-1----:R-:W-:Y:S01]  /*6f120*/  IADD3 R3, R45.reuse, c[0x0][0x198], RZ ;  /* 0x000066002d037a10 */ /* 0x042fe20007ffe0ff */
[----:B------:R-:W-:-:S02]  /*6f130*/  IMAD.WIDE R4, R45, 0x2, R10 ;  /* 0x000000022d047825 */ /* 0x000fc400078e020a */
[----:B------:R0:W-:Y:S01]  /*6f140*/  @P6 STG.E.U16 [R6.64], R44 ;  /* 0x0000002c06006986 */ /* 0x0001e2000c101506 */
[----:B------:R-:W-:-:S03]  /*6f150*/  ISETP.LT.AND P6, PT, R27, c[0x0][0x178], !P2 ;  /* 0x00005e001b007a0c */ /* 0x000fc600057c1270 */
[----:B------:R1:W-:Y:S04]  /*6f160*/  @P3 STG.E.U16 [R4.64], R0 ;  /* 0x0000000004003986 */ /* 0x0003e8000c101506 */
[----:B------:R-:W4:Y:S01]  /*6f170*/  LDL.LU R55, [R1+0x4dc] ;  /* 0x0004dc0001377983 */ /* 0x000f220000300800 */
[----:B0-----:R-:W-:-:S04]  /*6f180*/  IMAD.WIDE R6, R45, 0x2, R8 ;  /* 0x000000022d067825 */ /* 0x001fc800078e0208 */
[C---:B------:R-:W-:Y:S01]  /*6f190*/  IMAD.WIDE R44, R3.reuse, 0x2, R50 ;  /* 0x00000002032c7825 */ /* 0x040fe200078e0232 */
[----:B------:R0:W-:Y:S03]  /*6f1a0*/  @P0 STG.E.U16 [R6.64], R46 ;  /* 0x0000002e06000986 */ /* 0x0001e6000c101506 */
[----:B-1----:R-:W-:-:S04]  /*6f1b0*/  IMAD.WIDE R4, R3, 0x2, R48 ;  /* 0x0000000203047825 */ /* 0x002fc800078e0230 */
[----:B0-----:R-:W-:Y:S01]  /*6f1c0*/  IMAD.WIDE R6, R3, 0x2, R10 ;  /* 0x0000000203067825 */ /* 0x001fe200078e020a */
[----:B---3--:R0:W-:Y:S02]  /*6f1d0*/  @P4 STG.E.U16 [R44.64], R58 ;  /* 0x0000003a2c004986 */ /* 0x0081e4000c101506 */
[----:B0-----:R-:W-:Y:S02]  /*6f1e0*/  PRMT R44, R58, 0x7632, R44 ;  /* 0x000076323a2c7816 */ /* 0x001fe4000000002c */
[----:B------:R-:W3:Y:S04]  /*6f1f0*/  LDL.LU R58, [R1+0x4bc] ;  /* 0x0004bc00013a7983 */ /* 0x000ee80000300800 */
[----:B--2---:R-:W-:Y:S04]  /*6f200*/  @P5 STG.E.U16 [R4.64], R61 ;  /* 0x0000003d04005986 */ /* 0x004fe8000c101506 */
[----:B------:R-:W2:Y:S01]  /*6f210*/  LDL.LU R54, [R1+0x20ec] ;  /* 0x0020ec0001367983 */ /* 0x000ea20000300800 */
[----:B----4-:R-:W-:-:S03]  /*6f220*/  PRMT R45, R43, 0x7632, R45 ;  /* 0x000076322b2d7816 */ /* 0x010fc6000000002d */
[----:B------:R0:W-:Y:S04]  /*6f230*/  @P6 STG.E.U16 [R6.64], R43 ;  /* 0x0000002b06006986 */ /* 0x0001e8000c101506 */
[----:B0-----:R-:W4:Y:S01]  /*6f240*/  LDL.LU R43, [R1+0x20e8] ;  /* 0x0020e800012b7983 */ /* 0x001f220000300800 */
[----:B------:R-:W-:Y:S02]  /*6f250*/  ISETP.LT.AND P2, PT, R23, c[0x0][0x178], !P2 ;  /* 0x00005e0017007a0c */ /* 0x000fe40005741270 */
[----:B------:R-:W-:Y:S02]  /*6f260*/  ISETP.LT.AND P4, PT, R59, c[0x0][0x178], !P1 ;  /* 0x00005e003b007a0c */ /* 0x000fe40004f81270 */
[----:B------:R-:W-:Y:S01]  /*6f270*/  ISETP.LT.AND P6, PT, R60, c[0x0][0x178], !P1 ;  /* 0x00005e003c007a0c */ /* 0x000fe20004fc1270 */
[C---:B------:R-:W-:Y:S01]  /*6f280*/  IMAD.WIDE R4, R3.reuse, 0x2, R8 ;  /* 0x0000000203047825 */ /* 0x040fe200078e0208 */
[----:B------:R-:W-:-:S02]  /*6f290*/  IADD3 R0, R3, c[0x0][0x198], RZ ;  /* 0x0000660003007a10 */ /* 0x000fc40007ffe0ff */
[----:B------:R-:W-:Y:S02]  /*6f2a0*/  ISETP.LT.AND P5, PT, R27, c[0x0][0x178], !P1 ;  /* 0x00005e001b007a0c */ /* 0x000fe40004fa1270 */
[----:B------:R-:W-:Y:S01]  /*6f2b0*/  ISETP.LT.AND P1, PT, R23, c[0x0][0x178], !P1 ;  /* 0x00005e0017007a0c */ /* 0x000fe20004f21270 */
[C---:B------:R-:W-:Y:S01]  /*6f2c0*/  IMAD.WIDE R6, R0.reuse, 0x2, R50 ;  /* 0x0000000200067825 */ /* 0x040fe200078e0232 */
[----:B------:R-:W-:Y:S02]  /*6f2d0*/  PRMT R3, R61, 0x7632, R3 ;  /* 0x000076323d037816 */ /* 0x000fe40000000003 */
[----:B------:R-:W3:Y:S04]  /*6f2e0*/  LDL.LU R61, [R1+0x4cc] ;  /* 0x0004cc00013d7983 */ /* 0x000ee80000300800 */
[----:B------:R-:W3:Y:S04]  /*6f2f0*/  LDL.LU R56, [R1+0x4ac] ;  /* 0x0004ac0001387983 */ /* 0x000ee80000300800 */
        /* <DEDUP_REMOVED lines=9> */
[----:B--2---:R-:W-:Y:S02]  /*6f390*/  ISETP.GE.AND P5, PT, R54, c[0x0][0x17c], PT ;  /* 0x00005f0036007a0c */ /* 0x004fe40003fa6270 */
[----:B----4-:R-:W-:Y:S02]  /*6f3a0*/  ISETP.GE.AND P1, PT, R43, c[0x0][0x17c], PT ;  /* 0x00005f002b007a0c */ /* 0x010fe40003f26270 */
[----:B------:R-:W2:Y:S04]  /*6f3b0*/  LDL.LU R43, [R1+0x510] ;  /* 0x00051000012b7983 */ /* 0x000ea80000300800 */
[----:B------:R-:W4:Y:S04]  /*6f3c0*/  LDL.LU R57, [R1+0x4f0] ;  /* 0x0004f00001397983 */ /* 0x000f280000300800 */
[----:B------:R-:W2:Y:S01]  /*6f3d0*/  LDL.LU R54, [R1+0x20f0] ;  /* 0x0020f00001367983 */ /* 0x000ea20000300800 */
[----:B------:R-:W-:-:S04]  /*6f3e0*/  ISETP.GE.AND P3, PT, R53, c[0x0][0x17c], PT ;  /* 0x00005f0035007a0c */ /* 0x000fc80003f66270 */
[----:B------:R-:W-:Y:S02]  /*6f3f0*/  ISETP.LT.AND P2, PT, R59, c[0x0][0x178], !P3 ;  /* 0x00005e003b007a0c */ /* 0x000fe40005f41270 */
[----:B------:R-:W-:Y:S02]  /*6f400*/  ISETP.LT.AND P4, PT, R60, c[0x0][0x178], !P3 ;  /* 0x00005e003c007a0c */ /* 0x000fe40005f81270 */
[----:B------:R-:W-:Y:S02]  /*6f410*/  IADD3 R46, R0, c[0x0][0x198], RZ ;  /* 0x00006600002e7a10 */ /* 0x000fe40007ffe0ff */
[----:B------:R-:W-:Y:S02]  /*6f420*/  ISETP.GE.AND P0, PT, R52, c[0x0][0x17c], PT ;  /* 0x00005f0034007a0c */ /* 0x000fe40003f06270 */
[----:B------:R-:W-:Y:S01]  /*6f430*/  ISETP.LT.AND P6, PT, R27, c[0x0][0x178], !P3 ;  /* 0x00005e001b007a0c */ /* 0x000fe20005fc1270 */
[----:B-1----:R-:W-:-:S04]  /*6f440*/  IMAD.WIDE R6, R46, 0x2, R50 ;  /* 0x000000022e067825 */ /* 0x002fc800078e0232 */
[----:B------:R-:W-:Y:S01]  /*6f450*/  IMAD.WIDE R52, R46, 0x2, R48 ;  /* 0x000000022e347825 */ /* 0x000fe200078e0230 */
[----:B------:R1:W-:Y:S01]  /*6f460*/  @P2 STG.E.U16 [R6.64], R55 ;  /* 0x0000003706002986 */ /* 0x0003e2000c101506 */
[----:B------:R-:W-:-:S03]  /*6f470*/  ISETP.LT.AND P3, PT, R23, c[0x0][0x178], !P3 ;  /* 0x00005e0017007a0c */ /* 0x000fc60005f61270 */
[----:B---3--:R3:W-:Y:S01]  /*6f480*/  @P4 STG.E.U16 [R52.64], R58 ;  /* 0x0000003a34004986 */ /* 0x0087e2000c101506 */
[----:B------:R-:W-:Y:S01]  /*6f490*/  ISETP.LT.AND P4, PT, R59, c[0x0][0x178], !P0 ;  /* 0x00005e003b007a0c */ /* 0x000fe20004781270 */
[----:B0-----:R-:W-:Y:S01]  /*6f4a0*/  IMAD.WIDE R4, R46, 0x2, R10 ;  /* 0x000000022e047825 */ /* 0x001fe200078e020a */
[----:B------:R-:W-:Y:S02]  /*6f4b0*/  ISETP.LT.AND P2, PT, R60, c[0x0][0x178], !P0 ;  /* 0x00005e003c007a0c */ /* 0x000fe40004741270 */
[----:B------:R-:W-:Y:S02]  /*6f4c0*/  IADD3 R0, R46, c[0x0][0x198], RZ ;  /* 0x000066002e007a10 */ /* 0x000fe40007ffe0ff */
[----:B------:R0:W-:Y:S01]  /*6f4d0*/  @P6 STG.E.U16 [R4.64], R61 ;  /* 0x0000003d04006986 */ /* 0x0001e2000c101506 */
[----:B------:R-:W-:Y:S02]  /*6f4e0*/  PRMT R47, R55, 0x7632, R47 ;  /* 0x00007632372f7816 */ /* 0x000fe4000000002f */
[----:B-1----:R-:W-:Y:S01]  /*6f4f0*/  IMAD.WIDE R6, R0, 0x2, R50 ;  /* 0x0000000200067825 */ /* 0x002fe200078e0232 */
[----:B------:R-:W-:-:S02]  /*6f500*/  PRMT R3, R58, 0x7632, R3 ;  /* 0x000076323a037816 */ /* 0x000fc40000000003 */
[----:B---3--:R-:W3:Y:S01]  /*6f510*/  LDL.LU R58, [R1+0x500] ;  /* 0x00050000013a7983 */ /* 0x008ee20000300800 */
[----:B------:R-:W-:-:S04]  /*6f520*/  IMAD.WIDE R44, R0, 0x2, R48 ;  /* 0x00000002002c7825 */ /* 0x000fc800078e0230 */
[----:B0-----:R-:W-:Y:S01]  /*6f530*/  IMAD.WIDE R4, R46, 0x2, R8 ;  /* 0x000000022e047825 */ /* 0x001fe200078e0208 */
[----:B------:R-:W-:Y:S02]  /*6f540*/  PRMT R46, R61, 0x7632, R46 ;  /* 0x000076323d2e7816 */ /* 0x000fe4000000002e */
[----:B------:R-:W3:Y:S04]  /*6f550*/  LDL.LU R61, [R1+0x4e0] ;  /* 0x0004e000013d7983 */ /* 0x000ee80000300800 */
[----:B------:R0:W-:Y:S04]  /*6f560*/  @P3 STG.E.U16 [R4.64], R56 ;  /* 0x0000003804003986 */ /* 0x0001e8000c101506 */
[----:B------:R1:W-:Y:S04]  /*6f570*/  @P4 STG.E.U16 [R6.64], R47 ;  /* 0x0000002f06004986 */ /* 0x0003e8000c101506 */
[----:B------:R0:W-:Y:S01]  /*6f580*/  @P2 STG.E.U16 [R44.64], R3 ;  /* 0x000000032c002986 */ /* 0x0001e2000c101506 */
[----:B--2---:R-:W-:-:S03]  /*6f590*/  ISETP.GE.AND P2, PT, R54, c[0x0][0x17c], PT ;  /* 0x00005f0036007a0c */ /* 0x004fc60003f46270 */
[----:B------:R-:W2:Y:S01]  /*6f5a0*/  LDL.LU R54, [R1+0x20f4] ;  /* 0x0020f40001367983 */ /* 0x000ea20000300800 */
[----:B------:R-:W-:Y:S02]  /*6f5b0*/  ISETP.LT.AND P6, PT, R27, c[0x0][0x178], !P0 ;  /* 0x00005e001b007a0c */ /* 0x000fe400047c1270 */
[----:B------:R-:W-:Y:S01]  /*6f5c0*/  ISETP.LT.AND P0, PT, R23, c[0x0][0x178], !P0 ;  /* 0x00005e0017007a0c */ /* 0x000fe20004701270 */
[----:B0-----:R-:W-:Y:S01]  /*6f5d0*/  IMAD.WIDE R4, R0, 0x2, R10 ;  /* 0x0000000200047825 */ /* 0x001fe200078e020a */
[----:B------:R-:W-:Y:S02]  /*6f5e0*/  ISETP.LT.AND P3, PT, R59, c[0x0][0x178], !P5 ;  /* 0x00005e003b007a0c */ /* 0x000fe40006f61270 */
[----:B------:R-:W-:Y:S01]  /*6f5f0*/  ISETP.LT.AND P4, PT, R60, c[0x0][0x178], !P5 ;  /* 0x00005e003c007a0c */ /* 0x000fe20006f81270 */
[----:B-1----:R-:W-:Y:S01]  /*6f600*/  IMAD.WIDE R6, R0, 0x2, R8 ;  /* 0x0000000200067825 */ /* 0x002fe200078e0208 */
[----:B------:R-:W-:Y:S02]  /*6f610*/  PRMT R47, R56, 0x7632, R47 ;  /* 0x00007632382f7816 */ /* 0x000fe4000000002f */
[----:B------:R-:W-:-:S03]  /*6f620*/  IADD3 R3, R0, c[0x0][0x198], RZ ;  /* 0x0000660000037a10 */ /* 0x000fc60007ffe0ff */
[----:B------:R0:W-:Y:S01]  /*6f630*/  @P6 STG.E.U16 [R4.64], R46 ;  /* 0x0000002e04006986 */ /* 0x0001e2000c101506 */
[----:B------:R-:W-:Y:S02]  /*6f640*/  ISETP.LT.AND P6, PT, R27, c[0x0][0x178], !P5 ;  /* 0x00005e001b007a0c */ /* 0x000fe40006fc1270 */
[----:B------:R-:W-:Y:S01]  /*6f650*/  ISETP.LT.AND P5, PT, R23, c[0x0][0x178], !P5 ;  /* 0x00005e0017007a0c */ /* 0x000fe20006fa1270 */
[----:B------:R1:W-:Y:S01]  /*6f660*/  @P0 STG.E.U16 [R6.64], R47 ;  /* 0x0000002f06000986 */ /* 0x0003e2000c101506 */
[----:B------:R-:W-:Y:S01]  /*6f670*/  ISETP.LT.AND P0, PT, R59, c[0x0][0x178], !P1 ;  /* 0x00005e003b007a0c */ /* 0x000fe20004f01270 */
[----:B------:R-:W-:-:S04]  /*6f680*/  IMAD.WIDE R44, R3, 0x2, R48 ;  /* 0x00000002032c7825 */ /* 0x000fc800078e0230 */
[C---:B0-----:R-:W-:Y:S01]  /*6f690*/  IMAD.WIDE R4, R3.reuse, 0x2, R50 ;  /* 0x0000000203047825 */ /* 0x041fe200078e0232 */
[----:B------:R-:W-:Y:S02]  /*6f6a0*/  IADD3 R46, R3, c[0x0][0x198], RZ ;  /* 0x00006600032e7a10 */ /* 0x000fe40007ffe0ff */
[----:B------:R-:W-:Y:S01]  /*6f6b0*/  PRMT R0, R43, 0x7632, R0 ;  /* 0x000076322b007816 */ /* 0x000fe20000000000 */
[----:B-1----:R-:W2:Y:S01]  /*6f6c0*/  LDL.LU R47, [R1+0x20f8] ;  /* 0x0020f800012f7983 */ /* 0x002ea20000300800 */
[----:B------:R-:W-:-:S03]  /*6f6d0*/  IMAD.WIDE R6, R3, 0x2, R8 ;  /* 0x0000000203067825 */ /* 0x000fc600078e0208 */
[----:B------:R0:W-:Y:S04]  /*6f6e0*/  @P3 STG.E.U16 [R4.64], R43 ;  /* 0x0000002b04003986 */ /* 0x0001e8000c101506 */
[----:B----4-:R1:W-:Y:S04]  /*6f6f0*/  @P4 STG.E.U16 [R44.64], R57 ;  /* 0x000000392c004986 */ /* 0x0103e8000c101506 */
[----:B------:R-:W4:Y:S01]  /*6f700*/  LDL.LU R56, [R1+0x540] ;  /* 0x0005400001387983 */ /* 0x000f220000300800 */
[----:B0-----:R-:W-:-:S03]  /*6f710*/  IMAD.WIDE R4, R3, 0x2, R10 ;  /* 0x0000000203047825 */ /* 0x001fc600078e020a */
[----:B------:R-:W4:Y:S01]  /*6f720*/  LDL.LU R43, [R1+0x530] ;  /* 0x00053000012b7983 */ /* 0x000f220000300800 */
[----:B-1----:R-:W-:-:S03]  /*6f730*/  IMAD.WIDE R44, R46, 0x2, R50 ;  /* 0x000000022e2c7825 */ /* 0x002fc600078e0232 */
[----:B---3--:R-:W-:Y:S04]  /*6f740*/  @P6 STG.E.U16 [R4.64], R58 ;  /* 0x0000003a04006986 */ /* 0x008fe8000c101506 */
[----:B------:R-:W-:Y:S04]  /*6f750*/  @P5 STG.E.U16 [R6.64], R61 ;  /* 0x0000003d06005986 */ /* 0x000fe8000c101506 */
[----:B------:R0:W-:Y:S02]  /*6f760*/  @P0 STG.E.U16 [R44.64], R0 ;  /* 0x000000002c000986 */ /* 0x0001e4000c101506 */
[----:B0-----:R-:W-:-:S02]  /*6f770*/  PRMT R0, R57, 0x7632, R0 ;  /* 0x0000763239007816 */ /* 0x001fc40000000000 */
[----:B--2---:R-:W-:Y:S02]  /*6f780*/  ISETP.GE.AND P3, PT, R54, c[0x0][0x17c], PT ;  /* 0x00005f0036007a0c */ /* 0x004fe40003f66270 */
[----:B------:R-:W2:Y:S04]  /*6f790*/  LDL.LU R54, [R1+0x520] ;  /* 0x0005200001367983 */ /* 0x000ea80000300800 */
[----:B------:R-:W3:Y:S01]  /*6f7a0*/  LDL.LU R57, [R1+0x490] ;  /* 0x0004900001397983 */ /* 0x000ee20000300800 */
[----:B------:R-:W-:Y:S02]  /*6f7b0*/  ISETP.LT.AND P4, PT, R60, c[0x0][0x178], !P1 ;  /* 0x00005e003c007a0c */ /* 0x000fe40004f81270 */
[----:B------:R-:W-:Y:S01]  /*6f7c0*/  ISETP.LT.AND P6, PT, R27, c[0x0][0x178], !P1 ;  /* 0x00005e001b007a0c */ /* 0x000fe20004fc1270 */
[----:B------:R-:W-:Y:S01]  /*6f7d0*/  IMAD.WIDE R6, R46, 0x2, R48 ;  /* 0x000000022e067825 */ /* 0x000fe200078e0230 */
[----:B------:R-:W-:-:S02]  /*6f7e0*/  PRMT R3, R58, 0x7632, R3 ;  /* 0x000076323a037816 */ /* 0x000fc40000000003 */
[----:B------:R-:W-:Y:S01]  /*6f7f0*/  ISETP.LT.AND P1, PT, R23, c[0x0][0x178], !P1 ;  /* 0x00005e0017007a0c */ /* 0x000fe20004f21270 */
[----:B------:R-:W-:Y:S01]  /*6f800*/  IMAD.WIDE R4, R46, 0x2, R10 ;  /* 0x000000022e047825 */ /* 0x000fe200078e020a */
[----:B------:R-:W-:-:S05]  /*6f810*/  ISETP.LT.AND P5, PT, R59, c[0x0][0x178], !P2 ;  /* 0x00005e003b007a0c */ /* 0x000fca00057a1270 */
[----:B------:R0:W-:Y:S01]  /*6f820*/  @P4 STG.E.U16 [R6.64], R0 ;  /* 0x0000000006004986 */ /* 0x0001e2000c101506 */
[----:B------:R-:W-:-:S03]  /*6f830*/  ISETP.LT.AND P4, PT, R60, c[0x0][0x178], !P2 ;  /* 0x00005e003c007a0c */ /* 0x000fc60005781270 */
[----:B------:R1:W-:Y:S01]  /*6f840*/  @P6 STG.E.U16 [R4.64], R3 ;  /* 0x0000000304006986 */ /* 0x0003e2000c101506 */
[----:B------:R-:W-:Y:S02]  /*6f850*/  ISETP.LT.AND P6, PT, R27, c[0x0][0x178], !P2 ;  /* 0x00005e001b007a0c */ /* 0x000fe400057c1270 */
[----:B------:R-:W-:Y:S02]  /*6f860*/  ISETP.LT.AND P2, PT, R23, c[0x0][0x178], !P2 ;  /* 0x00005e0017007a0c */ /* 0x000fe40005741270 */
[C---:B0-----:R-:W-:Y:S02]  /*6f870*/  IADD3 R0, R46.reuse, c[0x0][0x198], RZ ;  /* 0x000066002e007a10 */ /* 0x041fe40007ffe0ff */
[----:B-1----:R-:W-:Y:S01]  /*6f880*/  PRMT R3, R61, 0x7632, R3 ;  /* 0x000076323d037816 */ /* 0x002fe20000000003 */
[----:B------:R-:W-:-:S04]  /*6f890*/  IMAD.WIDE R4, R46, 0x2, R8 ;  /* 0x000000022e047825 */ /* 0x000fc800078e0208 */
[C---:B------:R-:W-:Y:S01]  /*6f8a0*/  IMAD.WIDE R6, R0.reuse, 0x2, R50 ;  /* 0x0000000200067825 */ /* 0x040fe200078e0232 */
[----:B------:R0:W-:Y:S03]  /*6f8b0*/  @P1 STG.E.U16 [R4.64], R3 ;  /* 0x0000000304001986 */ /* 0x0001e6000c101506 */
[----:B------:R-:W-:Y:S01]  /*6f8c0*/  IMAD.WIDE R44, R0, 0x2, R48 ;  /* 0x00000002002c7825 */ /* 0x000fe200078e0230 */
[----:B----4-:R1:W-:Y:S01]  /*6f8d0*/  @P5 STG.E.U16 [R6.64], R56 ;  /* 0x0000003806005986 */ /* 0x0103e2000c101506 */
[----:B------:R-:W-:-:S03]  /*6f8e0*/  ISETP.GE.AND P0, PT, R47, c[0x0][0x17c], PT ;  /* 0x00005f002f007a0c */ /* 0x000fc60003f06270 */
[----:B------:R-:W4:Y:S01]  /*6f8f0*/  LDL.LU R47, [R1+0x20fc] ;  /* 0x0020fc00012f7983 */ /* 0x000f220000300800 */
[----:B0-----:R-:W-:-:S03]  /*6f900*/  IMAD.WIDE R4, R0, 0x2, R10 ;  /* 0x0000000200047825 */ /* 0x001fc600078e020a */
[----:B------:R-:W-:Y:S01]  /*6f910*/  @P4 STG.E.U16 [R44.64], R43 ;  /* 0x0000002b2c004986 */ /* 0x000fe2000c101506 */
[----:B-1----:R-:W-:-:S03]  /*6f920*/  IMAD.WIDE R6, R0, 0x2, R8 ;  /* 0x0000000200067825 */ /* 0x002fc600078e0208 */
[----:B------:R-:W4:Y:S04]  /*6f930*/  LDL.LU R58, [R1+0x590] ;  /* 0x00059000013a7983 */ /* 0x000f280000300800 */
[----:B------:R-:W4:Y:S04]  /*6f940*/  LDL.LU R61, [R1+0x580] ;  /* 0x00058000013d7983 */ /* 0x000f280000300800 */
[----:B------:R-:W4:Y:S04]  /*6f950*/  LDL.LU R46, [R1+0x2100] ;  /* 0x00210000012e7983 */ /* 0x000f280000300800 */
[----:B--2---:R-:W-:Y:S04]  /*6f960*/  @P6 STG.E.U16 [R4.64], R54 ;  /* 0x0000003604006986 */ /* 0x004fe8000c101506 */
[----:B---3--:R0:W-:Y:S02]  /*6f970*/  @P2 STG.E.U16 [R6.64], R57 ;  /* 0x0000003906002986 */ /* 0x0081e4000c101506 */
[----:B0-----:R-:W-:-:S02]  /*6f980*/  PRMT R6, R43, 0x7632, R6 ;  /* 0x000076322b067816 */ /* 0x001fc40000000006 */
[----:B------:R-:W2:Y:S01]  /*6f990*/  LDL.LU R43, [R1+0x2104] ;  /* 0x00210400012b7983 */ /* 0x000ea20000300800 */
[----:B------:R-:W-:Y:S02]  /*6f9a0*/  ISETP.LT.AND P5, PT, R59, c[0x0][0x178], !P3 ;  /* 0x00005e003b007a0c */ /* 0x000fe40005fa1270 */
[----:B------:R-:W-:Y:S01]  /*6f9b0*/  IADD3 R3, R0, c[0x0][0x198], RZ ;  /* 0x0000660000037a10 */ /* 0x000fe20007ffe0ff */
[----:B------:R-:W3:Y:S01]  /*6f9c0*/  LDL.LU R55, [R1+0x570] ;  /* 0x0005700001377983 */ /* 0x000ee20000300800 */
[----:B------:R-:W-:Y:S02]  /*6f9d0*/  ISETP.LT.AND P4, PT, R60, c[0x0][0x178], !P3 ;  /* 0x00005e003c007a0c */ /* 0x000fe40005f81270 */
[----:B------:R-:W-:Y:S01]  /*6f9e0*/  PRMT R0, R56, 0x7632, R0 ;  /* 0x0000763238007816 */ /* 0x000fe20000000000 */
[----:B------:R-:W-:Y:S01]  /*6f9f0*/  IMAD.WIDE R44, R3, 0x2, R50 ;  /* 0x00000002032c7825 */ /* 0x000fe200078e0232 */
[----:B------:R-:W-:Y:S01]  /*6fa00*/  PRMT R52, R54, 0x7632, R52 ;  /* 0x0000763236347816 */ /* 0x000fe20000000034 */
[----:B------:R-:W3:Y:S04]  /*6fa10*/  LDL.LU R56, [R1+0x560] ;  /* 0x0005600001387983 */ /* 0x000ee80000300800 */
[----:B------:R-:W-:Y:S01]  /*6fa20*/  @P5 STG.E.U16 [R44.64], R0 ;  /* 0x000000002c005986 */ /* 0x000fe2000c101506 */
[----:B------:R-:W-:Y:S01]  /*6fa30*/  ISETP.LT.AND P5, PT, R27, c[0x0][0x178], !P3 ;  /* 0x00005e001b007a0c */ /* 0x000fe20005fa1270 */
[----:B------:R-:W-:Y:S01]  /*6fa40*/  IMAD.WIDE R4, R3, 0x2, R48 ;  /* 0x0000000203047825 */ /* 0x000fe200078e0230 */
[----:B------:R-:W-:-:S02]  /*6fa50*/  ISETP.LT.AND P3, PT, R23, c[0x0][0x178], !P3 ;  /* 0x00005e0017007a0c */ /* 0x000fc40005f61270 */
[----:B------:R-:W-:Y:S02]  /*6fa60*/  PRMT R53, R57, 0x7632, R53 ;  /* 0x0000763239357816 */ /* 0x000fe40000000035 */
[----:B------:R0:W-:Y:S01]  /*6fa70*/  @P4 STG.E.U16 [R4.64], R6 ;  /* 0x0000000604004986 */ /* 0x0001e2000c101506 */
[----:B------:R-:W-:Y:S02]  /*6fa80*/  ISETP.LT.AND P6, PT, R59, c[0x0][0x178], !P0 ;  /* 0x00005e003b007a0c */ /* 0x000fe400047c1270 */
[----:B------:R-:W-:Y:S01]  /*6fa90*/  ISETP.LT.AND P4, PT, R60, c[0x0][0x178], !P0 ;  /* 0x00005e003c007a0c */ /* 0x000fe20004781270 */
[----:B0-----:R-:W-:-:S04]  /*6faa0*/  IMAD.WIDE R4, R3, 0x2, R10 ;  /* 0x0000000203047825 */ /* 0x001fc800078e020a */
[----:B------:R-:W-:Y:S01]  /*6fab0*/  IMAD.WIDE R6, R3, 0x2, R8 ;  /* 0x0000000203067825 */ /* 0x000fe200078e0208 */
[----:B------:R0:W-:Y:S01]  /*6fac0*/  @P5 STG.E.U16 [R4.64], R52 ;  /* 0x0000003404005986 */ /* 0x0001e2000c101506 */
[----:B------:R-:W-:-:S03]  /*6fad0*/  ISETP.LT.AND P5, PT, R27, c[0x0][0x178], !P0 ;  /* 0x00005e001b007a0c */ /* 0x000fc600047a1270 */
[----:B------:R1:W-:Y:S01]  /*6fae0*/  @P3 STG.E.U16 [R6.64], R53 ;  /* 0x0000003506003986 */ /* 0x0003e2000c101506 */
[----:B------:R-:W-:Y:S02]  /*6faf0*/  ISETP.LT.AND P3, PT, R23, c[0x0][0x178], !P0 ;  /* 0x00005e0017007a0c */ /* 0x000fe40004761270 */
[----:B--2---:R-:W-:Y:S02]  /*6fb00*/  ISETP.GE.AND P0, PT, R43, c[0x0][0x17c], PT ;  /* 0x00005f002b007a0c */ /* 0x004fe40003f06270 */
[----:B------:R-:W2:Y:S04]  /*6fb10*/  LDL.LU R43, [R1+0x5d0] ;  /* 0x0005d000012b7983 */ /* 0x000ea80000300800 */
[----:B------:R-:W2:Y:S04]  /*6fb20*/  LDL.LU R57, [R1+0x5b0] ;  /* 0x0005b00001397983 */ /* 0x000ea80000300800 */
[----:B------:R-:W2:Y:S01]  /*6fb30*/  LDL.LU R54, [R1+0x2108] ;  /* 0x0021080001367983 */ /* 0x000ea20000300800 */
[----:B------:R-:W-:-:S02]  /*6fb40*/  IADD3 R0, R3, c[0x0][0x198], RZ ;  /* 0x0000660003007a10 */ /* 0x000fc40007ffe0ff */
[----:B----4-:R-:W-:Y:S02]  /*6fb50*/  ISETP.GE.AND P1, PT, R47, c[0x0][0x17c], PT ;  /* 0x00005f002f007a0c */ /* 0x010fe40003f26270 */
[----:B------:R-:W-:Y:S01]  /*6fb60*/  ISETP.GE.AND P2, PT, R46, c[0x0][0x17c], PT ;  /* 0x00005f002e007a0c */ /* 0x000fe20003f46270 */
[----:B------:R-:W-:-:S04]  /*6fb70*/  IMAD.WIDE R44, R0, 0x2, R50 ;  /* 0x00000002002c7825 */ /* 0x000fc800078e0232 */
[C---:B------:R-:W-:Y:S01]  /*6fb80*/  IMAD.WIDE R46, R0.reuse, 0x2, R48 ;  /* 0x00000002002e7825 */ /* 0x040fe200078e0230 */
[----:B------:R4:W-:Y:S03]  /*6fb90*/  @P6 STG.E.U16 [R44.64], R58 ;  /* 0x0000003a2c006986 */ /* 0x0009e6000c101506 */
[C---:B0-----:R-:W-:Y:S01]  /*6fba0*/  IMAD.WIDE R4, R0.reuse, 0x2, R10 ;  /* 0x0000000200047825 */ /* 0x041fe200078e020a */
[----:B------:R0:W-:Y:S03]  /*6fbb0*/  @P4 STG.E.U16 [R46.64], R61 ;  /* 0x0000003d2e004986 */ /* 0x0001e6000c101506 */
[----:B-1----:R-:W-:Y:S01]  /*6fbc0*/  IMAD.WIDE R6, R0, 0x2, R8 ;  /* 0x0000000200067825 */ /* 0x002fe200078e0208 */
[----:B---3--:R1:W-:Y:S01]  /*6fbd0*/  @P5 STG.E.U16 [R4.64], R55 ;  /* 0x0000003704005986 */ /* 0x0083e2000c101506 */
[----:B------:R-:W-:-:S02]  /*6fbe0*/  PRMT R52, R58, 0x7632, R52 ;  /* 0x000076323a347816 */ /* 0x000fc40000000034 */
[----:B------:R-:W-:Y:S01]  /*6fbf0*/  ISETP.LT.AND P6, PT, R59, c[0x0][0x178], !P1 ;  /* 0x00005e003b007a0c */ /* 0x000fe20004fc1270 */
[----:B------:R-:W-:Y:S01]  /*6fc00*/  @P3 STG.E.U16 [R6.64], R56 ;  /* 0x0000003806003986 */ /* 0x000fe2000c101506 */
[----:B------:R-:W-:Y:S02]  /*6fc10*/  ISETP.LT.AND P4, PT, R60, c[0x0][0x178], !P1 ;  /* 0x00005e003c007a0c */ /* 0x000fe40004f81270 */
[----:B------:R-:W-:Y:S01]  /*6fc20*/  PRMT R53, R61, 0x7632, R53 ;  /* 0x000076323d357816 */ /* 0x000fe20000000035 */
[----:B----4-:R-:W3:Y:S01]  /*6fc30*/  LDL.LU R58, [R1+0x5c0] ;  /* 0x0005c000013a7983 */ /* 0x010ee20000300800 */
[----:B------:R-:W-:Y:S02]  /*6fc40*/  ISETP.LT.AND P5, PT, R27, c[0x0][0x178], !P1 ;  /* 0x00005e001b007a0c */ /* 0x000fe40004fa1270 */
[----:B------:R-:W-:Y:S01]  /*6fc50*/  ISETP.LT.AND P3, PT, R23, c[0x0][0x178], !P1 ;  /* 0x00005e0017007a0c */ /* 0x000fe20004f61270 */
[----:B0-----:R-:W4:Y:S01]  /*6fc60*/  LDL.LU R61, [R1+0x5a0] ;  /* 0x0005a000013d7983 */ /* 0x001f220000300800 */
[----:B--2---:R-:W-:-:S03]  /*6fc70*/  ISETP.GE.AND P1, PT, R54, c[0x0][0x17c], PT ;  /* 0x00005f0036007a0c */ /* 0x004fc60003f26270 */
[----:B------:R-:W2:Y:S01]  /*6fc80*/  LDL.LU R54, [R1+0x210c] ;  /* 0x00210c0001367983 */ /* 0x000ea20000300800 */
[----:B------:R-:W-:-:S05]  /*6fc90*/  IADD3 R3, R0, c[0x0][0x198], RZ ;  /* 0x0000660000037a10 */ /* 0x000fca0007ffe0ff */
[----:B------:R-:W-:-:S04]  /*6fca0*/  IMAD.WIDE R44, R3, 0x2, R50 ;  /* 0x00000002032c7825 */ /* 0x000fc800078e0232 */
[----:B------:R-:W-:Y:S01]  /*6fcb0*/  IMAD.WIDE R46, R3, 0x2, R48 ;  /* 0x00000002032e7825 */ /* 0x000fe200078e0230 */
[----:B------:R0:W-:Y:S01]  /*6fcc0*/  @P6 STG.E.U16 [R44.64], R52 ;  /* 0x000000342c006986 */ /* 0x0001e2000c101506 */
[----:B------:R-:W-:-:S03]  /*6fcd0*/  ISETP.LT.AND P6, PT, R60, c[0x0][0x178], !P2 ;  /* 0x00005e003c007a0c */ /* 0x000fc600057c1270 */
[----:B------:R3:W-:Y:S01]  /*6fce0*/  @P4 STG.E.U16 [R46.64], R53 ;  /* 0x000000352e004986 */ /* 0x0007e2000c101506 */
[----:B------:R-:W-:Y:S01]  /*6fcf0*/  ISETP.LT.AND P4, PT, R59, c[0x0][0x178], !P2 ;  /* 0x00005e003b007a0c */ /* 0x000fe20005781270 */
[C---:B-1----:R-:W-:Y:S01]  /*6fd00*/  IMAD.WIDE R4, R3.reuse, 0x2, R10 ;  /* 0x0000000203047825 */ /* 0x042fe200078e020a */
[----:B------:R-:W-:Y:S02]  /*6fd10*/  IADD3 R0, R3, c[0x0][0x198], RZ ;  /* 0x0000660003007a10 */ /* 0x000fe40007ffe0ff */
[----:B0-----:R-:W-:Y:S01]  /*6fd20*/  PRMT R44, R55, 0x7632, R44 ;  /* 0x00007632372c7816 */ /* 0x001fe2000000002c */
[----:B------:R-:W-:Y:S01]  /*6fd30*/  IMAD.WIDE R6, R3, 0x2, R8 ;  /* 0x0000000203067825 */ /* 0x000fe200078e0208 */
[----:B---3--:R-:W-:-:S03]  /*6fd40*/  PRMT R46, R56, 0x7632, R46 ;  /* 0x00007632382e7816 */ /* 0x008fc6000000002e */
[----:B------:R0:W-:Y:S04]  /*6fd50*/  @P5 STG.E.U16 [R4.64], R44 ;  /* 0x0000002c04005986 */ /* 0x0001e8000c101506 */
[----:B------:R-:W3:Y:S04]  /*6fd60*/  LDL.LU R47, [R1+0x2110] ;  /* 0x00211000012f7983 */ /* 0x000ee80000300800 */
[----:B------:R-:W3:Y:S01]  /*6fd70*/  LDL.LU R56, [R1+0x514] ;  /* 0x0005140001387983 */ /* 0x000ee20000300800 */
[----:B0-----:R-:W-:-:S03]  /*6fd80*/  IMAD.WIDE R4, R0, 0x2, R50 ;  /* 0x0000000200047825 */ /* 0x001fc600078e0232 */
[----:B------:R0:W-:Y:S01]  /*6fd90*/  @P3 STG.E.U16 [R6.64], R46 ;  /* 0x0000002e06003986 */ /* 0x0001e2000c101506 */
[----:B------:R-:W-:-:S03]  /*6fda0*/  IMAD.WIDE R44, R0, 0x2, R48 ;  /* 0x00000002002c7825 */ /* 0x000fc600078e0230 */
[----:B------:R1:W-:Y:S01]  /*6fdb0*/  @P4 STG.E.U16 [R4.64], R43 ;  /* 0x0000002b04004986 */ /* 0x0003e2000c101506 */
[----:B------:R-:W-:-:S03]  /*6fdc0*/  IADD3 R3, R0, c[0x0][0x198], RZ ;  /* 0x0000660000037a10 */ /* 0x000fc60007ffe0ff */
[----:B------:R2:W-:Y:S01]  /*6fdd0*/  @P6 STG.E.U16 [R44.64], R57 ;  /* 0x000000392c006986 */ /* 0x0005e2000c101506 */
[----:B0-----:R-:W-:Y:S01]  /*6fde0*/  PRMT R46, R43, 0x7632, R46 ;  /* 0x000076322b2e7816 */ /* 0x001fe2000000002e */
[C---:B------:R-:W-:Y:S02]  /*6fdf0*/  IMAD.WIDE R6, R0.reuse, 0x2, R8 ;  /* 0x0000000200067825 */ /* 0x040fe400078e0208 */
[----:B-1----:R-:W3:Y:S02]  /*6fe00*/  LDL.LU R43, [R1+0x4f4] ;  /* 0x0004f400012b7983 */ /* 0x002ee40000300800 */
[----:B------:R-:W-:Y:S01]  /*6fe10*/  IMAD.WIDE R4, R0, 0x2, R10 ;  /* 0x0000000200047825 */ /* 0x000fe200078e020a */
[----:B------:R-:W-:Y:S02]  /*6fe20*/  PRMT R0, R57, 0x7632, R0 ;  /* 0x0000763239007816 */ /* 0x000fe40000000000 */
[----:B--2---:R-:W-:Y:S02]  /*6fe30*/  ISETP.GE.AND P4, PT, R54, c[0x0][0x17c], PT ;  /* 0x00005f0036007a0c */ /* 0x004fe40003f86270 */
[----:B------:R-:W2:Y:S04]  /*6fe40*/  LDL.LU R54, [R1+0x504] ;  /* 0x0005040001367983 */ /* 0x000ea80000300800 */
[----:B------:R-:W2:Y:S01]  /*6fe50*/  LDL.LU R57, [R1+0x4e4] ;  /* 0x0004e40001397983 */ /* 0x000ea20000300800 */
[----:B------:R-:W-:-:S02]  /*6fe60*/  ISETP.LT.AND P5, PT, R27, c[0x0][0x178], !P2 ;  /* 0x00005e001b007a0c */ /* 0x000fc400057a1270 */
[----:B------:R-:W-:Y:S02]  /*6fe70*/  ISETP.LT.AND P2, PT, R23, c[0x0][0x178], !P2 ;  /* 0x00005e0017007a0c */ /* 0x000fe40005741270 */
[----:B------:R-:W-:Y:S02]  /*6fe80*/  ISETP.LT.AND P3, PT, R59, c[0x0][0x178], !P0 ;  /* 0x00005e003b007a0c */ /* 0x000fe40004761270 */
[----:B------:R-:W-:Y:S01]  /*6fe90*/  ISETP.LT.AND P6, PT, R60, c[0x0][0x178], !P0 ;  /* 0x00005e003c007a0c */ /* 0x000fe200047c1270 */
[----:B------:R-:W-:-:S06]  /*6fea0*/  IMAD.WIDE R44, R3, 0x2, R50 ;  /* 0x00000002032c7825 */ /* 0x000fcc00078e0232 */
[----:B------:R0:W-:Y:S01]  /*6feb0*/  @P5 STG.E.U16 [R4.64], R58 ;  /* 0x0000003a04005986 */ /* 0x0001e2000c101506 */
[----:B------:R-:W-:-:S03]  /*6fec0*/  ISETP.LT.AND P5, PT, R27, c[0x0][0x178], !P0 ;  /* 0x00005e001b007a0c */ /* 0x000fc600047a1270 */
[----:B----4-:R1:W-:Y:S01]  /*6fed0*/  @P2 STG.E.U16 [R6.64], R61 ;  /* 0x0000003d06002986 */ /* 0x0103e2000c101506 */
[----:B------:R-:W-:-:S03]  /*6fee0*/  ISETP.LT.AND P0, PT, R23, c[0x0][0x178], !P0 ;  /* 0x00005e0017007a0c */ /* 0x000fc60004701270 */
[----:B------:R4:W-:Y:S01]  /*6fef0*/  @P3 STG.E.U16 [R44.64], R46 ;  /* 0x0000002e2c003986 */ /* 0x0009e2000c101506 */
[----:B------:R-:W-:Y:S01]  /*6ff00*/  ISETP.LT.AND P3, PT, R59, c[0x0][0x178], !P1 ;  /* 0x00005e003b007a0c */ /* 0x000fe20004f61270 */
[----:B0-----:R-:W-:-:S04]  /*6ff10*/  IMAD.WIDE R4, R3, 0x2, R10 ;  /* 0x0000000203047825 */ /* 0x001fc800078e020a */
[----:B-1----:R-:W-:Y:S01]  /*6ff20*/  IMAD.WIDE R6, R3, 0x2, R48 ;  /* 0x0000000203067825 */ /* 0x002fe200078e0230 */
[----:B----4-:R-:W-:-:S04]  /*6ff30*/  PRMT R44, R58, 0x7632, R44 ;  /* 0x000076323a2c7816 */ /* 0x010fc8000000002c */
[----:B------:R0:W-:Y:S01]  /*6ff40*/  @P6 STG.E.U16 [R6.64], R0 ;  /* 0x0000000006006986 */ /* 0x0001e2000c101506 */
[----:B------:R-:W-:-:S03]  /*6ff50*/  ISETP.LT.AND P6, PT, R60, c[0x0][0x178], !P1 ;  /* 0x00005e003c007a0c */ /* 0x000fc60004fc1270 */
[----:B------:R1:W-:Y:S01]  /*6ff60*/  @P5 STG.E.U16 [R4.64], R44 ;  /* 0x0000002c04005986 */ /* 0x0003e2000c101506 */
[----:B------:R-:W-:Y:S02]  /*6ff70*/  ISETP.LT.AND P5, PT, R27, c[0x0][0x178], !P1 ;  /* 0x00005e001b007a0c */ /* 0x000fe40004fa1270 */
[----:B------:R-:W-:Y:S02]  /*6ff80*/  ISETP.LT.AND P1, PT, R23, c[0x0][0x178], !P1 ;  /* 0x00005e0017007a0c */ /* 0x000fe40004f21270 */
[----:B0-----:R-:W-:Y:S02]  /*6ff90*/  IADD3 R0, R3, c[0x0][0x198], RZ ;  /* 0x0000660003007a10 */ /* 0x001fe40007ffe0ff */
[----:B------:R-:W-:Y:S01]  /*6ffa0*/  PRMT R46, R61, 0x7632, R46 ;  /* 0x000076323d2e7816 */ /* 0x000fe2000000002e */
[----:B-1----:R-:W-:-:S04]  /*6ffb0*/  IMAD.WIDE R4, R3, 0x2, R8 ;  /* 0x0000000203047825 */ /* 0x002fc800078e0208 */
[C---:B------:R-:W-:Y:S01]  /*6ffc0*/  IMAD.WIDE R6, R0.reuse, 0x2, R50 ;  /* 0x0000000200067825 */ /* 0x040fe200078e0232 */
[----:B------:R0:W-:Y:S03]  /*6ffd0*/  @P0 STG.E.U16 [R4.64], R46 ;  /* 0x0000002e04000986 */ /* 0x0001e6000c101506 */
[----:B------:R-:W-:Y:S01]  /*6ffe0*/  IMAD.WIDE R44, R0, 0x2, R48 ;  /* 0x00000002002c7825 */ /* 0x000fe200078e0230 */
[----:B---3--:R1:W-:Y:S01]  /*6fff0*/  @P3 STG.E.U16 [R6.64], R56 ;  /* 0x0000003806003986 */ /* 0x0083e2000c101506 */
[----:B------:R-:W-:-:S03]  /*70000*/  ISETP.GE.AND P2, PT, R47, c[0x0][0x17c], PT ;  /* 0x00005f002f007a0c */ /* 0x000fc60003f46270 */
[----:B------:R-:W3:Y:S01]  /*70010*/  LDL.LU R47, [R1+0x2114] ;  /* 0x00211400012f7983 */ /* 0x000ee20000300800 */
[----:B0-----:R-:W-:-:S03]  /*70020*/  IMAD.WIDE R4, R0, 0x2, R10 ;  /* 0x0000000200047825 */ /* 0x001fc600078e020a */
[----:B------:R-:W-:Y:S01]  /*70030*/  @P6 STG.E.U16 [R44.64], R43 ;  /* 0x0000002b2c006986 */ /* 0x000fe2000c101506 */
[----:B-1----:R-:W-:-:S03]  /*70040*/  IMAD.WIDE R6, R0, 0x2, R8 ;  /* 0x0000000200067825 */ /* 0x002fc600078e0208 */
[----:B------:R-:W4:Y:S04]  /*70050*/  LDL.LU R58, [R1+0x544] ;  /* 0x00054400013a7983 */ /* 0x000f280000300800 */
[----:B------:R-:W3:Y:S04]  /*70060*/  LDL.LU R61, [R1+0x534] ;  /* 0x00053400013d7983 */ /* 0x000ee80000300800 */
[----:B------:R-:W3:Y:S04]  /*70070*/  LDL.LU R46, [R1+0x2118] ;  /* 0x00211800012e7983 */ /* 0x000ee80000300800 */
[----:B--2---:R-:W-:Y:S04]  /*70080*/  @P5 STG.E.U16 [R4.64], R54 ;  /* 0x0000003604005986 */ /* 0x004fe8000c101506 */
[----:B------:R0:W-:Y:S02]  /*70090*/  @P1 STG.E.U16 [R6.64], R57 ;  /* 0x0000003906001986 */ /* 0x0001e4000c101506 */
        /* <DEDUP_REMOVED lines=29> */
[----:B---3--:R-:W-:Y:S02]  /*70270*/  ISETP.GE.AND P0, PT, R47, c[0x0][0x17c], PT ;  /* 0x00005f002f007a0c */ /* 0x008fe40003f06270 */
[----:B------:R-:W-:Y:S01]  /*70280*/  ISETP.GE.AND P1, PT, R46, c[0x0][0x17c], PT ;  /* 0x00005f002e007a0c */ /* 0x000fe20003f26270 */
[----:B------:R-:W-:-:S04]  /*70290*/  IMAD.WIDE R44, R0, 0x2, R50 ;  /* 0x00000002002c7825 */ /* 0x000fc800078e0232 */
[C---:B------:R-:W-:Y:S01]  /*702a0*/  IMAD.WIDE R46, R0.reuse, 0x2, R48 ;  /* 0x00000002002e7825 */ /* 0x040fe200078e0230 */
[----:B----4-:R3:W-:Y:S03]  /*702b0*/  @P5 STG.E.U16 [R44.64], R58 ;  /* 0x0000003a2c005986 */ /* 0x0107e6000c101506 */
[C---:B0-----:R-:W-:Y:S01]  /*702c0*/  IMAD.WIDE R4, R0.reuse, 0x2, R10 ;  /* 0x0000000200047825 */ /* 0x041fe200078e020a */
[----:B------:R0:W-:Y:S03]  /*702d0*/  @P6 STG.E.U16 [R46.64], R61 ;  /* 0x0000003d2e006986 */ /* 0x0001e6000c101506 */
[----:B-1----:R-:W-:Y:S01]  /*702e0*/  IMAD.WIDE R6, R0, 0x2, R8 ;  /* 0x0000000200067825 */ /* 0x002fe200078e0208 */
[----:B------:R1:W-:Y:S01]  /*702f0*/  @P4 STG.E.U16 [R4.64], R55 ;  /* 0x0000003704004986 */ /* 0x0003e2000c101506 */
[----:B------:R-:W-:-:S02]  /*70300*/  PRMT R52, R58, 0x7632, R52 ;  /* 0x000076323a347816 */ /* 0x000fc40000000034 */
[----:B------:R-:W-:Y:S01]  /*70310*/  ISETP.LT.AND P6, PT, R59, c[0x0][0x178], !P0 ;  /* 0x00005e003b007a0c */ /* 0x000fe200047c1270 */
[----:B------:R-:W-:Y:S01]  /*70320*/  @P3 STG.E.U16 [R6.64], R56 ;  /* 0x0000003806003986 */ /* 0x000fe2000c101506 */
[----:B------:R-:W-:Y:S02]  /*70330*/  ISETP.LT.AND P5, PT, R60, c[0x0][0x178], !P0 ;  /* 0x00005e003c007a0c */ /* 0x000fe400047a1270 */
[----:B------:R-:W-:Y:S01]  /*70340*/  PRMT R53, R61, 0x7632, R53 ;  /* 0x000076323d357816 */ /* 0x000fe20000000035 */
[----:B---3--:R-:W3:Y:S01]  /*70350*/  LDL.LU R58, [R1+0x574] ;  /* 0x00057400013a7983 */ /* 0x008ee20000300800 */
        /* <DEDUP_REMOVED lines=78> */
[----:B------:R-:W-:Y:S01]  /*70840*/  ISETP.LT.AND P4, PT, R59, c[0x0][0x178], !P1 ;  /* 0x00005e003b007a0c */ /* 0x000fe20004f81270 */
[----:B------:R-:W3:Y:S04]  /*70850*/  LDL.LU R56, [R1+0x4e8] ;  /* 0x0004e80001387983 */ /* 0x000ee80000300800 */
[----:B------:R0:W-:Y:S01]  /*70860*/  @P3 STG.E.U16 [R44.64], R0 ;  /* 0x000000002c003986 */ /* 0x0001e2000c101506 */
[----:B------:R-:W-:Y:S01]  /*70870*/  ISETP.LT.AND P3, PT, R27, c[0x0][0x178], !P5 ;  /* 0x00005e001b007a0c */ /* 0x000fe20006f61270 */
[----:B------:R-:W-:Y:S01]  /*70880*/  IMAD.WIDE R4, R3, 0x2, R48 ;  /* 0x0000000203047825 */ /* 0x000fe200078e0230 */
[----:B------:R-:W-:-:S02]  /*70890*/  ISETP.LT.AND P5, PT, R23, c[0x0][0x178], !P5 ;  /* 0x00005e0017007a0c */ /* 0x000fc40006fa1270 */
[----:B------:R-:W-:Y:S02]  /*708a0*/  PRMT R52, R54, 0x7632, R52 ;  /* 0x0000763236347816 */ /* 0x000fe40000000034 */
[----:B------:R1:W-:Y:S01]  /*708b0*/  @P6 STG.E.U16 [R4.64], R6 ;  /* 0x0000000604006986 */ /* 0x0003e2000c101506 */
[----:B------:R-:W-:Y:S02]  /*708c0*/  PRMT R53, R57, 0x7632, R53 ;  /* 0x0000763239357816 */ /* 0x000fe40000000035 */
[----:B0-----:R-:W-:-:S05]  /*708d0*/  IADD3 R0, R3, c[0x0][0x198], RZ ;  /* 0x0000660003007a10 */ /* 0x001fca0007ffe0ff */
[----:B------:R-:W-:-:S04]  /*708e0*/  IMAD.WIDE R44, R0, 0x2, R50 ;  /* 0x00000002002c7825 */ /* 0x000fc800078e0232 */
[----:B-1----:R-:W-:-:S04]  /*708f0*/  IMAD.WIDE R4, R3, 0x2, R10 ;  /* 0x0000000203047825 */ /* 0x002fc800078e020a */
[----:B------:R-:W-:Y:S01]  /*70900*/  IMAD.WIDE R6, R3, 0x2, R8 ;  /* 0x0000000203067825 */ /* 0x000fe200078e0208 */
[----:B------:R0:W-:Y:S01]  /*70910*/  @P3 STG.E.U16 [R4.64], R52 ;  /* 0x0000003404003986 */ /* 0x0001e2000c101506 */
[----:B------:R-:W-:-:S03]  /*70920*/  ISETP.LT.AND P6, PT, R60, c[0x0][0x178], !P1 ;  /* 0x00005e003c007a0c */ /* 0x000fc60004fc1270 */
[----:B------:R1:W-:Y:S01]  /*70930*/  @P5 STG.E.U16 [R6.64], R53 ;  /* 0x0000003506005986 */ /* 0x0003e2000c101506 */
[----:B------:R-:W-:-:S03]  /*70940*/  ISETP.LT.AND P3, PT, R23, c[0x0][0x178], !P1 ;  /* 0x00005e0017007a0c */ /* 0x000fc60004f61270 */
[----:B----4-:R4:W-:Y:S01]  /*70950*/  @P4 STG.E.U16 [R44.64], R58 ;  /* 0x0000003a2c004986 */ /* 0x0109e2000c101506 */
[----:B------:R-:W-:Y:S02]  /*70960*/  ISETP.LT.AND P4, PT, R27, c[0x0][0x178], !P1 ;  /* 0x00005e001b007a0c */ /* 0x000fe40004f81270 */
[----:B--2---:R-:W-:Y:S02]  /*70970*/  ISETP.GE.AND P1, PT, R43, c[0x0][0x17c], PT ;  /* 0x00005f002b007a0c */ /* 0x004fe40003f26270 */
[----:B------:R-:W2:Y:S04]  /*70980*/  LDL.LU R43, [R1+0x548] ;  /* 0x00054800012b7983 */ /* 0x000ea80000300800 */
[----:B------:R-:W2:Y:S04]  /*70990*/  LDL.LU R57, [R1+0x538] ;  /* 0x0005380001397983 */ /* 0x000ea80000300800 */
[----:B------:R-:W2:Y:S01]  /*709a0*/  LDL.LU R54, [R1+0x2138] ;  /* 0x0021380001367983 */ /* 0x000ea20000300800 */
[----:B---3--:R-:W-:-:S02]  /*709b0*/  ISETP.GE.AND P2, PT, R47, c[0x0][0x17c], PT ;  /* 0x00005f002f007a0c */ /* 0x008fc40003f46270 */
[----:B------:R-:W-:Y:S01]  /*709c0*/  ISETP.GE.AND P0, PT, R46, c[0x0][0x17c], PT ;  /* 0x00005f002e007a0c */ /* 0x000fe20003f06270 */
[----:B------:R-:W-:Y:S01]  /*709d0*/  IMAD.WIDE R46, R0, 0x2, R48 ;  /* 0x00000002002e7825 */ /* 0x000fe200078e0230 */
[----:B------:R-:W-:-:S04]  /*709e0*/  ISETP.LT.AND P5, PT, R60, c[0x0][0x178], !P2 ;  /* 0x00005e003c007a0c */ /* 0x000fc800057a1270 */
[----:B------:R3:W-:Y:S01]  /*709f0*/  @P6 STG.E.U16 [R46.64], R61 ;  /* 0x0000003d2e006986 */ /* 0x0007e2000c101506 */
[----:B------:R-:W-:Y:S02]  /*70a00*/  ISETP.LT.AND P6, PT, R59, c[0x0][0x178], !P2 ;  /* 0x00005e003b007a0c */ /* 0x000fe400057c1270 */
[C---:B------:R-:W-:Y:S01]  /*70a10*/  IADD3 R3, R0.reuse, c[0x0][0x198], RZ ;  /* 0x0000660000037a10 */ /* 0x040fe20007ffe0ff */
[----:B0-----:R-:W-:Y:S01]  /*70a20*/  IMAD.WIDE R4, R0, 0x2, R10 ;  /* 0x0000000200047825 */ /* 0x001fe200078e020a */
[----:B------:R-:W-:Y:S02]  /*70a30*/  PRMT R52, R58, 0x7632, R52 ;  /* 0x000076323a347816 */ /* 0x000fe40000000034 */
[----:B-1----:R-:W-:Y:S01]  /*70a40*/  PRMT R53, R61, 0x7632, R53 ;  /* 0x000076323d357816 */ /* 0x002fe20000000035 */
[----:B------:R-:W-:Y:S01]  /*70a50*/  IMAD.WIDE R6, R0, 0x2, R8 ;  /* 0x0000000200067825 */ /* 0x000fe200078e0208 */
[----:B------:R-:W-:Y:S03]  /*70a60*/  @P4 STG.E.U16 [R4.64], R55 ;  /* 0x0000003704004986 */ /* 0x000fe6000c101506 */
[C---:B----4-:R-:W-:Y:S01]  /*70a70*/  IMAD.WIDE R44, R3.reuse, 0x2, R50 ;  /* 0x00000002032c7825 */ /* 0x050fe200078e0232 */
[----:B------:R-:W-:Y:S03]  /*70a80*/  @P3 STG.E.U16 [R6.64], R56 ;  /* 0x0000003806003986 */ /* 0x000fe6000c101506 */
[----:B---3--:R-:W-:Y:S01]  /*70a90*/  IMAD.WIDE R46, R3, 0x2, R48 ;  /* 0x00000002032e7825 */ /* 0x008fe200078e0230 */
[----:B------:R-:W3:Y:S01]  /*70aa0*/  LDL.LU R58, [R1+0x528] ;  /* 0x00052800013a7983 */ /* 0x000ee20000300800 */
[----:B------:R-:W-:-:S02]  /*70ab0*/  ISETP.LT.AND P4, PT, R27, c[0x0][0x178], !P2 ;  /* 0x00005e001b007a0c */ /* 0x000fc40005781270 */
[----:B------:R-:W-:Y:S01]  /*70ac0*/  ISETP.LT.AND P3, PT, R23, c[0x0][0x178], !P2 ;  /* 0x00005e0017007a0c */ /* 0x000fe20005761270 */
[----:B------:R-:W4:Y:S04]  /*70ad0*/  LDL.LU R61, [R1+0x498] ;  /* 0x00049800013d7983 */ /* 0x000f280000300800 */
[----:B------:R-:W-:Y:S04]  /*70ae0*/  @P6 STG.E.U16 [R44.64], R52 ;  /* 0x000000342c006986 */ /* 0x000fe8000c101506 */
[----:B------:R0:W-:Y:S01]  /*70af0*/  @P5 STG.E.U16 [R46.64], R53 ;  /* 0x000000352e005986 */ /* 0x0001e2000c101506 */
[----:B--2---:R-:W-:-:S03]  /*70b00*/  ISETP.GE.AND P2, PT, R54, c[0x0][0x17c], PT ;  /* 0x00005f0036007a0c */ /* 0x004fc60003f46270 */
[----:B------:R-:W2:Y:S04]  /*70b10*/  LDL.LU R54, [R1+0x213c] ;  /* 0x00213c0001367983 */ /* 0x000ea80000300800 */
[----:B0-----:R-:W2:Y:S01]  /*70b20*/  LDL.LU R47, [R1+0x2140] ;  /* 0x00214000012f7983 */ /* 0x001ea20000300800 */
[----:B------:R-:W-:Y:S01]  /*70b30*/  ISETP.LT.AND P5, PT, R59, c[0x0][0x178], !P0 ;  /* 0x00005e003b007a0c */ /* 0x000fe200047a1270 */
[----:B------:R-:W-:Y:S01]  /*70b40*/  IMAD.WIDE R4, R3, 0x2, R10 ;  /* 0x0000000203047825 */ /* 0x000fe200078e020a */
[----:B------:R-:W-:Y:S02]  /*70b50*/  PRMT R44, R55, 0x7632, R44 ;  /* 0x00007632372c7816 */ /* 0x000fe4000000002c */
[C---:B------:R-:W-:Y:S01]  /*70b60*/  IADD3 R0, R3.reuse, c[0x0][0x198], RZ ;  /* 0x0000660003007a10 */ /* 0x040fe20007ffe0ff */
[----:B------:R-:W2:Y:S01]  /*70b70*/  LDL.LU R55, [R1+0x598] ;  /* 0x0005980001377983 */ /* 0x000ea20000300800 */
[----:B------:R-:W-:Y:S01]  /*70b80*/  ISETP.LT.AND P6, PT, R60, c[0x0][0x178], !P0 ;  /* 0x00005e003c007a0c */ /* 0x000fe200047c1270 */
[----:B------:R-:W-:Y:S01]  /*70b90*/  IMAD.WIDE R6, R3, 0x2, R8 ;  /* 0x0000000203067825 */ /* 0x000fe200078e0208 */
[----:B------:R-:W-:Y:S01]  /*70ba0*/  PRMT R46, R56, 0x7632, R46 ;  /* 0x00007632382e7816 */ /* 0x000fe2000000002e */
[----:B------:R0:W-:Y:S04]  /*70bb0*/  @P4 STG.E.U16 [R4.64], R44 ;  /* 0x0000002c04004986 */ /* 0x0001e8000c101506 */
[----:B------:R1:W-:Y:S01]  /*70bc0*/  @P3 STG.E.U16 [R6.64], R46 ;  /* 0x0000002e06003986 */ /* 0x0003e2000c101506 */
[----:B0-----:R-:W-:-:S04]  /*70bd0*/  IMAD.WIDE R4, R0, 0x2, R50 ;  /* 0x0000000200047825 */ /* 0x001fc800078e0232 */
[C---:B------:R-:W-:Y:S01]  /*70be0*/  IMAD.WIDE R44, R0.reuse, 0x2, R48 ;  /* 0x00000002002c7825 */ /* 0x040fe200078e0230 */
[----:B------:R0:W-:Y:S01]  /*70bf0*/  @P5 STG.E.U16 [R4.64], R43 ;  /* 0x0000002b04005986 */ /* 0x0001e2000c101506 */
[----:B-1----:R-:W-:Y:S02]  /*70c00*/  PRMT R46, R43, 0x7632, R46 ;  /* 0x000076322b2e7816 */ /* 0x002fe4000000002e */
[C---:B------:R-:W-:Y:S01]  /*70c10*/  IADD3 R3, R0.reuse, c[0x0][0x198], RZ ;  /* 0x0000660000037a10 */ /* 0x040fe20007ffe0ff */
        /* <DEDUP_REMOVED lines=8> */
[----:B-1----:R-:W2:Y:S01]  /*70ca0*/  LDL.LU R57, [R1+0x568] ;  /* 0x0005680001397983 */ /* 0x002ea20000300800 */
[----:B------:R-:W-:Y:S01]  /*70cb0*/  ISETP.LT.AND P3, PT, R59, c[0x0][0x178], !P1 ;  /* 0x00005e003b007a0c */ /* 0x000fe20004f61270 */
[----:B------:R-:W-:Y:S02]  /*70cc0*/  IMAD.WIDE R44, R3, 0x2, R50 ;  /* 0x00000002032c7825 */ /* 0x000fe400078e0232 */
[----:B---3--:R-:W-:Y:S06]  /*70cd0*/  @P4 STG.E.U16 [R4.64], R58 ;  /* 0x0000003a04004986 */ /* 0x008fec000c101506 */
[----:B----4-:R-:W-:Y:S04]  /*70ce0*/  @P0 STG.E.U16 [R6.64], R61 ;  /* 0x0000003d06000986 */ /* 0x010fe8000c101506 */
        /* <DEDUP_REMOVED lines=12> */
[----:B------:R-:W-:Y:S01]  /*70db0*/  ISETP.GE.AND P5, PT, R54, c[0x0][0x17c], PT ;  /* 0x00005f0036007a0c */ /* 0x000fe20003fa6270 */
[----:B------:R-:W4:Y:S04]  /*70dc0*/  LDL.LU R61, [R1+0x5b8] ;  /* 0x0005b800013d7983 */ /* 0x000f280000300800 */
[----:B------:R0:W-:Y:S01]  /*70dd0*/  @P6 STG.E.U16 [R4.64], R0 ;  /* 0x0000000004006986 */ /* 0x0001e2000c101506 */
[----:B------:R-:W-:-:S03]  /*70de0*/  ISETP.LT.AND P6, PT, R60, c[0x0][0x178], !P2 ;  /* 0x00005e003c007a0c */ /* 0x000fc600057c1270 */
[----:B------:R1:W-:Y:S01]  /*70df0*/  @P4 STG.E.U16 [R6.64], R44 ;  /* 0x0000002c06004986 */ /* 0x0003e2000c101506 */
[C---:B0-----:R-:W-:Y:S01]  /*70e00*/  IADD3 R0, R3.reuse, c[0x0][0x198], RZ ;  /* 0x0000660003007a10 */ /* 0x041fe20007ffe0ff */
[----:B------:R-:W-:-:S04]  /*70e10*/  IMAD.WIDE R4, R3, 0x2, R8 ;  /* 0x0000000203047825 */ /* 0x000fc800078e0208 */
[----:B-1----:R-:W-:Y:S01]  /*70e20*/  IMAD.WIDE R6, R0, 0x2, R50 ;  /* 0x0000000200067825 */ /* 0x002fe200078e0232 */
[----:B------:R-:W-:Y:S01]  /*70e30*/  ISETP.LT.AND P4, PT, R27, c[0x0][0x178], !P2 ;  /* 0x00005e001b007a0c */ /* 0x000fe20005781270 */
[----:B------:R0:W-:Y:S01]  /*70e40*/  @P1 STG.E.U16 [R4.64], R46 ;  /* 0x0000002e04001986 */ /* 0x0001e2000c101506 */
[----:B------:R-:W-:-:S03]  /*70e50*/  ISETP.LT.AND P2, PT, R23, c[0x0][0x178], !P2 ;  /* 0x00005e0017007a0c */ /* 0x000fc60005741270 */
[----:B------:R1:W-:Y:S01]  /*70e60*/  @P3 STG.E.U16 [R6.64], R55 ;  /* 0x0000003706003986 */ /* 0x0003e2000c101506 */
[----:B------:R-:W-:Y:S01]  /*70e70*/  ISETP.LT.AND P3, PT, R59, c[0x0][0x178], !P5 ;  /* 0x00005e003b007a0c */ /* 0x000fe20006f61270 */
[C---:B------:R-:W-:Y:S01]  /*70e80*/  IMAD.WIDE R44, R0.reuse, 0x2, R48 ;  /* 0x00000002002c7825 */ /* 0x040fe200078e0230 */
[----:B------:R-:W-:-:S04]  /*70e90*/  IADD3 R3, R0, c[0x0][0x198], RZ ;  /* 0x0000660000037a10 */ /* 0x000fc80007ffe0ff */
[----:B------:R1:W-:Y:S01]  /*70ea0*/  @P6 STG.E.U16 [R44.64], R43 ;  /* 0x0000002b2c006986 */ /* 0x0003e2000c101506 */
[----:B0-----:R-:W-:Y:S01]  /*70eb0*/  IMAD.WIDE R4, R0, 0x2, R10 ;  /* 0x0000000200047825 */ /* 0x001fe200078e020a */
[----:B------:R-:W-:Y:S02]  /*70ec0*/  ISETP.LT.AND P6, PT, R60, c[0x0][0x178], !P5 ;  /* 0x00005e003c007a0c */ /* 0x000fe40006fc1270 */
[----:B------:R-:W4:Y:S01]  /*70ed0*/  LDL.LU R46, [R1+0x2148] ;  /* 0x00214800012e7983 */ /* 0x000f220000300800 */
[----:B-1----:R-:W-:Y:S01]  /*70ee0*/  IMAD.WIDE R6, R0, 0x2, R8 ;  /* 0x0000000200067825 */ /* 0x002fe200078e0208 */
[----:B------:R-:W-:Y:S02]  /*70ef0*/  PRMT R0, R55, 0x7632, R0 ;  /* 0x0000763237007816 */ /* 0x000fe40000000000 */
[----:B------:R0:W-:Y:S01]  /*70f00*/  @P4 STG.E.U16 [R4.64], R56 ;  /* 0x0000003804004986 */ /* 0x0001e2000c101506 */
[----:B------:R-:W-:-:S03]  /*70f10*/  IMAD.WIDE R44, R3, 0x2, R50 ;  /* 0x00000002032c7825 */ /* 0x000fc600078e0232 */
[----:B------:R1:W-:Y:S01]  /*70f20*/  @P2 STG.E.U16 [R6.64], R57 ;  /* 0x0000003906002986 */ /* 0x0003e2000c101506 */
[----:B------:R-:W-:-:S03]  /*70f30*/  ISETP.LT.AND P4, PT, R59, c[0x0][0x178], !P0 ;  /* 0x00005e003b007a0c */ /* 0x000fc60004781270 */
[----:B------:R1:W-:Y:S01]  /*70f40*/  @P3 STG.E.U16 [R44.64], R0 ;  /* 0x000000002c003986 */ /* 0x0003e2000c101506 */
[----:B------:R-:W-:Y:S02]  /*70f50*/  ISETP.LT.AND P3, PT, R27, c[0x0][0x178], !P5 ;  /* 0x00005e001b007a0c */ /* 0x000fe40006f61270 */
[----:B------:R-:W-:Y:S01]  /*70f60*/  ISETP.LT.AND P5, PT, R23, c[0x0][0x178], !P5 ;  /* 0x00005e0017007a0c */ /* 0x000fe20006fa1270 */
[----:B0-----:R-:W-:Y:S01]  /*70f70*/  IMAD.WIDE R4, R3, 0x2, R48 ;  /* 0x0000000203047825 */ /* 0x001fe200078e0230 */
[----:B------:R-:W4:Y:S01]  /*70f80*/  LDL.LU R54, [R1+0x214c] ;  /* 0x00214c0001367983 */ /* 0x000f220000300800 */
[----:B-1----:R-:W-:Y:S02]  /*70f90*/  PRMT R6, R43, 0x7632, R6 ;  /* 0x000076322b067816 */ /* 0x002fe40000000006 */
[----:B------:R-:W-:Y:S01]  /*70fa0*/  PRMT R52, R56, 0x7632, R52 ;  /* 0x0000763238347816 */ /* 0x000fe20000000034 */
[----:B------:R-:W4:Y:S01]  /*70fb0*/  LDL.LU R43, [R1+0x5c8] ;  /* 0x0005c800012b7983 */ /* 0x000f220000300800 */
[----:B------:R-:W-:-:S03]  /*70fc0*/  IADD3 R0, R3, c[0x0][0x198], RZ ;  /* 0x0000660003007a10 */ /* 0x000fc60007ffe0ff */
        /* <DEDUP_REMOVED lines=8> */
[----:B------:R-:W-:Y:S04]  /*71050*/  @P5 STG.E.U16 [R6.64], R53 ;  /* 0x0000003506005986 */ /* 0x000fe8000c101506 */
[----:B---3--:R0:W-:Y:S01]  /*71060*/  @P4 STG.E.U16 [R44.64], R58 ;  /* 0x0000003a2c004986 */ /* 0x0081e2000c101506 */
[----:B------:R-:W-:-:S03]  /*71070*/  PRMT R3, R58, 0x7632, R3 ;  /* 0x000076323a037816 */ /* 0x000fc60000000003 */
[----:B0-----:R-:W3:Y:S01]  /*71080*/  LDL.LU R58, [R1+0x2150] ;  /* 0x00215000013a7983 */ /* 0x001ee20000300800 */
[----:B------:R-:W-:Y:S02]  /*71090*/  ISETP.LT.AND P6, PT, R60, c[0x0][0x178], !P0 ;  /* 0x00005e003c007a0c */ /* 0x000fe400047c1270 */
[----:B--2---:R-:W-:Y:S01]  /*710a0*/  ISETP.GE.AND P1, PT, R47, c[0x0][0x17c], PT ;  /* 0x00005f002f007a0c */ /* 0x004fe20003f26270 */
[----:B------:R-:W2:Y:S01]  /*710b0*/  LDL.LU R57, [R1+0x4fc] ;  /* 0x0004fc0001397983 */ /* 0x000ea20000300800 */
[----:B------:R-:W-:Y:S02]  /*710c0*/  ISETP.LT.AND P4, PT, R27, c[0x0][0x178], !P0 ;  /* 0x00005e001b007a0c */ /* 0x000fe40004781270 */
[----:B------:R-:W-:Y:S02]  /*710d0*/  ISETP.LT.AND P3, PT, R23, c[0x0][0x178], !P0 ;  /* 0x00005e0017007a0c */ /* 0x000fe40004761270 */
[C---:B------:R-:W-:Y:S01]  /*710e0*/  IADD3 R52, R0.reuse, c[0x0][0x198], RZ ;  /* 0x0000660000347a10 */ /* 0x040fe20007ffe0ff */
[----:B------:R-:W-:Y:S01]  /*710f0*/  IMAD.WIDE R4, R0, 0x2, R10 ;  /* 0x0000000200047825 */ /* 0x000fe200078e020a */
[----:B----4-:R-:W-:-:S03]  /*71100*/  PRMT R53, R61, 0x7632, R53 ;  /* 0x000076323d357816 */ /* 0x010fc60000000035 */
[----:B------:R-:W-:-:S04]  /*71110*/  IMAD.WIDE R6, R0, 0x2, R8 ;  /* 0x0000000200067825 */ /* 0x000fc800078e0208 */
[----:B------:R-:W-:Y:S01]  /*71120*/  IMAD.WIDE R44, R52, 0x2, R50 ;  /* 0x00000002342c7825 */ /* 0x000fe200078e0232 */
[----:B------:R-:W-:-:S03]  /*71130*/  ISETP.GE.AND P2, PT, R46, c[0x0][0x17c], PT ;  /* 0x00005f002e007a0c */ /* 0x000fc60003f46270 */
[----:B------:R-:W-:-:S05]  /*71140*/  IMAD.WIDE R46, R0, 0x2, R48 ;  /* 0x00000002002e7825 */ /* 0x000fca00078e0230 */
[----:B------:R0:W-:Y:S01]  /*71150*/  @P6 STG.E.U16 [R46.64], R61 ;  /* 0x0000003d2e006986 */ /* 0x0001e2000c101506 */
[----:B------:R-:W-:Y:S02]  /*71160*/  ISETP.LT.AND P6, PT, R59, c[0x0][0x178], !P1 ;  /* 0x00005e003b007a0c */ /* 0x000fe40004fc1270 */
[----:B------:R-:W-:Y:S02]  /*71170*/  ISETP.LT.AND P5, PT, R60, c[0x0][0x178], !P1 ;  /* 0x00005e003c007a0c */ /* 0x000fe40004fa1270 */
[----:B------:R-:W-:Y:S02]  /*71180*/  ISETP.GE.AND P0, PT, R54, c[0x0][0x17c], PT ;  /* 0x00005f0036007a0c */ /* 0x000fe40003f06270 */
[----:B------:R-:W4:Y:S04]  /*71190*/  LDL.LU R54, [R1+0x2154] ;  /* 0x0021540001367983 */ /* 0x000f280000300800 */
[----:B0-----:R-:W4:Y:S04]  /*711a0*/  LDL.LU R61, [R1+0x50c] ;  /* 0x00050c00013d7983 */ /* 0x001f280000300800 */
[----:B------:R-:W-:Y:S01]  /*711b0*/  @P4 STG.E.U16 [R4.64], R43 ;  /* 0x0000002b04004986 */ /* 0x000fe2000c101506 */
[----:B------:R-:W-:-:S03]  /*711c0*/  ISETP.LT.AND P4, PT, R27, c[0x0][0x178], !P1 ;  /* 0x00005e001b007a0c */ /* 0x000fc60004f81270 */
[----:B------:R-:W-:Y:S01]  /*711d0*/  @P3 STG.E.U16 [R6.64], R55 ;  /* 0x0000003706003986 */ /* 0x000fe2000c101506 */
[----:B------:R-:W-:-:S03]  /*711e0*/  ISETP.LT.AND P3, PT, R23, c[0x0][0x178], !P1 ;  /* 0x00005e0017007a0c */ /* 0x000fc60004f61270 */
[----:B------:R0:W-:Y:S02]  /*711f0*/  @P6 STG.E.U16 [R44.64], R3 ;  /* 0x000000032c006986 */ /* 0x0001e4000c101506 */
[----:B0-----:R-:W-:Y:S02]  /*71200*/  PRMT R44, R43, 0x7632, R44 ;  /* 0x000076322b2c7816 */ /* 0x001fe4000000002c */
[----:B------:R-:W4:Y:S01]  /*71210*/  LDL.LU R43, [R1+0x2270] ;  /* 0x00227000012b7983 */ /* 0x000f220000300800 */
[----:B---3--:R-:W-:-:S03]  /*71220*/  ISETP.GE.AND P1, PT, R58, c[0x0][0x17c], PT ;  /* 0x00005f003a007a0c */ /* 0x008fc60003f26270 */
[----:B------:R-:W3:Y:S01]  /*71230*/  LDL.LU R58, [R1+0x4ec] ;  /* 0x0004ec00013a7983 */ /* 0x000ee20000300800 */
[----:B------:R-:W-:-:S04]  /*71240*/  IMAD.WIDE R46, R52, 0x2, R48 ;  /* 0x00000002342e7825 */ /* 0x000fc800078e0230 */
[----:B------:R-:W-:Y:S01]  /*71250*/  IMAD.WIDE R6, R52, 0x2, R10 ;  /* 0x0000000234067825 */ /* 0x000fe200078e020a */
[----:B------:R-:W-:Y:S01]  /*71260*/  @P5 STG.E.U16 [R46.64], R53 ;  /* 0x000000352e005986 */ /* 0x000fe2000c101506 */
[----:B------:R-:W-:Y:S02]  /*71270*/  ISETP.LT.AND P5, PT, R59, c[0x0][0x178], !P2 ;  /* 0x00005e003b007a0c */ /* 0x000fe400057a1270 */
[----:B------:R-:W-:Y:S01]  /*71280*/  ISETP.LT.AND P6, PT, R60, c[0x0][0x178], !P2 ;  /* 0x00005e003c007a0c */ /* 0x000fe200057c1270 */
[----:B------:R0:W-:Y:S01]  /*71290*/  @P4 STG.E.U16 [R6.64], R44 ;  /* 0x0000002c06004986 */ /* 0x0001e2000c101506 */
[C---:B------:R-:W-:Y:S02]  /*712a0*/  IADD3 R3, R52.reuse, c[0x0][0x198], RZ ;  /* 0x0000660034037a10 */ /* 0x040fe40007ffe0ff */
[----:B------:R-:W-:Y:S01]  /*712b0*/  ISETP.LT.AND P4, PT, R27, c[0x0][0x178], !P2 ;  /* 0x00005e001b007a0c */ /* 0x000fe20005781270 */
[----:B------:R-:W-:Y:S01]  /*712c0*/  IMAD.WIDE R4, R52, 0x2, R8 ;  /* 0x0000000234047825 */ /* 0x000fe200078e0208 */
[----:B------:R-:W-:-:S02]  /*712d0*/  PRMT R0, R55, 0x7632, R0 ;  /* 0x0000763237007816 */ /* 0x000fc40000000000 */
[----:B------:R-:W-:Y:S01]  /*712e0*/  ISETP.LT.AND P2, PT, R23, c[0x0][0x178], !P2 ;  /* 0x00005e0017007a0c */ /* 0x000fe20005741270 */
[C---:B0-----:R-:W-:Y:S02]  /*712f0*/  IMAD.WIDE R6, R3.reuse, 0x2, R50 ;  /* 0x0000000203067825 */ /* 0x041fe400078e0232 */
[----:B------:R0:W-:Y:S02]  /*71300*/  @P3 STG.E.U16 [R4.64], R0 ;  /* 0x0000000004003986 */ /* 0x0001e4000c101506 */
[----:B------:R-:W-:Y:S02]  /*71310*/  IMAD.WIDE R44, R3, 0x2, R48 ;  /* 0x00000002032c7825 */ /* 0x000fe400078e0230 */
[----:B------:R1:W-:Y:S01]  /*71320*/  @P5 STG.E.U16 [R6.64], R56 ;  /* 0x0000003806005986 */ /* 0x0003e2000c101506 */
[----:B--2---:R-:W-:-:S03]  /*71330*/  PRMT R52, R57, 0x7632, R52 ;  /* 0x0000763239347816 */ /* 0x004fc60000000034 */
[----:B------:R2:W-:Y:S01]  /*71340*/  @P6 STG.E.U16 [R44.64], R57 ;  /* 0x000000392c006986 */ /* 0x0005e2000c101506 */
[C---:B0-----:R-:W-:Y:S01]  /*71350*/  IMAD.WIDE R4, R3.reuse, 0x2, R10 ;  /* 0x0000000203047825 */ /* 0x041fe200078e020a */
[----:B------:R-:W-:Y:S02]  /*71360*/  PRMT R0, R56, 0x7632, R0 ;  /* 0x0000763238007816 */ /* 0x000fe40000000000 */
[----:B-1----:R-:W3:Y:S01]  /*71370*/  LDL.LU R56, [R1+0x54c] ;  /* 0x00054c0001387983 */ /* 0x002ee20000300800 */
[----:B------:R-:W-:Y:S02]  /*71380*/  IADD3 R46, R3, c[0x0][0x198], RZ ;  /* 0x00006600032e7a10 */ /* 0x000fe40007ffe0ff */
[----:B------:R-:W-:Y:S02]  /*71390*/  ISETP.LT.AND P6, PT, R59, c[0x0][0x178], !P0 ;  /* 0x00005e003b007a0c */ /* 0x000fe400047c1270 */
[----:B------:R-:W-:Y:S02]  /*713a0*/  ISETP.LT.AND P5, PT, R60, c[0x0][0x178], !P0 ;  /* 0x00005e003c007a0c */ /* 0x000fe400047a1270 */
[----:B----4-:R-:W-:-:S02]  /*713b0*/  ISETP.GE.AND P3, PT, R54, c[0x0][0x17c], PT ;  /* 0x00005f0036007a0c */ /* 0x010fc40003f66270 */
[----:B------:R-:W4:Y:S04]  /*713c0*/  LDL.LU R54, [R1+0x2158] ;  /* 0x0021580001367983 */ /* 0x000f280000300800 */
[----:B------:R0:W-:Y:S04]  /*713d0*/  @P4 STG.E.U16 [R4.64], R61 ;  /* 0x0000003d04004986 */ /* 0x0001e8000c101506 */
[----:B--2---:R-:W2:Y:S04]  /*713e0*/  LDL.LU R57, [R1+0x53c] ;  /* 0x00053c0001397983 */ /* 0x004ea80000300800 */
[----:B------:R-:W4:Y:S01]  /*713f0*/  LDL.LU R53, [R1+0x215c] ;  /* 0x00215c0001357983 */ /* 0x000f220000300800 */
[----:B0-----:R-:W-:Y:S01]  /*71400*/  IMAD.WIDE R4, R3, 0x2, R8 ;  /* 0x0000000203047825 */ /* 0x001fe200078e0208 */
[----:B------:R-:W-:-:S02]  /*71410*/  PRMT R3, R61, 0x7632, R3 ;  /* 0x000076323d037816 */ /* 0x000fc40000000003 */
[----:B------:R-:W4:Y:S01]  /*71420*/  LDL.LU R61, [R1+0x52c] ;  /* 0x00052c00013d7983 */ /* 0x000f220000300800 */
[----:B------:R-:W-:-:S04]  /*71430*/  IMAD.WIDE R6, R46, 0x2, R50 ;  /* 0x000000022e067825 */ /* 0x000fc800078e0232 */
[----:B------:R-:W-:Y:S01]  /*71440*/  IMAD.WIDE R44, R46, 0x2, R48 ;  /* 0x000000022e2c7825 */ /* 0x000fe200078e0230 */
[----:B---3--:R-:W-:Y:S01]  /*71450*/  PRMT R47, R58, 0x7632, R47 ;  /* 0x000076323a2f7816 */ /* 0x008fe2000000002f */
[----:B------:R0:W-:Y:S04]  /*71460*/  @P2 STG.E.U16 [R4.64], R58 ;  /* 0x0000003a04002986 */ /* 0x0001e8000c101506 */
[----:B0-----:R-:W3:Y:S04]  /*71470*/  LDL.LU R58, [R1+0x49c] ;  /* 0x00049c00013a7983 */ /* 0x001ee80000300800 */
[----:B------:R-:W-:Y:S04]  /*71480*/  @P6 STG.E.U16 [R6.64], R0 ;  /* 0x0000000006006986 */ /* 0x000fe8000c101506 */
[----:B------:R0:W-:Y:S04]  /*71490*/  @P5 STG.E.U16 [R44.64], R52 ;  /* 0x000000342c005986 */ /* 0x0001e8000c101506 */
[----:B0-----:R-:W3:Y:S01]  /*714a0*/  LDL.LU R52, [R1+0x2160] ;  /* 0x0021600001347983 */ /* 0x001ee20000300800 */
[----:B------:R-:W-:-:S02]  /*714b0*/  ISETP.LT.AND P4, PT, R27, c[0x0][0x178], !P0 ;  /* 0x00005e001b007a0c */ /* 0x000fc40004781270 */
[----:B------:R-:W-:Y:S01]  /*714c0*/  ISETP.LT.AND P0, PT, R23, c[0x0][0x178], !P0 ;  /* 0x00005e0017007a0c */ /* 0x000fe20004701270 */
[C---:B------:R-:W-:Y:S01]  /*714d0*/  IMAD.WIDE R4, R46.reuse, 0x2, R10 ;  /* 0x000000022e047825 */ /* 0x040fe200078e020a */
[----:B------:R-:W-:Y:S02]  /*714e0*/  ISETP.LT.AND P6, PT, R59, c[0x0][0x178], !P1 ;  /* 0x00005e003b007a0c */ /* 0x000fe40004fc1270 */
[----:B------:R-:W-:Y:S02]  /*714f0*/  IADD3 R0, R46, c[0x0][0x198], RZ ;  /* 0x000066002e007a10 */ /* 0x000fe40007ffe0ff */
[----:B------:R-:W-:Y:S01]  /*71500*/  ISETP.LT.AND P5, PT, R60, c[0x0][0x178], !P1 ;  /* 0x00005e003c007a0c */ /* 0x000fe20004fa1270 */
[----:B------:R-:W-:-:S04]  /*71510*/  IMAD.WIDE R6, R46, 0x2, R8 ;  /* 0x000000022e067825 */ /* 0x000fc800078e0208 */
[----:B------:R0:W-:Y:S01]  /*71520*/  @P4 STG.E.U16 [R4.64], R3 ;  /* 0x0000000304004986 */ /* 0x0001e2000c101506 */
[----:B------:R-:W-:Y:S02]  /*71530*/  ISETP.LT.AND P4, PT, R27, c[0x0][0x178], !P1 ;  /* 0x00005e001b007a0c */ /* 0x000fe40004f81270 */
[----:B------:R-:W-:Y:S01]  /*71540*/  ISETP.LT.AND P1, PT, R23, c[0x0][0x178], !P1 ;  /* 0x00005e0017007a0c */ /* 0x000fe20004f21270 */
[----:B------:R1:W-:Y:S01]  /*71550*/  @P0 STG.E.U16 [R6.64], R47 ;  /* 0x0000002f06000986 */ /* 0x0003e2000c101506 */
[----:B0-----:R-:W-:Y:S01]  /*71560*/  IMAD.WIDE R4, R0, 0x2, R50 ;  /* 0x0000000200047825 */ /* 0x001fe200078e0232 */
[----:B------:R-:W-:-:S03]  /*71570*/  PRMT R3, R56, 0x7632, R3 ;  /* 0x0000763238037816 */ /* 0x000fc60000000003 */
[C---:B-1----:R-:W-:Y:S01]  /*71580*/  IMAD.WIDE R6, R0.reuse, 0x2, R48 ;  /* 0x0000000200067825 */ /* 0x042fe200078e0230 */
[----:B------:R0:W-:Y:S01]  /*71590*/  @P6 STG.E.U16 [R4.64], R56 ;  /* 0x0000003804006986 */ /* 0x0001e2000c101506 */
[----:B------:R-:W-:Y:S02]  /*715a0*/  IADD3 R45, R0, c[0x0][0x198], RZ ;  /* 0x00006600002d7a10 */ /* 0x000fe40007ffe0ff */
[----:B--2---:R-:W-:Y:S01]  /*715b0*/  PRMT R44, R57, 0x7632, R44 ;  /* 0x00007632392c7816 */ /* 0x004fe2000000002c */
[----:B------:R1:W-:Y:S01]  /*715c0*/  @P5 STG.E.U16 [R6.64], R57 ;  /* 0x0000003906005986 */ /* 0x0003e2000c101506 */
[----:B------:R-:W-:-:S03]  /*715d0*/  ISETP.LT.AND P5, PT, R59, c[0x0][0x178], !P3 ;  /* 0x00005e003b007a0c */ /* 0x000fc60005fa1270 */
[----:B0-----:R-:W2:Y:S01]  /*715e0*/  LDL.LU R56, [R1+0x59c] ;  /* 0x00059c0001387983 */ /* 0x001ea20000300800 */
[----:B------:R-:W-:-:S03]  /*715f0*/  IMAD.WIDE R4, R0, 0x2, R10 ;  /* 0x0000000200047825 */ /* 0x000fc600078e020a */
[----:B------:R-:W2:Y:S01]  /*71600*/  LDL.LU R47, [R1+0x2164] ;  /* 0x00216400012f7983 */ /* 0x000ea20000300800 */
[----:B-1----:R-:W-:Y:S01]  /*71610*/  IMAD.WIDE R6, R0, 0x2, R8 ;  /* 0x0000000200067825 */ /* 0x002fe200078e0208 */
[----:B----4-:R-:W-:Y:S02]  /*71620*/  PRMT R0, R61, 0x7632, R0 ;  /* 0x000076323d007816 */ /* 0x010fe40000000000 */
[----:B------:R0:W-:Y:S04]  /*71630*/  @P4 STG.E.U16 [R4.64], R61 ;  /* 0x0000003d04004986 */ /* 0x0001e8000c101506 */
[----:B------:R-:W4:Y:S01]  /*71640*/  LDL.LU R57, [R1+0x58c] ;  /* 0x00058c0001397983 */ /* 0x000f220000300800 */
[----:B------:R-:W-:-:S03]  /*71650*/  ISETP.LT.AND P6, PT, R60, c[0x0][0x178], !P3 ;  /* 0x00005e003c007a0c */ /* 0x000fc60005fc1270 */
[----:B0-----:R-:W4:Y:S01]  /*71660*/  LDL.LU R61, [R1+0x57c] ;  /* 0x00057c00013d7983 */ /* 0x001f220000300800 */
[----:B------:R-:W-:Y:S01]  /*71670*/  IMAD.WIDE R4, R45, 0x2, R50 ;  /* 0x000000022d047825 */ /* 0x000fe200078e0232 */
[----:B------:R-:W-:Y:S02]  /*71680*/  ISETP.GE.AND P2, PT, R54, c[0x0][0x17c], PT ;  /* 0x00005f0036007a0c */ /* 0x000fe40003f46270 */
[----:B------:R-:W-:Y:S01]  /*71690*/  ISETP.GE.AND P0, PT, R53, c[0x0][0x17c], PT ;  /* 0x00005f0035007a0c */ /* 0x000fe20003f06270 */
[----:B---3--:R0:W-:Y:S01]  /*716a0*/  @P1 STG.E.U16 [R6.64], R58 ;  /* 0x0000003a06001986 */ /* 0x0081e2000c101506 */
[----:B------:R-:W-:Y:S02]  /*716b0*/  ISETP.LT.AND P1, PT, R27, c[0x0][0x178], !P3 ;  /* 0x00005e001b007a0c */ /* 0x000fe40005f21270 */
[----:B------:R-:W-:Y:S01]  /*716c0*/  PRMT R46, R58, 0x7632, R46 ;  /* 0x000076323a2e7816 */ /* 0x000fe2000000002e */
[----:B------:R1:W-:Y:S04]  /*716d0*/  @P5 STG.E.U16 [R4.64], R3 ;  /* 0x0000000304005986 */ /* 0x0003e8000c101506 */
[----:B0-----:R-:W3:Y:S01]  /*716e0*/  LDL.LU R58, [R1+0x56c] ;  /* 0x00056c00013a7983 */ /* 0x001ee20000300800 */
[----:B------:R-:W-:-:S03]  /*716f0*/  IMAD.WIDE R6, R45, 0x2, R48 ;  /* 0x000000022d067825 */ /* 0x000fc600078e0230 */
[----:B------:R-:W3:Y:S01]  /*71700*/  LDL.LU R54, [R1+0x5dc] ;  /* 0x0005dc0001367983 */ /* 0x000ee20000300800 */
[----:B-1----:R-:W-:-:S03]  /*71710*/  IMAD.WIDE R4, R45, 0x2, R10 ;  /* 0x000000022d047825 */ /* 0x002fc600078e020a */
[----:B------:R0:W-:Y:S04]  /*71720*/  @P6 STG.E.U16 [R6.64], R44 ;  /* 0x0000002c06006986 */ /* 0x0001e8000c101506 */
[----:B------:R1:W-:Y:S01]  /*71730*/  @P1 STG.E.U16 [R4.64], R0 ;  /* 0x0000000004001986 */ /* 0x0003e2000c101506 */
[----:B------:R-:W-:-:S03]  /*71740*/  ISETP.GE.AND P1, PT, R52, c[0x0][0x17c], PT ;  /* 0x00005f0034007a0c */ /* 0x000fc60003f26270 */
[----:B------:R-:W3:Y:S04]  /*71750*/  LDL.LU R55, [R1+0x5bc] ;  /* 0x0005bc0001377983 */ /* 0x000ee80000300800 */
[----:B------:R-:W3:Y:S04]  /*71760*/  LDL.LU R53, [R1+0x216c] ;  /* 0x00216c0001357983 */ /* 0x000ee80000300800 */
[----:B------:R-:W3:Y:S01]  /*71770*/  LDL.LU R52, [R1+0x2168] ;  /* 0x0021680001347983 */ /* 0x000ee20000300800 */
[----:B------:R-:W-:Y:S02]  /*71780*/  ISETP.LT.AND P3, PT, R23, c[0x0][0x178], !P3 ;  /* 0x00005e0017007a0c */ /* 0x000fe40005f61270 */
[----:B------:R-:W-:-:S02]  /*71790*/  ISETP.LT.AND P4, PT, R59, c[0x0][0x178], !P2 ;  /* 0x00005e003b007a0c */ /* 0x000fc40005781270 */
[C---:B------:R-:W-:Y:S02]  /*717a0*/  IADD3 R3, R45.reuse, c[0x0][0x198], RZ ;  /* 0x000066002d037a10 */ /* 0x040fe40007ffe0ff */
[----:B------:R-:W-:Y:S01]  /*717b0*/  ISETP.LT.AND P5, PT, R60, c[0x0][0x178], !P2 ;  /* 0x00005e003c007a0c */ /* 0x000fe200057a1270 */
[----:B0-----:R-:W-:Y:S01]  /*717c0*/  IMAD.WIDE R6, R45, 0x2, R8 ;  /* 0x000000022d067825 */ /* 0x001fe200078e0208 */
[----:B------:R-:W-:-:S03]  /*717d0*/  ISETP.LT.AND P6, PT, R27, c[0x0][0x178], !P2 ;  /* 0x00005e001b007a0c */ /* 0x000fc600057c1270 */
[----:B------:R-:W-:Y:S02]  /*717e0*/  IMAD.WIDE R44, R3, 0x2, R50 ;  /* 0x00000002032c7825 */ /* 0x000fe400078e0232 */
[----:B------:R0:W-:Y:S01]  /*717f0*/  @P3 STG.E.U16 [R6.64], R46 ;  /* 0x0000002e06003986 */ /* 0x0001e2000c101506 */
[----:B------:R-:W-:Y:S02]  /*71800*/  ISETP.LT.AND P3, PT, R23, c[0x0][0x178], !P2 ;  /* 0x00005e0017007a0c */ /* 0x000fe40005761270 */
[C---:B-1----:R-:W-:Y:S01]  /*71810*/  IADD3 R0, R3.reuse, c[0x0][0x198], RZ ;  /* 0x0000660003007a10 */ /* 0x042fe20007ffe0ff */
[----:B0-----:R-:W-:Y:S01]  /*71820*/  IMAD.WIDE R6, R3, 0x2, R48 ;  /* 0x0000000203067825 */ /* 0x001fe200078e0230 */
[----:B--2---:R0:W-:Y:S01]  /*71830*/  @P4 STG.E.U16 [R44.64], R56 ;  /* 0x000000382c004986 */ /* 0x0041e2000c101506 */
[----:B------:R-:W-:Y:S02]  /*71840*/  ISETP.LT.AND P4, PT, R59, c[0x0][0x178], !P0 ;  /* 0x00005e003b007a0c */ /* 0x000fe40004781270 */
[----:B0-----:R-:W-:Y:S01]  /*71850*/  IMAD.WIDE R44, R3, 0x2, R10 ;  /* 0x00000002032c7825 */ /* 0x001fe200078e020a */
[----:B----4-:R0:W-:Y:S01]  /*71860*/  @P5 STG.E.U16 [R6.64], R57 ;  /* 0x0000003906005986 */ /* 0x0101e2000c101506 */
[----:B------:R-:W-:-:S03]  /*71870*/  ISETP.LT.AND P5, PT, R27, c[0x0][0x178], !P0 ;  /* 0x00005e001b007a0c */ /* 0x000fc600047a1270 */
[----:B------:R1:W-:Y:S01]  /*71880*/  @P6 STG.E.U16 [R44.64], R61 ;  /* 0x0000003d2c006986 */ /* 0x0003e2000c101506 */
[----:B------:R-:W-:Y:S01]  /*71890*/  ISETP.LT.AND P6, PT, R60, c[0x0][0x178], !P0 ;  /* 0x00005e003c007a0c */ /* 0x000fe200047c1270 */
[----:B0-----:R-:W-:Y:S01]  /*718a0*/  IMAD.WIDE R6, R3, 0x2, R8 ;  /* 0x0000000203067825 */ /* 0x001fe200078e0208 */
[----:B------:R-:W-:Y:S02]  /*718b0*/  ISETP.LT.AND P0, PT, R23, c[0x0][0x178], !P0 ;  /* 0x00005e0017007a0c */ /* 0x000fe40004701270 */
[----:B------:R-:W-:Y:S02]  /*718c0*/  PRMT R4, R56, 0x7632, R4 ;  /* 0x0000763238047816 */ /* 0x000fe40000000004 */
[----:B------:R-:W-:Y:S01]  /*718d0*/  PRMT R5, R57, 0x7632, R5 ;  /* 0x0000763239057816 */ /* 0x000fe20000000005 */
[----:B-1----:R-:W-:Y:S01]  /*718e0*/  IMAD.WIDE R44, R0, 0x2, R50 ;  /* 0x00000002002c7825 */ /* 0x002fe200078e0232 */
[----:B------:R-:W-:Y:S02]  /*718f0*/  PRMT R46, R61, 0x7632, R46 ;  /* 0x000076323d2e7816 */ /* 0x000fe4000000002e */
[----:B------:R-:W2:Y:S04]  /*71900*/  LDL.LU R61, [R1+0x5cc] ;  /* 0x0005cc00013d7983 */ /* 0x000ea80000300800 */
[----:B------:R-:W4:Y:S04]  /*71910*/  LDL.LU R56, [R1+0x5ac] ;  /* 0x0005ac0001387983 */ /* 0x000f280000300800 */
[----:B---3--:R0:W-:Y:S01]  /*71920*/  @P3 STG.E.U16 [R6.64], R58 ;  /* 0x0000003a06003986 */ /* 0x0081e2000c101506 */
[----:B------:R-:W-:-:S03]  /*71930*/  PRMT R3, R58, 0x7632, R3 ;  /* 0x000076323a037816 */ /* 0x000fc60000000003 */
[----:B------:R1:W-:Y:S01]  /*71940*/  @P4 STG.E.U16 [R44.64], R4 ;  /* 0x000000042c004986 */ /* 0x0003e2000c101506 */
[----:B0-----:R-:W-:-:S04]  /*71950*/  IMAD.WIDE R6, R0, 0x2, R48 ;  /* 0x0000000200067825 */ /* 0x001fc800078e0230 */
[C---:B-1----:R-:W-:Y:S01]  /*71960*/  IMAD.WIDE R44, R0.reuse, 0x2, R10 ;  /* 0x00000002002c7825 */ /* 0x042fe200078e020a */
[----:B------:R0:W-:Y:S04]  /*71970*/  @P6 STG.E.U16 [R6.64], R5 ;  /* 0x0000000506006986 */ /* 0x0001e8000c101506 */
[----:B------:R1:W-:Y:S01]  /*71980*/  @P5 STG.E.U16 [R44.64], R46 ;  /* 0x0000002e2c005986 */ /* 0x0003e2000c101506 */
[----:B0-----:R-:W-:-:S05]  /*71990*/  IMAD.WIDE R6, R0, 0x2, R8 ;  /* 0x0000000200067825 */ /* 0x001fca00078e0208 */
[----:B------:R0:W-:Y:S01]  /*719a0*/  @P0 STG.E.U16 [R6.64], R3 ;  /* 0x0000000306000986 */ /* 0x0001e2000c101506 */
[----:B------:R-:W-:-:S03]  /*719b0*/  ISETP.GE.AND P0, PT, R52, c[0x0][0x17c], PT ;  /* 0x00005f0034007a0c */ /* 0x000fc60003f06270 */
[----:B------:R-:W3:Y:S01]  /*719c0*/  LDL.LU R52, [R1+0x2170] ;  /* 0x0021700001347983 */ /* 0x000ee20000300800 */
[----:B------:R-:W-:Y:S02]  /*719d0*/  ISETP.LT.AND P3, PT, R59, c[0x0][0x178], !P1 ;  /* 0x00005e003b007a0c */ /* 0x000fe40004f61270 */
[----:B------:R-:W-:Y:S01]  /*719e0*/  ISETP.LT.AND P4, PT, R60, c[0x0][0x178], !P1 ;  /* 0x00005e003c007a0c */ /* 0x000fe20004f81270 */
[----:B------:R-:W3:Y:S01]  /*719f0*/  LDL.LU R57, [R1+0x650] ;  /* 0x0006500001397983 */ /* 0x000ee20000300800 */
[----:B------:R-:W-:Y:S02]  /*71a00*/  ISETP.LT.AND P6, PT, R27, c[0x0][0x178], !P1 ;  /* 0x00005e001b007a0c */ /* 0x000fe40004fc1270 */
[----:B------:R-:W-:Y:S01]  /*71a10*/  IADD3 R4, R0, c[0x0][0x198], RZ ;  /* 0x0000660000047a10 */ /* 0x000fe20007ffe0ff */
[----:B------:R-:W3:Y:S01]  /*71a20*/  LDL.LU R58, [R1+0x620] ;  /* 0x00062000013a7983 */ /* 0x000ee20000300800 */
[----:B------:R-:W-:Y:S02]  /*71a30*/  ISETP.LT.AND P1, PT, R23, c[0x0][0x178], !P1 ;  /* 0x00005e0017007a0c */ /* 0x000fe40004f21270 */
[----:B------:R-:W-:Y:S01]  /*71a40*/  ISETP.GE.AND P2, PT, R47, c[0x0][0x17c], PT ;  /* 0x00005f002f007a0c */ /* 0x000fe20003f46270 */
[C---:B-1----:R-:W-:Y:S01]  /*71a50*/  IMAD.WIDE R44, R4.reuse, 0x2, R50 ;  /* 0x00000002042c7825 */ /* 0x042fe200078e0232 */
[----:B------:R-:W-:-:S03]  /*71a60*/  IADD3 R0, R4, c[0x0][0x198], RZ ;  /* 0x0000660004007a10 */ /* 0x000fc60007ffe0ff */
[C---:B------:R-:W-:Y:S01]  /*71a70*/  IMAD.WIDE R46, R4.reuse, 0x2, R48 ;  /* 0x00000002042e7825 */ /* 0x040fe200078e0230 */
[----:B------:R-:W-:Y:S03]  /*71a80*/  @P3 STG.E.U16 [R44.64], R54 ;  /* 0x000000362c003986 */ /* 0x000fe6000c101506 */
[C---:B0-----:R-:W-:Y:S01]  /*71a90*/  IMAD.WIDE R6, R4.reuse, 0x2, R10 ;  /* 0x0000000204067825 */ /* 0x041fe200078e020a */
[----:B------:R0:W-:Y:S03]  /*71aa0*/  @P4 STG.E.U16 [R46.64], R55 ;  /* 0x000000372e004986 */ /* 0x0001e6000c101506 */
[----:B------:R-:W-:Y:S01]  /*71ab0*/  IMAD.WIDE R4, R4, 0x2, R8 ;  /* 0x0000000204047825 */ /* 0x000fe200078e0208 */
[----:B--2---:R1:W-:Y:S01]  /*71ac0*/  @P6 STG.E.U16 [R6.64], R61 ;  /* 0x0000003d06006986 */ /* 0x0043e2000c101506 */
[----:B0-----:R-:W-:-:S03]  /*71ad0*/  PRMT R47, R61, 0x7632, R47 ;  /* 0x000076323d2f7816 */ /* 0x001fc6000000002f */
[----:B----4-:R0:W-:Y:S04]  /*71ae0*/  @P1 STG.E.U16 [R4.64], R56 ;  /* 0x0000003804001986 */ /* 0x0101e8000c101506 */
[----:B-1----:R-:W2:Y:S01]  /*71af0*/  LDL.LU R61, [R1+0x600] ;  /* 0x00060000013d7983 */ /* 0x002ea20000300800 */
[----:B---3--:R-:W-:-:S03]  /*71b00*/  ISETP.GE.AND P1, PT, R52, c[0x0][0x17c], PT ;  /* 0x00005f0034007a0c */ /* 0x008fc60003f26270 */
[----:B------:R-:W3:Y:S01]  /*71b10*/  LDL.LU R52, [R1+0x2174] ;  /* 0x0021740001347983 */ /* 0x000ee20000300800 */
[----:B------:R-:W-:Y:S02]  /*71b20*/  ISETP.LT.AND P4, PT, R59, c[0x0][0x178], !P2 ;  /* 0x00005e003b007a0c */ /* 0x000fe40005781270 */
[----:B------:R-:W-:Y:S01]  /*71b30*/  ISETP.LT.AND P3, PT, R60, c[0x0][0x178], !P2 ;  /* 0x00005e003c007a0c */ /* 0x000fe20005761270 */
[----:B------:R-:W-:Y:S01]  /*71b40*/  IMAD.WIDE R6, R0, 0x2, R50 ;  /* 0x0000000200067825 */ /* 0x000fe200078e0232 */
[----:B------:R-:W-:Y:S02]  /*71b50*/  PRMT R46, R54, 0x7632, R46 ;  /* 0x00007632362e7816 */ /* 0x000fe4000000002e */
[----:B------:R-:W-:Y:S01]  /*71b60*/  PRMT R3, R55, 0x7632, R3 ;  /* 0x0000763237037816 */ /* 0x000fe20000000003 */
[----:B------:R-:W-:Y:S01]  /*71b70*/  IMAD.WIDE R44, R0, 0x2, R48 ;  /* 0x00000002002c7825 */ /* 0x000fe200078e0230 */
[----:B------:R-:W-:Y:S02]  /*71b80*/  ISETP.LT.AND P6, PT, R27, c[0x0][0x178], !P2 ;  /* 0x00005e001b007a0c */ /* 0x000fe400057c1270 */
[----:B------:R-:W-:-:S02]  /*71b90*/  ISETP.GE.AND P5, PT, R53, c[0x0][0x17c], PT ;  /* 0x00005f0035007a0c */ /* 0x000fc40003fa6270 */
[----:B------:R-:W-:Y:S01]  /*71ba0*/  ISETP.LT.AND P2, PT, R23, c[0x0][0x178], !P2 ;  /* 0x00005e0017007a0c */ /* 0x000fe20005741270 */
[----:B------:R1:W-:Y:S01]  /*71bb0*/  @P4 STG.E.U16 [R6.64], R46 ;  /* 0x0000002e06004986 */ /* 0x0003e2000c101506 */
[----:B0-----:R-:W-:-:S03]  /*71bc0*/  IMAD.WIDE R4, R0, 0x2, R10 ;  /* 0x0000000200047825 */ /* 0x001fc600078e020a */
[----:B------:R0:W-:Y:S01]  /*71bd0*/  @P3 STG.E.U16 [R44.64], R3 ;  /* 0x000000032c003986 */ /* 0x0001e2000c101506 */
[----:B------:R-:W-:-:S03]  /*71be0*/  ISETP.LT.AND P3, PT, R59, c[0x0][0x178], !P5 ;  /* 0x00005e003b007a0c */ /* 0x000fc60006f61270 */
[----:B------:R4:W-:Y:S01]  /*71bf0*/  @P6 STG.E.U16 [R4.64], R47 ;  /* 0x0000002f04006986 */ /* 0x0009e2000c101506 */
[----:B-1----:R-:W-:-:S03]  /*71c00*/  PRMT R46, R56, 0x7632, R46 ;  /* 0x00007632382e7816 */ /* 0x002fc6000000002e */
[----:B------:R-:W2:Y:S01]  /*71c10*/  LDL.LU R53, [R1+0x2178] ;  /* 0x0021780001357983 */ /* 0x000ea20000300800 */
[C---:B0-----:R-:W-:Y:S01]  /*71c20*/  IADD3 R3, R0.reuse, c[0x0][0x198], RZ ;  /* 0x0000660000037a10 */ /* 0x041fe20007ffe0ff */
[----:B------:R-:W-:Y:S02]  /*71c30*/  IMAD.WIDE R6, R0, 0x2, R8 ;  /* 0x0000000200067825 */ /* 0x000fe400078e0208 */
[----:B------:R-:W2:Y:S02]  /*71c40*/  LDL.LU R55, [R1+0x680] ;  /* 0x0006800001377983 */ /* 0x000ea40000300800 */
[----:B----4-:R-:W-:Y:S02]  /*71c50*/  IMAD.WIDE R4, R3, 0x2, R50 ;  /* 0x0000000203047825 */ /* 0x010fe400078e0232 */
[----:B------:R-:W-:Y:S04]  /*71c60*/  @P2 STG.E.U16 [R6.64], R46 ;  /* 0x0000002e06002986 */ /* 0x000fe8000c101506 */
[----:B------:R0:W-:Y:S04]  /*71c70*/  @P3 STG.E.U16 [R4.64], R57 ;  /* 0x0000003904003986 */ /* 0x0001e8000c101506 */
[----:B------:R-:W4:Y:S01]  /*71c80*/  LDL.LU R56, [R1+0x640] ;  /* 0x0006400001387983 */ /* 0x000f220000300800 */
[----:B------:R-:W-:-:S02]  /*71c90*/  PRMT R0, R57, 0x7632, R0 ;  /* 0x0000763239007816 */ /* 0x000fc40000000000 */
[----:B---3--:R-:W-:Y:S02]  /*71ca0*/  ISETP.GE.AND P3, PT, R52, c[0x0][0x17c], PT ;  /* 0x00005f0034007a0c */ /* 0x008fe40003f66270 */
[----:B------:R-:W3:Y:S04]  /*71cb0*/  LDL.LU R52, [R1+0x217c] ;  /* 0x00217c0001347983 */ /* 0x000ee80000300800 */
[----:B0-----:R-:W3:Y:S01]  /*71cc0*/  LDL.LU R57, [R1+0x5f0] ;  /* 0x0005f00001397983 */ /* 0x001ee20000300800 */
[----:B------:R-:W-:Y:S02]  /*71cd0*/  ISETP.LT.AND P4, PT, R60, c[0x0][0x178], !P5 ;  /* 0x00005e003c007a0c */ /* 0x000fe40006f81270 */
[----:B------:R-:W-:Y:S01]  /*71ce0*/  ISETP.LT.AND P6, PT, R27, c[0x0][0x178], !P5 ;  /* 0x00005e001b007a0c */ /* 0x000fe20006fc1270 */
[----:B------:R-:W-:Y:S01]  /*71cf0*/  IMAD.WIDE R44, R3, 0x2, R48 ;  /* 0x00000002032c7825 */ /* 0x000fe200078e0230 */
[----:B------:R-:W-:Y:S01]  /*71d00*/  ISETP.LT.AND P5, PT, R23, c[0x0][0x178], !P5 ;  /* 0x00005e0017007a0c */ /* 0x000fe20006fa1270 */
[----:B------:R-:W3:Y:S01]  /*71d10*/  LDL.LU R47, [R1+0x2180] ;  /* 0x00218000012f7983 */ /* 0x000ee20000300800 */
[----:B------:R-:W-:Y:S01]  /*71d20*/  ISETP.LT.AND P2, PT, R59, c[0x0][0x178], !P0 ;  /* 0x00005e003b007a0c */ /* 0x000fe20004741270 */
[C---:B------:R-:W-:Y:S01]  /*71d30*/  IMAD.WIDE R4, R3.reuse, 0x2, R10 ;  /* 0x0000000203047825 */ /* 0x040fe200078e020a */
[----:B------:R-:W-:-:S03]  /*71d40*/  IADD3 R46, R3, c[0x0][0x198], RZ ;  /* 0x00006600032e7a10 */ /* 0x000fc60007ffe0ff */
[----:B------:R-:W-:Y:S02]  /*71d50*/  IMAD.WIDE R6, R3, 0x2, R8 ;  /* 0x0000000203067825 */ /* 0x000fe400078e0208 */
[----:B------:R0:W-:Y:S01]  /*71d60*/  @P4 STG.E.U16 [R44.64], R58 ;  /* 0x0000003a2c004986 */ /* 0x0001e2000c101506 */
[----:B------:R-:W-:-:S03]  /*71d70*/  ISETP.LT.AND P4, PT, R60, c[0x0][0x178], !P0 ;  /* 0x00005e003c007a0c */ /* 0x000fc60004781270 */
[----:B--2---:R1:W-:Y:S01]  /*71d80*/  @P6 STG.E.U16 [R4.64], R61 ;  /* 0x0000003d04006986 */ /* 0x0043e2000c101506 */
[----:B------:R-:W-:Y:S02]  /*71d90*/  ISETP.LT.AND P6, PT, R27, c[0x0][0x178], !P0 ;  /* 0x00005e001b007a0c */ /* 0x000fe400047c1270 */
[----:B------:R-:W-:Y:S01]  /*71da0*/  ISETP.LT.AND P0, PT, R23, c[0x0][0x178], !P0 ;  /* 0x00005e0017007a0c */ /* 0x000fe20004701270 */
[----:B------:R2:W-:Y:S01]  /*71db0*/  @P5 STG.E.U16 [R6.64], R40 ;  /* 0x0000002806005986 */ /* 0x0005e2000c101506 */
[----:B0-----:R-:W-:Y:S01]  /*71dc0*/  IMAD.WIDE R44, R46, 0x2, R50 ;  /* 0x000000022e2c7825 */ /* 0x001fe200078e0232 */
[----:B------:R-:W-:-:S04]  /*71dd0*/  PRMT R3, R61, 0x7632, R3 ;  /* 0x000076323d037816 */ /* 0x000fc80000000003 */
[----:B------:R0:W-:Y:S01]  /*71de0*/  @P2 STG.E.U16 [R44.64], R0 ;  /* 0x000000002c002986 */ /* 0x0001e2000c101506 */
[----:B-1----:R-:W-:-:S04]  /*71df0*/  IMAD.WIDE R4, R46, 0x2, R10 ;  /* 0x000000022e047825 */ /* 0x002fc800078e020a */
[----:B--2---:R-:W-:Y:S01]  /*71e00*/  IMAD.WIDE R6, R46, 0x2, R48 ;  /* 0x000000022e067825 */ /* 0x004fe200078e0230 */
[----:B0-----:R-:W-:Y:S02]  /*71e10*/  PRMT R0, R58, 0x7632, R0 ;  /* 0x000076323a007816 */ /* 0x001fe40000000000 */
[----:B------:R-:W-:Y:S01]  /*71e20*/  ISETP.LT.AND P5, PT, R59, c[0x0][0x178], !P1 ;  /* 0x00005e003b007a0c */ /* 0x000fe20004fa1270 */
[----:B------:R-:W2:Y:S04]  /*71e30*/  LDL.LU R58, [R1+0x670] ;  /* 0x00067000013a7983 */ /* 0x000ea80000300800 */
[----:B------:R0:W-:Y:S04]  /*71e40*/  @P4 STG.E.U16 [R6.64], R0 ;  /* 0x0000000006004986 */ /* 0x0001e8000c101506 */
[----:B------:R1:W-:Y:S01]  /*71e50*/  @P6 STG.E.U16 [R4.64], R3 ;  /* 0x0000000304006986 */ /* 0x0003e2000c101506 */
[----:B------:R-:W-:-:S02]  /*71e60*/  ISETP.LT.AND P4, PT, R60, c[0x0][0x178], !P1 ;  /* 0x00005e003c007a0c */ /* 0x000fc40004f81270 */
[----:B------:R-:W-:Y:S01]  /*71e70*/  ISETP.LT.AND P6, PT, R27, c[0x0][0x178], !P1 ;  /* 0x00005e001b007a0c */ /* 0x000fe20004fc1270 */
[----:B------:R-:W2:Y:S01]  /*71e80*/  LDL.LU R61, [R1+0x630] ;  /* 0x00063000013d7983 */ /* 0x000ea20000300800 */
[----:B------:R-:W-:Y:S02]  /*71e90*/  ISETP.LT.AND P1, PT, R23, c[0x0][0x178], !P1 ;  /* 0x00005e0017007a0c */ /* 0x000fe40004f21270 */
[----:B0-----:R-:W-:Y:S02]  /*71ea0*/  IADD3 R0, R46, c[0x0][0x198], RZ ;  /* 0x000066002e007a10 */ /* 0x001fe40007ffe0ff */
[----:B-1----:R-:W-:Y:S01]  /*71eb0*/  PRMT R3, R40, 0x7632, R3 ;  /* 0x0000763228037816 */ /* 0x002fe20000000003 */
[----:B------:R-:W-:-:S05]  /*71ec0*/  IMAD.WIDE R4, R46, 0x2, R8 ;  /* 0x000000022e047825 */ /* 0x000fca00078e0208 */
[----:B------:R0:W-:Y:S01]  /*71ed0*/  @P0 STG.E.U16 [R4.64], R3 ;  /* 0x0000000304000986 */ /* 0x0001e2000c101506 */
[----:B------:R-:W-:-:S04]  /*71ee0*/  IMAD.WIDE R6, R0, 0x2, R50 ;  /* 0x0000000200067825 */ /* 0x000fc800078e0232 */
[C---:B------:R-:W-:Y:S01]  /*71ef0*/  IMAD.WIDE R44, R0.reuse, 0x2, R48 ;  /* 0x00000002002c7825 */ /* 0x040fe200078e0230 */
[----:B------:R1:W-:Y:S03]  /*71f00*/  @P5 STG.E.U16 [R6.64], R55 ;  /* 0x0000003706005986 */ /* 0x0003e6000c101506 */
[C---:B0-----:R-:W-:Y:S01]  /*71f10*/  IMAD.WIDE R4, R0.reuse, 0x2, R10 ;  /* 0x0000000200047825 */ /* 0x041fe200078e020a */
[----:B----4-:R-:W-:Y:S03]  /*71f20*/  @P4 STG.E.U16 [R44.64], R56 ;  /* 0x000000382c004986 */ /* 0x010fe6000c101506 */
[----:B-1----:R-:W-:Y:S01]  /*71f30*/  IMAD.WIDE R6, R0, 0x2, R8 ;  /* 0x0000000200067825 */ /* 0x002fe200078e0208 */
[----:B------:R-:W-:Y:S02]  /*71f40*/  ISETP.GE.AND P2, PT, R53, c[0x0][0x17c], PT ;  /* 0x00005f0035007a0c */ /* 0x000fe40003f46270 */
[----:B---3--:R-:W-:-:S02]  /*71f50*/  ISETP.GE.AND P0, PT, R52, c[0x0][0x17c], PT ;  /* 0x00005f0034007a0c */ /* 0x008fc40003f06270 */
[----:B------:R-:W3:Y:S04]  /*71f60*/  LDL.LU R52, [R1+0x2184] ;  /* 0x0021840001347983 */ /* 0x000ee80000300800 */
[----:B------:R-:W-:Y:S04]  /*71f70*/  @P6 STG.E.U16 [R4.64], R57 ;  /* 0x0000003904006986 */ /* 0x000fe8000c101506 */
[----:B------:R0:W-:Y:S02]  /*71f80*/  @P1 STG.E.U16 [R6.64], R36 ;  /* 0x0000002406001986 */ /* 0x0001e4000c101506 */
[----:B0-----:R-:W-:-:S02]  /*71f90*/  PRMT R6, R56, 0x7632, R6 ;  /* 0x0000763238067816 */ /* 0x001fc40000000006 */
[----:B------:R-:W4:Y:S01]  /*71fa0*/  LDL.LU R56, [R1+0x5e0] ;  /* 0x0005e00001387983 */ /* 0x000f220000300800 */
[----:B------:R-:W-:-:S03]  /*71fb0*/  PRMT R36, R57, 0x7632, R36 ;  /* 0x0000763239247816 */ /* 0x000fc60000000024 */
[----:B------:R-:W4:Y:S04]  /*71fc0*/  LDL.LU R53, [R1+0x2188] ;  /* 0x0021880001357983 */ /* 0x000f280000300800 */
[----:B------:R-:W4:Y:S01]  /*71fd0*/  LDL.LU R57, [R1+0x6a0] ;  /* 0x0006a00001397983 */ /* 0x000f220000300800 */
[----:B------:R-:W-:Y:S02]  /*71fe0*/  ISETP.LT.AND P5, PT, R59, c[0x0][0x178], !P3 ;  /* 0x00005e003b007a0c */ /* 0x000fe40005fa1270 */
[----:B------:R-:W-:Y:S02]  /*71ff0*/  IADD3 R3, R0, c[0x0][0x198], RZ ;  /* 0x0000660000037a10 */ /* 0x000fe40007ffe0ff */
[----:B------:R-:W-:Y:S02]  /*72000*/  ISETP.LT.AND P4, PT, R60, c[0x0][0x178], !P3 ;  /* 0x00005e003c007a0c */ /* 0x000fe40005f81270 */
[----:B------:R-:W-:Y:S01]  /*72010*/  PRMT R0, R55, 0x7632, R0 ;  /* 0x0000763237007816 */ /* 0x000fe20000000000 */
[----:B------:R-:W-:Y:S01]  /*72020*/  IMAD.WIDE R44, R3, 0x2, R50 ;  /* 0x00000002032c7825 */ /* 0x000fe200078e0232 */
[----:B------:R-:W-:-:S03]  /*72030*/  ISETP.LT.AND P6, PT, R59, c[0x0][0x178], !P2 ;  /* 0x00005e003b007a0c */ /* 0x000fc600057c1270 */
[----:B------:R-:W-:Y:S02]  /*72040*/  IMAD.WIDE R4, R3, 0x2, R48 ;  /* 0x0000000203047825 */ /* 0x000fe400078e0230 */
[----:B------:R0:W-:Y:S01]  /*72050*/  @P5 STG.E.U16 [R44.64], R0 ;  /* 0x000000002c005986 */ /* 0x0001e2000c101506 */
[----:B------:R-:W-:Y:S02]  /*72060*/  ISETP.LT.AND P5, PT, R27, c[0x0][0x178], !P3 ;  /* 0x00005e001b007a0c */ /* 0x000fe40005fa1270 */
[----:B------:R-:W-:Y:S01]  /*72070*/  ISETP.LT.AND P3, PT, R23, c[0x0][0x178], !P3 ;  /* 0x00005e0017007a0c */ /* 0x000fe20005f61270 */
[----:B------:R1:W-:Y:S01]  /*72080*/  @P4 STG.E.U16 [R4.64], R6 ;  /* 0x0000000604004986 */ /* 0x0003e2000c101506 */
[----:B------:R-:W-:Y:S02]  /*72090*/  ISETP.LT.AND P4, PT, R60, c[0x0][0x178], !P2 ;  /* 0x00005e003c007a0c */ /* 0x000fe40005781270 */
[----:B------:R-:W-:Y:S02]  /*720a0*/  PRMT R40, R36, 0x7632, R40 ;  /* 0x0000763224287816 */ /* 0x000fe40000000028 */
[C---:B0-----:R-:W-:Y:S01]  /*720b0*/  IADD3 R0, R3.reuse, c[0x0][0x198], RZ ;  /* 0x0000660003007a10 */ /* 0x041fe20007ffe0ff */
[----:B-1----:R-:W-:-:S04]  /*720c0*/  IMAD.WIDE R4, R3, 0x2, R10 ;  /* 0x0000000203047825 */ /* 0x002fc800078e020a */
[----:B------:R-:W-:Y:S01]  /*720d0*/  IMAD.WIDE R6, R3, 0x2, R8 ;  /* 0x0000000203067825 */ /* 0x000fe200078e0208 */
[----:B------:R0:W-:Y:S03]  /*720e0*/  @P5 STG.E.U16 [R4.64], R36 ;  /* 0x0000002404005986 */ /* 0x0001e6000c101506 */
[C---:B------:R-:W-:Y:S01]  /*720f0*/  IMAD.WIDE R44, R0.reuse, 0x2, R50 ;  /* 0x00000002002c7825 */ /* 0x040fe200078e0232 */
[----:B------:R-:W-:Y:S01]  /*72100*/  ISETP.GE.AND P1, PT, R47, c[0x0][0x17c], PT ;  /* 0x00005f002f007a0c */ /* 0x000fe20003f26270 */
[----:B------:R-:W-:Y:S01]  /*72110*/  @P3 STG.E.U16 [R6.64], R40 ;  /* 0x0000002806003986 */ /* 0x000fe2000c101506 */
[----:B------:R-:W-:Y:S01]  /*72120*/  ISETP.LT.AND P5, PT, R27, c[0x0][0x178], !P2 ;  /* 0x00005e001b007a0c */ /* 0x000fe200057a1270 */
[----:B------:R-:W-:Y:S01]  /*72130*/  IMAD.WIDE R46, R0, 0x2, R48 ;  /* 0x00000002002e7825 */ /* 0x000fe200078e0230 */
[----:B------:R-:W-:Y:S01]  /*72140*/  ISETP.LT.AND P3, PT, R23, c[0x0][0x178], !P2 ;  /* 0x00005e0017007a0c */ /* 0x000fe20005761270 */
[----:B--2---:R1:W-:Y:S01]  /*72150*/  @P6 STG.E.U16 [R44.64], R58 ;  /* 0x0000003a2c006986 */ /* 0x0043e2000c101506 */
[----:B0-----:R-:W-:-:S03]  /*72160*/  PRMT R36, R58, 0x7632, R36 ;  /* 0x000076323a247816 */ /* 0x001fc60000000024 */
[----:B------:R0:W-:Y:S01]  /*72170*/  @P4 STG.E.U16 [R46.64], R61 ;  /* 0x0000003d2e004986 */ /* 0x0001e2000c101506 */
[----:B------:R-:W-:Y:S02]  /*72180*/  ISETP.LT.AND P6, PT, R59, c[0x0][0x178], !P0 ;  /* 0x00005e003b007a0c */ /* 0x000fe400047c1270 */
[----:B------:R-:W-:Y:S01]  /*72190*/  ISETP.LT.AND P4, PT, R60, c[0x0][0x178], !P0 ;  /* 0x00005e003c007a0c */ /* 0x000fe20004781270 */
[----:B-1----:R-:W2:Y:S01]  /*721a0*/  LDL.LU R58, [R1+0x660] ;  /* 0x00066000013a7983 */ /* 0x002ea20000300800 */
[C---:B------:R-:W-:Y:S01]  /*721b0*/  IADD3 R3, R0.reuse, c[0x0][0x198], RZ ;  /* 0x0000660000037a10 */ /* 0x040fe20007ffe0ff */
[----:B------:R-:W-:Y:S01]  /*721c0*/  IMAD.WIDE R4, R0, 0x2, R10 ;  /* 0x0000000200047825 */ /* 0x000fe200078e020a */
[----:B------:R-:W-:-:S03]  /*721d0*/  PRMT R40, R61, 0x7632, R40 ;  /* 0x000076323d287816 */ /* 0x000fc60000000028 */
[----:B------:R-:W-:-:S04]  /*721e0*/  IMAD.WIDE R6, R0, 0x2, R8 ;  /* 0x0000000200067825 */ /* 0x000fc800078e0208 */
[----:B------:R-:W-:-:S04]  /*721f0*/  IMAD.WIDE R44, R3, 0x2, R50 ;  /* 0x00000002032c7825 */ /* 0x000fc800078e0232 */
[C---:B0-----:R-:W-:Y:S01]  /*72200*/  IMAD.WIDE R46, R3.reuse, 0x2, R48 ;  /* 0x00000002032e7825 */ /* 0x041fe200078e0230 */
[----:B------:R-:W-:Y:S02]  /*72210*/  IADD3 R0, R3, c[0x0][0x198], RZ ;  /* 0x0000660003007a10 */ /* 0x000fe40007ffe0ff */
[----:B---3--:R-:W-:Y:S02]  /*72220*/  ISETP.GE.AND P2, PT, R52, c[0x0][0x17c], PT ;  /* 0x00005f0034007a0c */ /* 0x008fe40003f46270 */
[----:B------:R-:W3:Y:S04]  /*72230*/  LDL.LU R52, [R1+0x218c] ;  /* 0x00218c0001347983 */ /* 0x000ee80000300800 */
[----:B------:R-:W3:Y:S04]  /*72240*/  LDL.LU R55, [R1+0x610] ;  /* 0x0006100001377983 */ /* 0x000ee80000300800 */
[----:B------:R-:W3:Y:S04]  /*72250*/  LDL.LU R61, [R1+0x550] ;  /* 0x00055000013d7983 */ /* 0x000ee80000300800 */
[----:B----4-:R-:W-:Y:S04]  /*72260*/  @P5 STG.E.U16 [R4.64], R56 ;  /* 0x0000003804005986 */ /* 0x010fe8000c101506 */
[----:B------:R-:W-:Y:S04]  /*72270*/  @P3 STG.E.U16 [R6.64], R32 ;  /* 0x0000002006003986 */ /* 0x000fe8000c101506 */
[----:B------:R-:W-:Y:S04]  /*72280*/  @P6 STG.E.U16 [R44.64], R36 ;  /* 0x000000242c006986 */ /* 0x000fe8000c101506 */
[----:B------:R0:W-:Y:S04]  /*72290*/  @P4 STG.E.U16 [R46.64], R40 ;  /* 0x000000282e004986 */ /* 0x0001e8000c101506 */
[----:B0-----:R-:W4:Y:S01]  /*722a0*/  LDL.LU R46, [R1+0x2190] ;  /* 0x00219000012e7983 */ /* 0x001f220000300800 */
[----:B------:R-:W-:-:S02]  /*722b0*/  ISETP.LT.AND P5, PT, R27, c[0x0][0x178], !P0 ;  /* 0x00005e001b007a0c */ /* 0x000fc400047a1270 */
[----:B------:R-:W-:Y:S02]  /*722c0*/  ISETP.LT.AND P3, PT, R23, c[0x0][0x178], !P0 ;  /* 0x00005e0017007a0c */ /* 0x000fe40004761270 */
[----:B------:R-:W-:Y:S01]  /*722d0*/  ISETP.LT.AND P4, PT, R59, c[0x0][0x178], !P1 ;  /* 0x00005e003b007a0c */ /* 0x000fe20004f81270 */
[C---:B------:R-:W-:Y:S01]  /*722e0*/  IMAD.WIDE R4, R3.reuse, 0x2, R10 ;  /* 0x0000000203047825 */ /* 0x040fe200078e020a */
[----:B------:R-:W-:Y:S02]  /*722f0*/  PRMT R36, R56, 0x7632, R36 ;  /* 0x0000763238247816 */ /* 0x000fe40000000024 */
[----:B------:R-:W-:Y:S01]  /*72300*/  PRMT R32, R32, 0x7632, R32 ;  /* 0x0000763220207816 */ /* 0x000fe20000000020 */
[----:B------:R-:W-:Y:S01]  /*72310*/  IMAD.WIDE R6, R3, 0x2, R8 ;  /* 0x0000000203067825 */ /* 0x000fe200078e0208 */
[----:B------:R-:W4:Y:S04]  /*72320*/  LDL.LU R56, [R1+0x654] ;  /* 0x0006540001387983 */ /* 0x000f280000300800 */
[----:B------:R0:W-:Y:S04]  /*72330*/  @P5 STG.E.U16 [R4.64], R36 ;  /* 0x0000002404005986 */ /* 0x0001e8000c101506 */
[----:B------:R1:W-:Y:S01]  /*72340*/  @P3 STG.E.U16 [R6.64], R32 ;  /* 0x0000002006003986 */ /* 0x0003e2000c101506 */
[----:B0-----:R-:W-:Y:S01]  /*72350*/  IMAD.WIDE R4, R0, 0x2, R50 ;  /* 0x0000000200047825 */ /* 0x001fe200078e0232 */
[----:B-1----:R-:W-:-:S04]  /*72360*/  PRMT R32, R57, 0x7632, R32 ;  /* 0x0000763239207816 */ /* 0x002fc80000000020 */
[----:B------:R0:W-:Y:S04]  /*72370*/  @P4 STG.E.U16 [R4.64], R57 ;  /* 0x0000003904004986 */ /* 0x0001e8000c101506 */
[----:B0-----:R-:W4:Y:S01]  /*72380*/  LDL.LU R57, [R1+0x624] ;  /* 0x0006240001397983 */ /* 0x001f220000300800 */
[----:B------:R-:W-:Y:S02]  /*72390*/  ISETP.LT.AND P6, PT, R60, c[0x0][0x178], !P1 ;  /* 0x00005e003c007a0c */ /* 0x000fe40004fc1270 */
[----:B------:R-:W-:Y:S01]  /*723a0*/  ISETP.LT.AND P5, PT, R27, c[0x0][0x178], !P1 ;  /* 0x00005e001b007a0c */ /* 0x000fe20004fa1270 */
[C---:B------:R-:W-:Y:S01]  /*723b0*/  IMAD.WIDE R44, R0.reuse, 0x2, R48 ;  /* 0x00000002002c7825 */ /* 0x040fe200078e0230 */
[----:B------:R-:W-:Y:S01]  /*723c0*/  ISETP.LT.AND P1, PT, R23, c[0x0][0x178], !P1 ;  /* 0x00005e0017007a0c */ /* 0x000fe20004f21270 */
[----:B------:R-:W4:Y:S01]  /*723d0*/  LDL.LU R40, [R1+0x2194] ;  /* 0x0021940001287983 */ /* 0x000f220000300800 */
[----:B------:R-:W-:Y:S01]  /*723e0*/  ISETP.LT.AND P3, PT, R59, c[0x0][0x178], !P2 ;  /* 0x00005e003b007a0c */ /* 0x000fe20005761270 */
[C---:B------:R-:W-:Y:S01]  /*723f0*/  IMAD.WIDE R4, R0.reuse, 0x2, R10 ;  /* 0x0000000200047825 */ /* 0x040fe200078e020a */
[----:B------:R-:W-:-:S03]  /*72400*/  IADD3 R3, R0, c[0x0][0x198], RZ ;  /* 0x0000660000037a10 */ /* 0x000fc60007ffe0ff */
[----:B------:R-:W-:Y:S01]  /*72410*/  IMAD.WIDE R6, R0, 0x2, R8 ;  /* 0x0000000200067825 */ /* 0x000fe200078e0208 */
[----:B--2---:R-:W-:Y:S01]  /*72420*/  PRMT R0, R58, 0x7632, R0 ;  /* 0x000076323a007816 */ /* 0x004fe20000000000 */
[----:B------:R0:W-:Y:S01]  /*72430*/  @P6 STG.E.U16 [R44.64], R58 ;  /* 0x0000003a2c006986 */ /* 0x0001e2000c101506 */
[----:B------:R-:W-:-:S03]  /*72440*/  ISETP.LT.AND P6, PT, R60, c[0x0][0x178], !P2 ;  /* 0x00005e003c007a0c */ /* 0x000fc600057c1270 */
[----:B0-----:R-:W2:Y:S01]  /*72450*/  LDL.LU R58, [R1+0x604] ;  /* 0x00060400013a7983 */ /* 0x001ea20000300800 */
[----:B------:R-:W-:-:S03]  /*72460*/  IMAD.WIDE R44, R3, 0x2, R50 ;  /* 0x00000002032c7825 */ /* 0x000fc600078e0232 */
[----:B------:R-:W2:Y:S01]  /*72470*/  LDL.LU R47, [R1+0x2198] ;  /* 0x00219800012f7983 */ /* 0x000ea20000300800 */
[----:B------:R-:W-:-:S03]  /*72480*/  ISETP.GE.AND P0, PT, R53, c[0x0][0x17c], PT ;  /* 0x00005f0035007a0c */ /* 0x000fc60003f06270 */
[----:B---3--:R0:W-:Y:S01]  /*72490*/  @P5 STG.E.U16 [R4.64], R55 ;  /* 0x0000003704005986 */ /* 0x0081e2000c101506 */
[----:B------:R-:W-:-:S03]  /*724a0*/  ISETP.LT.AND P5, PT, R27, c[0x0][0x178], !P2 ;  /* 0x00005e001b007a0c */ /* 0x000fc600057a1270 */
[----:B------:R1:W-:Y:S04]  /*724b0*/  @P1 STG.E.U16 [R6.64], R61 ;  /* 0x0000003d06001986 */ /* 0x0003e8000c101506 */
[----:B------:R3:W-:Y:S01]  /*724c0*/  @P3 STG.E.U16 [R44.64], R32 ;  /* 0x000000202c003986 */ /* 0x0007e2000c101506 */
[----:B0-----:R-:W-:-:S04]  /*724d0*/  IMAD.WIDE R4, R3, 0x2, R48 ;  /* 0x0000000203047825 */ /* 0x001fc800078e0230 */
[----:B-1----:R-:W-:Y:S01]  /*724e0*/  IMAD.WIDE R6, R3, 0x2, R10 ;  /* 0x0000000203067825 */ /* 0x002fe200078e020a */
[----:B---3--:R-:W-:Y:S01]  /*724f0*/  PRMT R32, R55, 0x7632, R32 ;  /* 0x0000763237207816 */ /* 0x008fe20000000020 */
[----:B------:R-:W-:Y:S04]  /*72500*/  @P6 STG.E.U16 [R4.64], R0 ;  /* 0x0000000004006986 */ /* 0x000fe8000c101506 */
[----:B------:R0:W-:Y:S04]  /*72510*/  @P5 STG.E.U16 [R6.64], R32 ;  /* 0x0000002006005986 */ /* 0x0001e8000c101506 */
[----:B------:R-:W3:Y:S01]  /*72520*/  LDL.LU R55, [R1+0x684] ;  /* 0x0006840001377983 */ /* 0x000ee20000300800 */
[----:B0-----:R-:W-:-:S03]  /*72530*/  PRMT R32, R61, 0x7632, R32 ;  /* 0x000076323d207816 */ /* 0x001fc60000000020 */
[----:B------:R-:W3:Y:S01]  /*72540*/  LDL.LU R61, [R1+0x644] ;  /* 0x00064400013d7983 */ /* 0x000ee20000300800 */
[----:B----4-:R-:W-:-:S03]  /*72550*/  ISETP.GE.AND P1, PT, R46, c[0x0][0x17c], PT ;  /* 0x00005f002e007a0c */ /* 0x010fc60003f26270 */
[----:B------:R-:W4:Y:S01]  /*72560*/  LDL.LU R46, [R1+0x219c] ;  /* 0x00219c00012e7983 */ /* 0x000f220000300800 */
[----:B------:R-:W-:Y:S02]  /*72570*/  ISETP.LT.AND P2, PT, R23, c[0x0][0x178], !P2 ;  /* 0x00005e0017007a0c */ /* 0x000fe40005741270 */
[----:B------:R-:W-:Y:S02]  /*72580*/  ISETP.LT.AND P3, PT, R59, c[0x0][0x178], !P0 ;  /* 0x00005e003b007a0c */ /* 0x000fe40004761270 */
[----:B------:R-:W-:Y:S02]  /*72590*/  ISETP.LT.AND P6, PT, R60, c[0x0][0x178], !P0 ;  /* 0x00005e003c007a0c */ /* 0x000fe400047c1270 */
[C---:B------:R-:W-:Y:S01]  /*725a0*/  IADD3 R0, R3.reuse, c[0x0][0x198], RZ ;  /* 0x0000660003007a10 */ /* 0x040fe20007ffe0ff */
[----:B------:R-:W-:-:S04]  /*725b0*/  IMAD.WIDE R4, R3, 0x2, R8 ;  /* 0x0000000203047825 */ /* 0x000fc800078e0208 */
[----:B------:R-:W-:-:S04]  /*725c0*/  IMAD.WIDE R6, R0, 0x2, R50 ;  /* 0x0000000200067825 */ /* 0x000fc800078e0232 */
[C---:B------:R-:W-:Y:S01]  /*725d0*/  IMAD.WIDE R44, R0.reuse, 0x2, R48 ;  /* 0x00000002002c7825 */ /* 0x040fe200078e0230 */
[----:B------:R-:W-:Y:S01]  /*725e0*/  @P2 STG.E.U16 [R4.64], R32 ;  /* 0x0000002004002986 */ /* 0x000fe2000c101506 */
[----:B------:R-:W-:-:S03]  /*725f0*/  IADD3 R3, R0, c[0x0][0x198], RZ ;  /* 0x0000660000037a10 */ /* 0x000fc60007ffe0ff */
[----:B------:R0:W-:Y:S02]  /*72600*/  @P3 STG.E.U16 [R6.64], R56 ;  /* 0x0000003806003986 */ /* 0x0001e4000c101506 */
[C---:B0-----:R-:W-:Y:S02]  /*72610*/  IMAD.WIDE R6, R0.reuse, 0x2, R10 ;  /* 0x0000000200067825 */ /* 0x041fe400078e020a */
[----:B------:R0:W-:Y:S02]  /*72620*/  @P6 STG.E.U16 [R44.64], R57 ;  /* 0x000000392c006986 */ /* 0x0001e4000c101506 */
[----:B0-----:R-:W-:Y:S01]  /*72630*/  IMAD.WIDE R44, R0, 0x2, R8 ;  /* 0x00000002002c7825 */ /* 0x001fe200078e0208 */
[----:B------:R-:W-:Y:S02]  /*72640*/  PRMT R0, R56, 0x7632, R0 ;  /* 0x0000763238007816 */ /* 0x000fe40000000000 */
[----:B------:R-:W4:Y:S01]  /*72650*/  LDL.LU R56, [R1+0x5f4] ;  /* 0x0005f40001387983 */ /* 0x000f220000300800 */
[----:B------:R-:W-:-:S02]  /*72660*/  ISETP.GE.AND P4, PT, R52, c[0x0][0x17c], PT ;  /* 0x00005f0034007a0c */ /* 0x000fc40003f86270 */
[----:B------:R-:W-:Y:S02]  /*72670*/  ISETP.LT.AND P5, PT, R27, c[0x0][0x178], !P0 ;  /* 0x00005e001b007a0c */ /* 0x000fe400047a1270 */
[----:B------:R-:W-:Y:S02]  /*72680*/  ISETP.LT.AND P0, PT, R23, c[0x0][0x178], !P0 ;  /* 0x00005e0017007a0c */ /* 0x000fe40004701270 */
[----:B------:R-:W-:Y:S02]  /*72690*/  ISETP.LT.AND P3, PT, R59, c[0x0][0x178], !P4 ;  /* 0x00005e003b007a0c */ /* 0x000fe40006761270 */
[----:B------:R-:W-:Y:S01]  /*726a0*/  ISETP.LT.AND P6, PT, R60, c[0x0][0x178], !P4 ;  /* 0x00005e003c007a0c */ /* 0x000fe200067c1270 */
[----:B------:R-:W-:Y:S01]  /*726b0*/  IMAD.WIDE R4, R3, 0x2, R50 ;  /* 0x0000000203047825 */ /* 0x000fe200078e0232 */
[----:B------:R-:W-:-:S05]  /*726c0*/  PRMT R32, R57, 0x7632, R32 ;  /* 0x0000763239207816 */ /* 0x000fca0000000020 */
[----:B--2---:R0:W-:Y:S04]  /*726d0*/  @P5 STG.E.U16 [R6.64], R58 ;  /* 0x0000003a06005986 */ /* 0x0041e8000c101506 */
[----:B------:R-:W-:Y:S04]  /*726e0*/  @P0 STG.E.U16 [R44.64], R41 ;  /* 0x000000292c000986 */ /* 0x000fe8000c101506 */
[----:B------:R1:W-:Y:S01]  /*726f0*/  @P3 STG.E.U16 [R4.64], R0 ;  /* 0x0000000004003986 */ /* 0x0003e2000c101506 */
[----:B------:R-:W-:Y:S01]  /*72700*/  ISETP.LT.AND P3, PT, R27, c[0x0][0x178], !P4 ;  /* 0x00005e001b007a0c */ /* 0x000fe20006761270 */
[----:B0-----:R-:W-:Y:S01]  /*72710*/  IMAD.WIDE R6, R3, 0x2, R48 ;  /* 0x0000000203067825 */ /* 0x001fe200078e0230 */
[----:B------:R-:W-:-:S02]  /*72720*/  ISETP.LT.AND P4, PT, R23, c[0x0][0x178], !P4 ;  /* 0x00005e0017007a0c */ /* 0x000fc40006781270 */
[----:B------:R-:W-:Y:S02]  /*72730*/  ISETP.LT.AND P5, PT, R59, c[0x0][0x178], !P1 ;  /* 0x00005e003b007a0c */ /* 0x000fe40004fa1270 */
[----:B------:R0:W-:Y:S01]  /*72740*/  @P6 STG.E.U16 [R6.64], R32 ;  /* 0x0000002006006986 */ /* 0x0001e2000c101506 */
[----:B------:R-:W-:Y:S02]  /*72750*/  ISETP.LT.AND P6, PT, R60, c[0x0][0x178], !P1 ;  /* 0x00005e003c007a0c */ /* 0x000fe40004fc1270 */
[C---:B-1----:R-:W-:Y:S01]  /*72760*/  IADD3 R0, R3.reuse, c[0x0][0x198], RZ ;  /* 0x0000660003007a10 */ /* 0x042fe20007ffe0ff */
[----:B------:R-:W-:Y:S01]  /*72770*/  IMAD.WIDE R4, R3, 0x2, R10 ;  /* 0x0000000203047825 */ /* 0x000fe200078e020a */
[----:B------:R-:W-:Y:S02]  /*72780*/  PRMT R36, R41, 0x7632, R36 ;  /* 0x0000763229247816 */ /* 0x000fe40000000024 */
[----:B------:R-:W-:Y:S01]  /*72790*/  ISETP.GE.AND P2, PT, R40, c[0x0][0x17c], PT ;  /* 0x00005f0028007a0c */ /* 0x000fe20003f46270 */
[----:B------:R-:W-:Y:S01]  /*727a0*/  IMAD.WIDE R40, R0, 0x2, R50 ;  /* 0x0000000200287825 */ /* 0x000fe200078e0232 */
[----:B------:R-:W-:-:S02]  /*727b0*/  ISETP.GE.AND P0, PT, R47, c[0x0][0x17c], PT ;  /* 0x00005f002f007a0c */ /* 0x000fc40003f06270 */
[----:B------:R-:W2:Y:S01]  /*727c0*/  LDL.LU R47, [R1+0x21a0] ;  /* 0x0021a000012f7983 */ /* 0x000ea20000300800 */
[----:B0-----:R-:W-:Y:S01]  /*727d0*/  PRMT R32, R58, 0x7632, R32 ;  /* 0x000076323a207816 */ /* 0x001fe20000000020 */
[----:B------:R-:W-:Y:S02]  /*727e0*/  IMAD.WIDE R6, R3, 0x2, R8 ;  /* 0x0000000203067825 */ /* 0x000fe400078e0208 */
[----:B------:R-:W2:Y:S02]  /*727f0*/  LDL.LU R57, [R1+0x674] ;  /* 0x0006740001397983 */ /* 0x000ea40000300800 */
[----:B------:R-:W-:Y:S02]  /*72800*/  IMAD.WIDE R44, R0, 0x2, R48 ;  /* 0x00000002002c7825 */ /* 0x000fe400078e0230 */
[----:B------:R0:W-:Y:S01]  /*72810*/  @P3 STG.E.U16 [R4.64], R32 ;  /* 0x0000002004003986 */ /* 0x0001e2000c101506 */
[----:B------:R-:W-:-:S03]  /*72820*/  ISETP.LT.AND P3, PT, R23, c[0x0][0x178], !P1 ;  /* 0x00005e0017007a0c */ /* 0x000fc60004f61270 */
[----:B------:R1:W-:Y:S01]  /*72830*/  @P4 STG.E.U16 [R6.64], R36 ;  /* 0x0000002406004986 */ /* 0x0003e2000c101506 */
[----:B------:R-:W-:-:S03]  /*72840*/  ISETP.LT.AND P4, PT, R27, c[0x0][0x178], !P1 ;  /* 0x00005e001b007a0c */ /* 0x000fc60004f81270 */
[----:B------:R-:W2:Y:S01]  /*72850*/  LDL.LU R58, [R1+0x634] ;  /* 0x00063400013a7983 */ /* 0x000ea20000300800 */
[C---:B------:R-:W-:Y:S01]  /*72860*/  IADD3 R3, R0.reuse, c[0x0][0x198], RZ ;  /* 0x0000660000037a10 */ /* 0x040fe20007ffe0ff */
[----:B0-----:R-:W-:-:S04]  /*72870*/  IMAD.WIDE R4, R0, 0x2, R10 ;  /* 0x0000000200047825 */ /* 0x001fc800078e020a */
[----:B-1----:R-:W-:Y:S01]  /*72880*/  IMAD.WIDE R6, R0, 0x2, R8 ;  /* 0x0000000200067825 */ /* 0x002fe200078e0208 */
[----:B---3--:R-:W-:Y:S04]  /*72890*/  @P5 STG.E.U16 [R40.64], R55 ;  /* 0x0000003728005986 */ /* 0x008fe8000c101506 */
[----:B------:R0:W-:Y:S01]  /*728a0*/  @P6 STG.E.U16 [R44.64], R61 ;  /* 0x0000003d2c006986 */ /* 0x0001e2000c101506 */
[----:B------:R-:W-:Y:S02]  /*728b0*/  PRMT R36, R61, 0x7632, R36 ;  /* 0x000076323d247816 */ /* 0x000fe40000000024 */
[----:B----4-:R-:W-:Y:S02]  /*728c0*/  ISETP.GE.AND P1, PT, R46, c[0x0][0x17c], PT ;  /* 0x00005f002e007a0c */ /* 0x010fe40003f26270 */
[----:B------:R-:W3:Y:S04]  /*728d0*/  LDL.LU R46, [R1+0x21a4] ;  /* 0x0021a400012e7983 */ /* 0x000ee80000300800 */
[----:B0-----:R-:W4:Y:S01]  /*728e0*/  LDL.LU R61, [R1+0x5e4] ;  /* 0x0005e400013d7983 */ /* 0x001f220000300800 */
[----:B------:R-:W-:-:S02]  /*728f0*/  ISETP.LT.AND P6, PT, R59, c[0x0][0x178], !P2 ;  /* 0x00005e003b007a0c */ /* 0x000fc400057c1270 */
[----:B------:R-:W-:Y:S01]  /*72900*/  ISETP.LT.AND P5, PT, R60, c[0x0][0x178], !P2 ;  /* 0x00005e003c007a0c */ /* 0x000fe200057a1270 */
[----:B------:R-:W-:Y:S01]  /*72910*/  IMAD.WIDE R40, R3, 0x2, R50 ;  /* 0x0000000203287825 */ /* 0x000fe200078e0232 */
[----:B------:R-:W-:-:S03]  /*72920*/  PRMT R32, R55, 0x7632, R32 ;  /* 0x0000763237207816 */ /* 0x000fc60000000020 */
[----:B------:R-:W-:Y:S01]  /*72930*/  IMAD.WIDE R44, R3, 0x2, R48 ;  /* 0x00000002032c7825 */ /* 0x000fe200078e0230 */
[----:B------:R-:W-:Y:S04]  /*72940*/  @P4 STG.E.U16 [R4.64], R56 ;  /* 0x0000003804004986 */ /* 0x000fe8000c101506 */
[----:B------:R-:W-:Y:S04]  /*72950*/  @P3 STG.E.U16 [R6.64], R37 ;  /* 0x0000002506003986 */ /* 0x000fe8000c101506 */
[----:B------:R-:W-:Y:S04]  /*72960*/  @P6 STG.E.U16 [R40.64], R32 ;  /* 0x0000002028006986 */ /* 0x000fe8000c101506 */
[----:B------:R0:W-:Y:S04]  /*72970*/  @P5 STG.E.U16 [R44.64], R36 ;  /* 0x000000242c005986 */ /* 0x0001e8000c101506 */
[----:B0-----:R-:W3:Y:S01]  /*72980*/  LDL.LU R45, [R1+0x21a8] ;  /* 0x0021a800012d7983 */ /* 0x001ee20000300800 */
[----:B------:R-:W-:-:S02]  /*72990*/  ISETP.LT.AND P4, PT, R27, c[0x0][0x178], !P2 ;  /* 0x00005e001b007a0c */ /* 0x000fc40005781270 */
[----:B------:R-:W-:Y:S01]  /*729a0*/  ISETP.LT.AND P3, PT, R23, c[0x0][0x178], !P2 ;  /* 0x00005e0017007a0c */ /* 0x000fe20005761270 */
[----:B------:R-:W-:Y:S01]  /*729b0*/  IMAD.WIDE R4, R3, 0x2, R10 ;  /* 0x0000000203047825 */ /* 0x000fe200078e020a */
[----:B------:R-:W-:Y:S01]  /*729c0*/  PRMT R36, R56, 0x7632, R36 ;  /* 0x0000763238247816 */ /* 0x000fe20000000024 */
[----:B------:R-:W3:Y:S01]  /*729d0*/  LDL.LU R54, [R1+0x6a4] ;  /* 0x0006a40001367983 */ /* 0x000ee20000300800 */
[----:B------:R-:W-:Y:S01]  /*729e0*/  ISETP.LT.AND P5, PT, R59, c[0x0][0x178], !P0 ;  /* 0x00005e003b007a0c */ /* 0x000fe200047a1270 */
[----:B------:R-:W-:Y:S01]  /*729f0*/  IMAD.WIDE R6, R3, 0x2, R8 ;  /* 0x0000000203067825 */ /* 0x000fe200078e0208 */
[----:B------:R-:W-:Y:S01]  /*72a00*/  ISETP.LT.AND P6, PT, R60, c[0x0][0x178], !P0 ;  /* 0x00005e003c007a0c */ /* 0x000fe200047c1270 */
[----:B------:R-:W3:Y:S01]  /*72a10*/  LDL.LU R56, [R1+0x664] ;  /* 0x0006640001387983 */ /* 0x000ee20000300800 */
[----:B------:R-:W-:Y:S02]  /*72a20*/  PRMT R32, R37, 0x7632, R32 ;  /* 0x0000763225207816 */ /* 0x000fe40000000020 */
[----:B------:R-:W-:Y:S01]  /*72a30*/  IADD3 R0, R3, c[0x0][0x198], RZ ;  /* 0x0000660003007a10 */ /* 0x000fe20007ffe0ff */
[----:B------:R0:W-:Y:S01]  /*72a40*/  @P4 STG.E.U16 [R4.64], R36 ;  /* 0x0000002404004986 */ /* 0x0001e2000c101506 */
[----:B------:R-:W-:-:S02]  /*72a50*/  ISETP.LT.AND P4, PT, R27, c[0x0][0x178], !P0 ;  /* 0x00005e001b007a0c */ /* 0x000fc40004781270 */
[----:B------:R-:W-:Y:S01]  /*72a60*/  ISETP.LT.AND P0, PT, R23, c[0x0][0x178], !P0 ;  /* 0x00005e0017007a0c */ /* 0x000fe20004701270 */
[----:B------:R1:W-:Y:S01]  /*72a70*/  @P3 STG.E.U16 [R6.64], R32 ;  /* 0x0000002006003986 */ /* 0x0003e2000c101506 */
[----:B------:R-:W-:Y:S02]  /*72a80*/  ISETP.LT.AND P3, PT, R59, c[0x0][0x178], !P1 ;  /* 0x00005e003b007a0c */ /* 0x000fe40004f61270 */
[C---:B------:R-:W-:Y:S01]  /*72a90*/  IADD3 R3, R0.reuse, c[0x0][0x198], RZ ;  /* 0x0000660000037a10 */ /* 0x040fe20007ffe0ff */
[----:B------:R-:W3:Y:S01]  /*72aa0*/  LDL.LU R44, [R1+0x21ac] ;  /* 0x0021ac00012c7983 */ /* 0x000ee20000300800 */
[----:B0-----:R-:W-:-:S04]  /*72ab0*/  IMAD.WIDE R4, R0, 0x2, R50 ;  /* 0x0000000200047825 */ /* 0x001fc800078e0232 */
[C---:B------:R-:W-:Y:S01]  /*72ac0*/  IMAD.WIDE R36, R0.reuse, 0x2, R48 ;  /* 0x0000000200247825 */ /* 0x040fe200078e0230 */
[----:B--2---:R0:W-:Y:S01]  /*72ad0*/  @P5 STG.E.U16 [R4.64], R57 ;  /* 0x0000003904005986 */ /* 0x0041e2000c101506 */
[----:B-1----:R-:W-:Y:S02]  /*72ae0*/  PRMT R32, R57, 0x7632, R32 ;  /* 0x0000763239207816 */ /* 0x002fe40000000020 */
[C---:B------:R-:W-:Y:S01]  /*72af0*/  IMAD.WIDE R6, R0.reuse, 0x2, R8 ;  /* 0x0000000200067825 */ /* 0x040fe200078e0208 */
[----:B------:R1:W-:Y:S03]  /*72b00*/  @P6 STG.E.U16 [R36.64], R58 ;  /* 0x0000003a24006986 */ /* 0x0003e6000c101506 */
[----:B0-----:R-:W-:Y:S01]  /*72b10*/  IMAD.WIDE R4, R0, 0x2, R10 ;  /* 0x0000000200047825 */ /* 0x001fe200078e020a */
[----:B------:R-:W2:Y:S03]  /*72b20*/  LDL.LU R57, [R1+0x614] ;  /* 0x0006140001397983 */ /* 0x000ea60000300800 */
[----:B-1----:R-:W-:Y:S01]  /*72b30*/  IMAD.WIDE R36, R3, 0x2, R50 ;  /* 0x0000000203247825 */ /* 0x002fe200078e0232 */
[----:B------:R-:W-:Y:S01]  /*72b40*/  PRMT R0, R58, 0x7632, R0 ;  /* 0x000076323a007816 */ /* 0x000fe20000000000 */
[----:B----4-:R-:W-:Y:S04]  /*72b50*/  @P4 STG.E.U16 [R4.64], R61 ;  /* 0x0000003d04004986 */ /* 0x010fe8000c101506 */
[----:B------:R-:W-:Y:S04]  /*72b60*/  @P0 STG.E.U16 [R6.64], R33 ;  /* 0x0000002106000986 */ /* 0x000fe8000c101506 */
[----:B------:R0:W-:Y:S02]  /*72b70*/  @P3 STG.E.U16 [R36.64], R32 ;  /* 0x0000002024003986 */ /* 0x0001e4000c101506 */
[----:B0-----:R-:W-:-:S02]  /*72b80*/  PRMT R32, R61, 0x7632, R32 ;  /* 0x000076323d207816 */ /* 0x001fc40000000020 */
[----:B------:R-:W4:Y:S04]  /*72b90*/  LDL.LU R61, [R1+0x554] ;  /* 0x00055400013d7983 */ /* 0x000f280000300800 */
[----:B------:R-:W4:Y:S04]  /*72ba0*/  LDL.LU R37, [R1+0x21b0] ;  /* 0x0021b00001257983 */ /* 0x000f280000300800 */
[----:B------:R-:W4:Y:S04]  /*72bb0*/  LDL.LU R55, [R1+0x658] ;  /* 0x0006580001377983 */ /* 0x000f280000300800 */
[----:B------:R-:W4:Y:S01]  /*72bc0*/  LDL.LU R58, [R1+0x628] ;  /* 0x00062800013a7983 */ /* 0x000f220000300800 */
[----:B---3--:R-:W-:-:S03]  /*72bd0*/  ISETP.GE.AND P0, PT, R45, c[0x0][0x17c], PT ;  /* 0x00005f002d007a0c */ /* 0x008fc60003f06270 */
[----:B------:R-:W3:Y:S01]  /*72be0*/  LDL.LU R45, [R1+0x21b4] ;  /* 0x0021b400012d7983 */ /* 0x000ee20000300800 */
[----:B------:R-:W-:Y:S02]  /*72bf0*/  ISETP.LT.AND P6, PT, R60, c[0x0][0x178], !P1 ;  /* 0x00005e003c007a0c */ /* 0x000fe40004fc1270 */
[----:B------:R-:W-:Y:S01]  /*72c00*/  ISETP.LT.AND P4, PT, R27, c[0x0][0x178], !P1 ;  /* 0x00005e001b007a0c */ /* 0x000fe20004f81270 */
[----:B------:R-:W-:Y:S01]  /*72c10*/  IMAD.WIDE R4, R3, 0x2, R48 ;  /* 0x0000000203047825 */ /* 0x000fe200078e0230 */
[----:B------:R-:W-:Y:S02]  /*72c20*/  ISETP.GE.AND P2, PT, R47, c[0x0][0x17c], PT ;  /* 0x00005f002f007a0c */ /* 0x000fe40003f46270 */
        /* <DEDUP_REMOVED lines=8> */
[C---:B0-----:R-:W-:Y:S01]  /*72cb0*/  IADD3 R0, R3.reuse, c[0x0][0x198], RZ ;  /* 0x0000660003007a10 */ /* 0x041fe20007ffe0ff */
[----:B------:R-:W-:Y:S01]  /*72cc0*/  IMAD.WIDE R4, R3, 0x2, R8 ;  /* 0x0000000203047825 */ /* 0x000fe200078e0208 */
[----:B------:R-:W-:-:S03]  /*72cd0*/  PRMT R36, R33, 0x7632, R36 ;  /* 0x0000763221247816 */ /* 0x000fc60000000024 */
[C---:B-1----:R-:W-:Y:S02]  /*72ce0*/  IMAD.WIDE R6, R0.reuse, 0x2, R50 ;  /* 0x0000000200067825 */ /* 0x042fe400078e0232 */
[----:B------:R0:W-:Y:S02]  /*72cf0*/  @P1 STG.E.U16 [R4.64], R36 ;  /* 0x0000002404001986 */ /* 0x0001e4000c101506 */
[C---:B------:R-:W-:Y:S02]  /*72d00*/  IMAD.WIDE R32, R0.reuse, 0x2, R48 ;  /* 0x0000000200207825 */ /* 0x040fe400078e0230 */
[----:B------:R1:W-:Y:S04]  /*72d10*/  @P3 STG.E.U16 [R6.64], R54 ;  /* 0x0000003606003986 */ /* 0x0003e8000c101506 */
[----:B------:R2:W-:Y:S01]  /*72d20*/  @P6 STG.E.U16 [R32.64], R56 ;  /* 0x0000003820006986 */ /* 0x0005e2000c101506 */
[----:B0-----:R-:W-:-:S04]  /*72d30*/  IMAD.WIDE R4, R0, 0x2, R10 ;  /* 0x0000000200047825 */ /* 0x001fc800078e020a */
[----:B-1----:R-:W-:Y:S01]  /*72d40*/  IMAD.WIDE R6, R0, 0x2, R8 ;  /* 0x0000000200067825 */ /* 0x002fe200078e0208 */
[----:B--2---:R0:W-:Y:S01]  /*72d50*/  @P4 STG.E.U16 [R4.64], R57 ;  /* 0x0000003904004986 */ /* 0x0041e2000c101506 */
[----:B------:R-:W-:-:S04]  /*72d60*/  ISETP.GE.AND P5, PT, R46, c[0x0][0x17c], PT ;  /* 0x00005f002e007a0c */ /* 0x000fc80003fa6270 */
[----:B------:R-:W-:Y:S02]  /*72d70*/  ISETP.LT.AND P3, PT, R59, c[0x0][0x178], !P5 ;  /* 0x00005e003b007a0c */ /* 0x000fe40006f61270 */
[----:B------:R-:W-:Y:S02]  /*72d80*/  IADD3 R3, R0, c[0x0][0x198], RZ ;  /* 0x0000660000037a10 */ /* 0x000fe40007ffe0ff */
[----:B------:R-:W-:Y:S02]  /*72d90*/  ISETP.GE.AND P1, PT, R44, c[0x0][0x17c], PT ;  /* 0x00005f002c007a0c */ /* 0x000fe40003f26270 */
[----:B------:R-:W-:Y:S01]  /*72da0*/  ISETP.LT.AND P6, PT, R60, c[0x0][0x178], !P5 ;  /* 0x00005e003c007a0c */ /* 0x000fe20006fc1270 */
[----:B------:R-:W-:Y:S01]  /*72db0*/  IMAD.WIDE R32, R3, 0x2, R50 ;  /* 0x0000000203207825 */ /* 0x000fe200078e0232 */
[----:B------:R-:W-:Y:S02]  /*72dc0*/  PRMT R0, R54, 0x7632, R0 ;  /* 0x0000763236007816 */ /* 0x000fe40000000000 */
[----:B------:R-:W-:Y:S01]  /*72dd0*/  PRMT R40, R57, 0x7632, R40 ;  /* 0x0000763239287816 */ /* 0x000fe20000000028 */
[----:B0-----:R-:W-:Y:S01]  /*72de0*/  IMAD.WIDE R4, R3, 0x2, R48 ;  /* 0x0000000203047825 */ /* 0x001fe200078e0230 */
[----:B------:R-:W-:Y:S01]  /*72df0*/  ISETP.LT.AND P4, PT, R59, c[0x0][0x178], !P0 ;  /* 0x00005e003b007a0c */ /* 0x000fe20004781270 */
[----:B----4-:R0:W-:Y:S02]  /*72e00*/  @P2 STG.E.U16 [R6.64], R61 ;  /* 0x0000003d06002986 */ /* 0x0101e4000c101506 */
[----:B0-----:R-:W-:-:S02]  /*72e10*/  PRMT R6, R56, 0x7632, R6 ;  /* 0x0000763238067816 */ /* 0x001fc40000000006 */
[----:B------:R-:W2:Y:S04]  /*72e20*/  LDL.LU R56, [R1+0x608] ;  /* 0x0006080001387983 */ /* 0x000ea80000300800 */
[----:B------:R-:W4:Y:S04]  /*72e30*/  LDL.LU R44, [R1+0x21b8] ;  /* 0x0021b800012c7983 */ /* 0x000f280000300800 */
[----:B------:R0:W-:Y:S01]  /*72e40*/  @P3 STG.E.U16 [R32.64], R0 ;  /* 0x0000000020003986 */ /* 0x0001e2000c101506 */
[----:B------:R-:W-:Y:S02]  /*72e50*/  ISETP.LT.AND P3, PT, R27, c[0x0][0x178], !P5 ;  /* 0x00005e001b007a0c */ /* 0x000fe40006f61270 */
[----:B------:R-:W-:Y:S01]  /*72e60*/  ISETP.LT.AND P5, PT, R23, c[0x0][0x178], !P5 ;  /* 0x00005e0017007a0c */ /* 0x000fe20006fa1270 */
[----:B------:R-:W4:Y:S01]  /*72e70*/  LDL.LU R57, [R1+0x688] ;  /* 0x0006880001397983 */ /* 0x000f220000300800 */
[----:B------:R-:W-:-:S03]  /*72e80*/  PRMT R41, R61, 0x7632, R41 ;  /* 0x000076323d297816 */ /* 0x000fc60000000029 */
[----:B------:R1:W-:Y:S01]  /*72e90*/  @P6 STG.E.U16 [R4.64], R6 ;  /* 0x0000000604006986 */ /* 0x0003e2000c101506 */
[----:B------:R-:W-:-:S03]  /*72ea0*/  ISETP.LT.AND P6, PT, R60, c[0x0][0x178], !P0 ;  /* 0x00005e003c007a0c */ /* 0x000fc600047c1270 */
[----:B------:R-:W4:Y:S01]  /*72eb0*/  LDL.LU R61, [R1+0x648] ;  /* 0x00064800013d7983 */ /* 0x000f220000300800 */
[----:B0-----:R-:W-:Y:S02]  /*72ec0*/  IADD3 R0, R3, c[0x0][0x198], RZ ;  /* 0x0000660003007a10 */ /* 0x001fe40007ffe0ff */
[----:B------:R-:W-:-:S03]  /*72ed0*/  ISETP.GE.AND P2, PT, R37, c[0x0][0x17c], PT ;  /* 0x00005f0025007a0c */ /* 0x000fc60003f46270 */
[----:B------:R-:W-:-:S04]  /*72ee0*/  IMAD.WIDE R32, R0, 0x2, R50 ;  /* 0x0000000200207825 */ /* 0x000fc800078e0232 */
[----:B-1----:R-:W-:-:S04]  /*72ef0*/  IMAD.WIDE R4, R3, 0x2, R10 ;  /* 0x0000000203047825 */ /* 0x002fc800078e020a */
[----:B------:R-:W-:Y:S01]  /*72f00*/  IMAD.WIDE R6, R3, 0x2, R8 ;  /* 0x0000000203067825 */ /* 0x000fe200078e0208 */
[----:B------:R-:W-:Y:S03]  /*72f10*/  @P3 STG.E.U16 [R4.64], R40 ;  /* 0x0000002804003986 */ /* 0x000fe6000c101506 */
[----:B------:R-:W-:Y:S01]  /*72f20*/  IMAD.WIDE R36, R0, 0x2, R48 ;  /* 0x0000000200247825 */ /* 0x000fe200078e0230 */
[----:B------:R0:W-:Y:S01]  /*72f30*/  @P5 STG.E.U16 [R6.64], R41 ;  /* 0x0000002906005986 */ /* 0x0001e2000c101506 */
[----:B------:R-:W-:-:S03]  /*72f40*/  ISETP.LT.AND P3, PT, R23, c[0x0][0x178], !P0 ;  /* 0x00005e0017007a0c */ /* 0x000fc60004761270 */
[----:B------:R-:W-:Y:S01]  /*72f50*/  @P4 STG.E.U16 [R32.64], R55 ;  /* 0x0000003720004986 */ /* 0x000fe2000c101506 */
[----:B------:R-:W-:Y:S02]  /*72f60*/  ISETP.LT.AND P4, PT, R27, c[0x0][0x178], !P0 ;  /* 0x00005e001b007a0c */ /* 0x000fe40004781270 */
[----:B---3--:R-:W-:Y:S01]  /*72f70*/  ISETP.GE.AND P0, PT, R45, c[0x0][0x17c], PT ;  /* 0x00005f002d007a0c */ /* 0x008fe20003f06270 */
[----:B------:R1:W-:Y:S01]  /*72f80*/  @P6 STG.E.U16 [R36.64], R58 ;  /* 0x0000003a24006986 */ /* 0x0003e2000c101506 */
[----:B0-----:R-:W-:-:S03]  /*72f90*/  PRMT R41, R58, 0x7632, R41 ;  /* 0x000076323a297816 */ /* 0x001fc60000000029 */
[----:B------:R-:W3:Y:S04]  /*72fa0*/  LDL.LU R45, [R1+0x21bc] ;  /* 0x0021bc00012d7983 */ /* 0x000ee80000300800 */
[----:B-1----:R-:W3:Y:S01]  /*72fb0*/  LDL.LU R58, [R1+0x5f8] ;  /* 0x0005f800013a7983 */ /* 0x002ee20000300800 */
[----:B------:R-:W-:Y:S02]  /*72fc0*/  ISETP.LT.AND P6, PT, R59, c[0x0][0x178], !P1 ;  /* 0x00005e003b007a0c */ /* 0x000fe40004fc1270 */
[----:B------:R-:W-:Y:S01]  /*72fd0*/  ISETP.LT.AND P5, PT, R60, c[0x0][0x178], !P1 ;  /* 0x00005e003c007a0c */ /* 0x000fe20004fa1270 */
[C---:B------:R-:W-:Y:S01]  /*72fe0*/  IMAD.WIDE R4, R0.reuse, 0x2, R10 ;  /* 0x0000000200047825 */ /* 0x040fe200078e020a */
[C---:B------:R-:W-:Y:S02]  /*72ff0*/  IADD3 R3, R0.reuse, c[0x0][0x198], RZ ;  /* 0x0000660000037a10 */ /* 0x040fe40007ffe0ff */
[----:B------:R-:W-:Y:S01]  /*73000*/  PRMT R40, R55, 0x7632, R40 ;  /* 0x0000763237287816 */ /* 0x000fe20000000028 */
[----:B------:R-:W-:-:S04]  /*73010*/  IMAD.WIDE R6, R0, 0x2, R8 ;  /* 0x0000000200067825 */ /* 0x000fc800078e0208 */
[----:B------:R-:W-:-:S04]  /*73020*/  IMAD.WIDE R32, R3, 0x2, R50 ;  /* 0x0000000203207825 */ /* 0x000fc800078e0232 */
[C---:B------:R-:W-:Y:S01]  /*73030*/  IMAD.WIDE R36, R3.reuse, 0x2, R48 ;  /* 0x0000000203247825 */ /* 0x040fe200078e0230 */
[----:B------:R-:W-:Y:S01]  /*73040*/  IADD3 R0, R3, c[0x0][0x198], RZ ;  /* 0x0000660003007a10 */ /* 0x000fe20007ffe0ff */
[----:B--2---:R0:W-:Y:S01]  /*73050*/  @P4 STG.E.U16 [R4.64], R56 ;  /* 0x0000003804004986 */ /* 0x0041e2000c101506 */
[----:B------:R-:W-:-:S03]  /*73060*/  ISETP.LT.AND P4, PT, R27, c[0x0][0x178], !P1 ;  /* 0x00005e001b007a0c */ /* 0x000fc60004f81270 */
[----:B------:R-:W-:Y:S01]  /*73070*/  @P3 STG.E.U16 [R6.64], R42 ;  /* 0x0000002a06003986 */ /* 0x000fe2000c101506 */
[----:B------:R-:W-:-:S03]  /*73080*/  ISETP.LT.AND P3, PT, R23, c[0x0][0x178], !P1 ;  /* 0x00005e0017007a0c */ /* 0x000fc60004f61270 */
[----:B------:R1:W-:Y:S04]  /*73090*/  @P6 STG.E.U16 [R32.64], R40 ;  /* 0x0000002820006986 */ /* 0x0003e8000c101506 */
[----:B------:R2:W-:Y:S01]  /*730a0*/  @P5 STG.E.U16 [R36.64], R41 ;  /* 0x0000002924005986 */ /* 0x0005e2000c101506 */
[----:B------:R-:W-:Y:S01]  /*730b0*/  ISETP.LT.AND P5, PT, R59, c[0x0][0x178], !P2 ;  /* 0x00005e003b007a0c */ /* 0x000fe200057a1270 */
[C---:B0-----:R-:W-:Y:S01]  /*730c0*/  IMAD.WIDE R4, R3.reuse, 0x2, R10 ;  /* 0x0000000203047825 */ /* 0x041fe200078e020a */
[----:B------:R-:W-:Y:S02]  /*730d0*/  ISETP.LT.AND P6, PT, R60, c[0x0][0x178], !P2 ;  /* 0x00005e003c007a0c */ /* 0x000fe400057c1270 */
[----:B----4-:R-:W-:Y:S02]  /*730e0*/  ISETP.GE.AND P1, PT, R44, c[0x0][0x17c], PT ;  /* 0x00005f002c007a0c */ /* 0x010fe40003f26270 */
[----:B------:R-:W4:Y:S01]  /*730f0*/  LDL.LU R44, [R1+0x21c0] ;  /* 0x0021c000012c7983 */ /* 0x000f220000300800 */
[----:B-1----:R-:W-:Y:S01]  /*73100*/  PRMT R32, R56, 0x7632, R32 ;  /* 0x0000763238207816 */ /* 0x002fe20000000020 */
[----:B------:R-:W-:-:S02]  /*73110*/  IMAD.WIDE R6, R3, 0x2, R8 ;  /* 0x0000000203067825 */ /* 0x000fc400078e0208 */
[----:B------:R-:W4:Y:S01]  /*73120*/  LDL.LU R55, [R1+0x678] ;  /* 0x0006780001377983 */ /* 0x000f220000300800 */
[----:B--2---:R-:W-:-:S03]  /*73130*/  PRMT R36, R42, 0x7632, R36 ;  /* 0x000076322a247816 */ /* 0x004fc60000000024 */
        /* <DEDUP_REMOVED lines=19> */
[----:B------:R-:W-:Y:S04]  /*73270*/  @P2 STG.E.U16 [R6.64], R38 ;  /* 0x0000002606002986 */ /* 0x000fe8000c101506 */
[----:B------:R0:W-:Y:S02]  /*73280*/  @P3 STG.E.U16 [R32.64], R36 ;  /* 0x0000002420003986 */ /* 0x0001e4000c101506 */
[----:B0-----:R-:W-:-:S02]  /*73290*/  PRMT R32, R58, 0x7632, R32 ;  /* 0x000076323a207816 */ /* 0x001fc40000000020 */
[----:B------:R-:W3:Y:S04]  /*732a0*/  LDL.LU R36, [R1+0x21c8] ;  /* 0x0021c80001247983 */ /* 0x000ee80000300800 */
[----:B------:R-:W3:Y:S04]  /*732b0*/  LDL.LU R58, [R1+0x6a8] ;  /* 0x0006a800013a7983 */ /* 0x000ee80000300800 */
[----:B------:R-:W3:Y:S04]  /*732c0*/  LDL.LU R56, [R1+0x668] ;  /* 0x0006680001387983 */ /* 0x000ee80000300800 */
[----:B------:R-:W3:Y:S01]  /*732d0*/  LDL.LU R42, [R1+0x21cc] ;  /* 0x0021cc00012a7983 */ /* 0x000ee20000300800 */
[----:B------:R-:W-:-:S02]  /*732e0*/  ISETP.LT.AND P6, PT, R60, c[0x0][0x178], !P0 ;  /* 0x00005e003c007a0c */ /* 0x000fc400047c1270 */
[----:B------:R-:W-:Y:S01]  /*732f0*/  ISETP.LT.AND P4, PT, R27, c[0x0][0x178], !P0 ;  /* 0x00005e001b007a0c */ /* 0x000fe20004781270 */
[----:B------:R-:W-:Y:S01]  /*73300*/  IMAD.WIDE R4, R3, 0x2, R48 ;  /* 0x0000000203047825 */ /* 0x000fe200078e0230 */
[----:B------:R-:W-:Y:S02]  /*73310*/  ISETP.LT.AND P0, PT, R23, c[0x0][0x178], !P0 ;  /* 0x00005e0017007a0c */ /* 0x000fe40004701270 */
[----:B------:R-:W-:Y:S01]  /*73320*/  ISETP.LT.AND P3, PT, R59, c[0x0][0x178], !P1 ;  /* 0x00005e003b007a0c */ /* 0x000fe20004f61270 */
[----:B------:R-:W-:Y:S01]  /*73330*/  IMAD.WIDE R6, R3, 0x2, R10 ;  /* 0x0000000203067825 */ /* 0x000fe200078e020a */
[----:B------:R-:W-:-:S05]  /*73340*/  PRMT R38, R38, 0x7632, R38 ;  /* 0x0000763226267816 */ /* 0x000fca0000000026 */
[----:B------:R0:W-:Y:S01]  /*73350*/  @P6 STG.E.U16 [R4.64], R0 ;  /* 0x0000000004006986 */ /* 0x0001e2000c101506 */
[----:B------:R-:W-:-:S03]  /*73360*/  ISETP.LT.AND P6, PT, R60, c[0x0][0x178], !P1 ;  /* 0x00005e003c007a0c */ /* 0x000fc60004fc1270 */
[----:B------:R1:W-:Y:S01]  /*73370*/  @P4 STG.E.U16 [R6.64], R32 ;  /* 0x0000002006004986 */ /* 0x0003e2000c101506 */
[----:B------:R-:W-:Y:S02]  /*73380*/  ISETP.GE.AND P5, PT, R45, c[0x0][0x17c], PT ;  /* 0x00005f002d007a0c */ /* 0x000fe40003fa6270 */
[C---:B0-----:R-:W-:Y:S01]  /*73390*/  IADD3 R0, R3.reuse, c[0x0][0x198], RZ ;  /* 0x0000660003007a10 */ /* 0x041fe20007ffe0ff */
[----:B------:R-:W-:-:S04]  /*733a0*/  IMAD.WIDE R4, R3, 0x2, R8 ;  /* 0x0000000203047825 */ /* 0x000fc800078e0208 */
[C---:B-1----:R-:W-:Y:S01]  /*733b0*/  IMAD.WIDE R6, R0.reuse, 0x2, R50 ;  /* 0x0000000200067825 */ /* 0x042fe200078e0232 */
[----:B------:R-:W-:Y:S01]  /*733c0*/  ISETP.LT.AND P4, PT, R27, c[0x0][0x178], !P1 ;  /* 0x00005e001b007a0c */ /* 0x000fe20004f81270 */
[----:B------:R0:W-:Y:S01]  /*733d0*/  @P0 STG.E.U16 [R4.64], R38 ;  /* 0x0000002604000986 */ /* 0x0001e2000c101506 */
[----:B------:R-:W-:Y:S01]  /*733e0*/  ISETP.LT.AND P1, PT, R23, c[0x0][0x178], !P1 ;  /* 0x00005e0017007a0c */ /* 0x000fe20004f21270 */
[C---:B------:R-:W-:Y:S01]  /*733f0*/  IMAD.WIDE R32, R0.reuse, 0x2, R48 ;  /* 0x0000000200207825 */ /* 0x040fe200078e0230 */
[----:B------:R-:W-:-:S03]  /*73400*/  IADD3 R3, R0, c[0x0][0x198], RZ ;  /* 0x0000660000037a10 */ /* 0x000fc60007ffe0ff */
[----:B0-----:R-:W-:Y:S01]  /*73410*/  IMAD.WIDE R4, R0, 0x2, R10 ;  /* 0x0000000200047825 */ /* 0x001fe200078e020a */
[----:B----4-:R0:W-:Y:S01]  /*73420*/  @P3 STG.E.U16 [R6.64], R55 ;  /* 0x0000003706003986 */ /* 0x0101e2000c101506 */
[----:B------:R-:W-:Y:S02]  /*73430*/  ISETP.LT.AND P3, PT, R59, c[0x0][0x178], !P5 ;  /* 0x00005e003b007a0c */ /* 0x000fe40006f61270 */
[----:B------:R-:W-:Y:S01]  /*73440*/  ISETP.GE.AND P2, PT, R44, c[0x0][0x17c], PT ;  /* 0x00005f002c007a0c */ /* 0x000fe20003f46270 */
[----:B0-----:R-:W-:Y:S01]  /*73450*/  IMAD.WIDE R6, R0, 0x2, R8 ;  /* 0x0000000200067825 */ /* 0x001fe200078e0208 */
[----:B------:R-:W-:Y:S02]  /*73460*/  PRMT R0, R55, 0x7632, R0 ;  /* 0x0000763237007816 */ /* 0x000fe40000000000 */
[----:B------:R-:W4:Y:S04]  /*73470*/  LDL.LU R55, [R1+0x618] ;  /* 0x0006180001377983 */ /* 0x000f280000300800 */
[----:B--2---:R0:W-:Y:S01]  /*73480*/  @P6 STG.E.U16 [R32.64], R57 ;  /* 0x0000003920006986 */ /* 0x0041e2000c101506 */
[----:B------:R-:W-:-:S03]  /*73490*/  ISETP.LT.AND P6, PT, R60, c[0x0][0x178], !P5 ;  /* 0x00005e003c007a0c */ /* 0x000fc60006fc1270 */
[----:B------:R1:W-:Y:S01]  /*734a0*/  @P4 STG.E.U16 [R4.64], R61 ;  /* 0x0000003d04004986 */ /* 0x0003e2000c101506 */
[----:B0-----:R-:W-:-:S03]  /*734b0*/  IMAD.WIDE R32, R3, 0x2, R50 ;  /* 0x0000000203207825 */ /* 0x001fc600078e0232 */
[----:B------:R0:W-:Y:S01]  /*734c0*/  @P1 STG.E.U16 [R6.64], R34 ;  /* 0x0000002206001986 */ /* 0x0001e2000c101506 */
[----:B------:R-:W-:-:S03]  /*734d0*/  ISETP.LT.AND P4, PT, R59, c[0x0][0x178], !P2 ;  /* 0x00005e003b007a0c */ /* 0x000fc60005781270 */
[----:B------:R2:W-:Y:S01]  /*734e0*/  @P3 STG.E.U16 [R32.64], R0 ;  /* 0x0000000020003986 */ /* 0x0005e2000c101506 */
[----:B------:R-:W-:Y:S02]  /*734f0*/  ISETP.LT.AND P3, PT, R27, c[0x0][0x178], !P5 ;  /* 0x00005e001b007a0c */ /* 0x000fe40006f61270 */
[----:B------:R-:W-:Y:S01]  /*73500*/  ISETP.LT.AND P5, PT, R23, c[0x0][0x178], !P5 ;  /* 0x00005e0017007a0c */ /* 0x000fe20006fa1270 */
[----:B-1----:R-:W-:Y:S01]  /*73510*/  IMAD.WIDE R4, R3, 0x2, R48 ;  /* 0x0000000203047825 */ /* 0x002fe200078e0230 */
[----:B0-----:R-:W-:Y:S02]  /*73520*/  PRMT R6, R57, 0x7632, R6 ;  /* 0x0000763239067816 */ /* 0x001fe40000000006 */
[----:B------:R-:W4:Y:S01]  /*73530*/  LDL.LU R57, [R1+0x558] ;  /* 0x0005580001397983 */ /* 0x000f220000300800 */
[----:B------:R-:W-:Y:S02]  /*73540*/  PRMT R34, R61, 0x7632, R34 ;  /* 0x000076323d227816 */ /* 0x000fe40000000022 */
[----:B--2---:R-:W-:Y:S01]  /*73550*/  IADD3 R0, R3, c[0x0][0x198], RZ ;  /* 0x0000660003007a10 */ /* 0x004fe20007ffe0ff */
[----:B------:R0:W-:Y:S01]  /*73560*/  @P6 STG.E.U16 [R4.64], R6 ;  /* 0x0000000604006986 */ /* 0x0001e2000c101506 */
[----:B------:R-:W-:-:S03]  /*73570*/  PRMT R38, R34, 0x7632, R38 ;  /* 0x0000763222267816 */ /* 0x000fc60000000026 */
[----:B------:R-:W-:Y:S01]  /*73580*/  IMAD.WIDE R32, R0, 0x2, R50 ;  /* 0x0000000200207825 */ /* 0x000fe200078e0232 */
[----:B------:R-:W2:Y:S03]  /*73590*/  LDL.LU R44, [R1+0x21d0] ;  /* 0x0021d000012c7983 */ /* 0x000ea60000300800 */
[----:B0-----:R-:W-:-:S04]  /*735a0*/  IMAD.WIDE R4, R3, 0x2, R10 ;  /* 0x0000000203047825 */ /* 0x001fc800078e020a */
[----:B------:R-:W-:Y:S01]  /*735b0*/  IMAD.WIDE R6, R3, 0x2, R8 ;  /* 0x0000000203067825 */ /* 0x000fe200078e0208 */
[----:B------:R0:W-:Y:S01]  /*735c0*/  @P3 STG.E.U16 [R4.64], R34 ;  /* 0x0000002204003986 */ /* 0x0001e2000c101506 */
[----:B------:R-:W-:-:S03]  /*735d0*/  ISETP.LT.AND P6, PT, R60, c[0x0][0x178], !P2 ;  /* 0x00005e003c007a0c */ /* 0x000fc600057c1270 */
[----:B------:R-:W-:Y:S01]  /*735e0*/  @P5 STG.E.U16 [R6.64], R38 ;  /* 0x0000002606005986 */ /* 0x000fe2000c101506 */
[----:B------:R-:W-:-:S03]  /*735f0*/  ISETP.LT.AND P3, PT, R23, c[0x0][0x178], !P2 ;  /* 0x00005e0017007a0c */ /* 0x000fc60005761270 */
[----:B---3--:R1:W-:Y:S01]  /*73600*/  @P4 STG.E.U16 [R32.64], R58 ;  /* 0x0000003a20004986 */ /* 0x0083e2000c101506 */
[----:B------:R-:W-:Y:S02]  /*73610*/  ISETP.LT.AND P4, PT, R27, c[0x0][0x178], !P2 ;  /* 0x00005e001b007a0c */ /* 0x000fe40005781270 */
[----:B------:R-:W-:Y:S02]  /*73620*/  ISETP.GE.AND P2, PT, R42, c[0x0][0x17c], PT ;  /* 0x00005f002a007a0c */ /* 0x000fe40003f46270 */
[----:B------:R-:W3:Y:S04]  /*73630*/  LDL.LU R42, [R1+0x21d4] ;  /* 0x0021d400012a7983 */ /* 0x000ee80000300800 */
[----:B------:R-:W3:Y:S01]  /*73640*/  LDL.LU R61, [R1+0x65c] ;  /* 0x00065c00013d7983 */ /* 0x000ee20000300800 */
[----:B------:R-:W-:-:S02]  /*73650*/  ISETP.GE.AND P0, PT, R37, c[0x0][0x17c], PT ;  /* 0x00005f0025007a0c */ /* 0x000fc40003f06270 */
[----:B------:R-:W-:Y:S01]  /*73660*/  ISETP.GE.AND P1, PT, R36, c[0x0][0x17c], PT ;  /* 0x00005f0024007a0c */ /* 0x000fe20003f26270 */
[----:B------:R-:W-:Y:S01]  /*73670*/  IMAD.WIDE R36, R0, 0x2, R48 ;  /* 0x0000000200247825 */ /* 0x000fe200078e0230 */
[----:B0-----:R-:W-:Y:S02]  /*73680*/  PRMT R34, R58, 0x7632, R34 ;  /* 0x000076323a227816 */ /* 0x001fe40000000022 */
[----:B-1----:R-:W3:Y:S01]  /*73690*/  LDL.LU R58, [R1+0x62c] ;  /* 0x00062c00013a7983 */ /* 0x002ee20000300800 */
[----:B------:R-:W-:-:S03]  /*736a0*/  IMAD.WIDE R4, R0, 0x2, R10 ;  /* 0x0000000200047825 */ /* 0x000fc600078e020a */
[----:B------:R0:W-:Y:S01]  /*736b0*/  @P6 STG.E.U16 [R36.64], R56 ;  /* 0x0000003824006986 */ /* 0x0001e2000c101506 */
[----:B------:R-:W-:Y:S01]  /*736c0*/  ISETP.LT.AND P6, PT, R59, c[0x0][0x178], !P0 ;  /* 0x00005e003b007a0c */ /* 0x000fe200047c1270 */
[----:B------:R-:W-:Y:S01]  /*736d0*/  IMAD.WIDE R6, R0, 0x2, R8 ;  /* 0x0000000200067825 */ /* 0x000fe200078e0208 */
[----:B------:R-:W-:Y:S02]  /*736e0*/  ISETP.LT.AND P5, PT, R60, c[0x0][0x178], !P0 ;  /* 0x00005e003c007a0c */ /* 0x000fe400047a1270 */
[----:B------:R-:W-:Y:S02]  /*736f0*/  IADD3 R3, R0, c[0x0][0x198], RZ ;  /* 0x0000660000037a10 */ /* 0x000fe40007ffe0ff */
[----:B------:R-:W-:Y:S02]  /*73700*/  PRMT R38, R56, 0x7632, R38 ;  /* 0x0000763238267816 */ /* 0x000fe40000000026 */
[----:B0-----:R-:W3:Y:S01]  /*73710*/  LDL.LU R56, [R1+0x60c] ;  /* 0x00060c0001387983 */ /* 0x001ee20000300800 */
[----:B------:R-:W-:-:S04]  /*73720*/  IMAD.WIDE R32, R3, 0x2, R50 ;  /* 0x0000000203207825 */ /* 0x000fc800078e0232 */
[C---:B------:R-:W-:Y:S01]  /*73730*/  IMAD.WIDE R36, R3.reuse, 0x2, R48 ;  /* 0x0000000203247825 */ /* 0x040fe200078e0230 */
[----:B------:R-:W-:Y:S01]  /*73740*/  IADD3 R0, R3, c[0x0][0x198], RZ ;  /* 0x0000660003007a10 */ /* 0x000fe20007ffe0ff */
[----:B----4-:R0:W-:Y:S01]  /*73750*/  @P4 STG.E.U16 [R4.64], R55 ;  /* 0x0000003704004986 */ /* 0x0101e2000c101506 */
[----:B------:R-:W-:Y:S01]  /*73760*/  ISETP.LT.AND P4, PT, R27, c[0x0][0x178], !P0 ;  /* 0x00005e001b007a0c */ /* 0x000fe20004781270 */
[----:B0-----:R-:W-:Y:S02]  /*73770*/  IMAD.WIDE R4, R3, 0x2, R8 ;  /* 0x0000000203047825 */ /* 0x001fe400078e0208 */
[----:B------:R0:W-:Y:S01]  /*73780*/  @P3 STG.E.U16 [R6.64], R57 ;  /* 0x0000003906003986 */ /* 0x0001e2000c101506 */
[----:B------:R-:W-:-:S03]  /*73790*/  ISETP.LT.AND P3, PT, R23, c[0x0][0x178], !P0 ;  /* 0x00005e0017007a0c */ /* 0x000fc60004761270 */
[----:B------:R1:W-:Y:S04]  /*737a0*/  @P6 STG.E.U16 [R32.64], R34 ;  /* 0x0000002220006986 */ /* 0x0003e8000c101506 */
[----:B------:R-:W-:Y:S01]  /*737b0*/  @P5 STG.E.U16 [R36.64], R38 ;  /* 0x0000002624005986 */ /* 0x000fe2000c101506 */
[----:B------:R-:W-:Y:S01]  /*737c0*/  ISETP.LT.AND P5, PT, R59, c[0x0][0x178], !P1 ;  /* 0x00005e003b007a0c */ /* 0x000fe20004fa1270 */
[----:B0-----:R-:W-:Y:S01]  /*737d0*/  IMAD.WIDE R6, R3, 0x2, R10 ;  /* 0x0000000203067825 */ /* 0x001fe200078e020a */
[----:B-1----:R-:W-:Y:S02]  /*737e0*/  PRMT R32, R55, 0x7632, R32 ;  /* 0x0000763237207816 */ /* 0x002fe40000000020 */
[----:B------:R-:W-:Y:S02]  /*737f0*/  PRMT R34, R57, 0x7632, R34 ;  /* 0x0000763239227816 */ /* 0x000fe40000000022 */
[----:B--2---:R-:W-:Y:S01]  /*73800*/  ISETP.GE.AND P0, PT, R44, c[0x0][0x17c], PT ;  /* 0x00005f002c007a0c */ /* 0x004fe20003f06270 */
[----:B------:R0:W-:Y:S04]  /*73810*/  @P4 STG.E.U16 [R6.64], R32 ;  /* 0x0000002006004986 */ /* 0x0001e8000c101506 */
[----:B------:R-:W-:Y:S04]  /*73820*/  @P3 STG.E.U16 [R4.64], R34 ;  /* 0x0000002204003986 */ /* 0x000fe8000c101506 */
[----:B------:R-:W2:Y:S01]  /*73830*/  LDL.LU R44, [R1+0x21d8] ;  /* 0x0021d800012c7983 */ /* 0x000ea20000300800 */
[----:B---3--:R-:W-:-:S03]  /*73840*/  ISETP.GE.AND P3, PT, R42, c[0x0][0x17c], PT ;  /* 0x00005f002a007a0c */ /* 0x008fc60003f66270 */
[----:B------:R-:W3:Y:S01]  /*73850*/  LDL.LU R42, [R1+0x21dc] ;  /* 0x0021dc00012a7983 */ /* 0x000ee20000300800 */
[----:B0-----:R-:W-:Y:S01]  /*73860*/  IMAD.WIDE R6, R0, 0x2, R50 ;  /* 0x0000000200067825 */ /* 0x001fe200078e0232 */
[----:B------:R-:W-:-:S04]  /*73870*/  PRMT R3, R61, 0x7632, R3 ;  /* 0x000076323d037816 */ /* 0x000fc80000000003 */
[----:B------:R0:W-:Y:S04]  /*73880*/  @P5 STG.E.U16 [R6.64], R61 ;  /* 0x0000003d06005986 */ /* 0x0001e8000c101506 */
[----:B0-----:R-:W4:Y:S01]  /*73890*/  LDL.LU R61, [R1+0x68c] ;  /* 0x00068c00013d7983 */ /* 0x001f220000300800 */
[----:B------:R-:W-:Y:S02]  /*738a0*/  ISETP.LT.AND P6, PT, R60, c[0x0][0x178], !P1 ;  /* 0x00005e003c007a0c */ /* 0x000fe40004fc1270 */
[----:B------:R-:W-:Y:S01]  /*738b0*/  ISETP.LT.AND P4, PT, R27, c[0x0][0x178], !P1 ;  /* 0x00005e001b007a0c */ /* 0x000fe20004f81270 */
[----:B------:R-:W-:Y:S01]  /*738c0*/  IMAD.WIDE R32, R0, 0x2, R48 ;  /* 0x0000000200207825 */ /* 0x000fe200078e0230 */
[----:B------:R-:W-:Y:S01]  /*738d0*/  ISETP.LT.AND P1, PT, R23, c[0x0][0x178], !P1 ;  /* 0x00005e0017007a0c */ /* 0x000fe20004f21270 */
[----:B------:R-:W2:Y:S01]  /*738e0*/  LDL.LU R57, [R1+0x64c] ;  /* 0x00064c0001397983 */ /* 0x000ea20000300800 */
[----:B------:R-:W-:Y:S01]  /*738f0*/  PRMT R37, R58, 0x7632, R37 ;  /* 0x000076323a257816 */ /* 0x000fe20000000025 */
[C---:B------:R-:W-:Y:S01]  /*73900*/  IMAD.WIDE R4, R0.reuse, 0x2, R10 ;  /* 0x0000000200047825 */ /* 0x040fe200078e020a */
[----:B------:R-:W-:-:S05]  /*73910*/  IADD3 R34, R0, c[0x0][0x198], RZ ;  /* 0x0000660000227a10 */ /* 0x000fca0007ffe0ff */
[----:B------:R0:W-:Y:S01]  /*73920*/  @P6 STG.E.U16 [R32.64], R58 ;  /* 0x0000003a20006986 */ /* 0x0001e2000c101506 */
[----:B------:R-:W-:Y:S02]  /*73930*/  ISETP.LT.AND P6, PT, R59, c[0x0][0x178], !P2 ;  /* 0x00005e003b007a0c */ /* 0x000fe400057c1270 */
[----:B------:R-:W-:Y:S01]  /*73940*/  ISETP.LT.AND P5, PT, R60, c[0x0][0x178], !P2 ;  /* 0x00005e003c007a0c */ /* 0x000fe200057a1270 */
[----:B------:R1:W-:Y:S01]  /*73950*/  @P4 STG.E.U16 [R4.64], R56 ;  /* 0x0000003804004986 */ /* 0x0003e2000c101506 */
[----:B------:R-:W-:Y:S02]  /*73960*/  ISETP.LT.AND P4, PT, R27, c[0x0][0x178], !P2 ;  /* 0x00005e001b007a0c */ /* 0x000fe40005781270 */
[----:B------:R-:W-:Y:S01]  /*73970*/  ISETP.LT.AND P2, PT, R23, c[0x0][0x178], !P2 ;  /* 0x00005e0017007a0c */ /* 0x000fe20005741270 */
[----:B0-----:R-:W2:Y:S01]  /*73980*/  LDL.LU R58, [R1+0x5fc] ;  /* 0x0005fc00013a7983 */ /* 0x001ea20000300800 */
[----:B------:R-:W-:-:S04]  /*73990*/  IMAD.WIDE R6, R34, 0x2, R50 ;  /* 0x0000000222067825 */ /* 0x000fc800078e0232 */
[----:B-1----:R-:W-:Y:S01]  /*739a0*/  IMAD.WIDE R4, R0, 0x2, R8 ;  /* 0x0000000200047825 */ /* 0x002fe200078e0208 */
[----:B------:R-:W-:-:S03]  /*739b0*/  PRMT R0, R56, 0x7632, R0 ;  /* 0x0000763238007816 */ /* 0x000fc60000000000 */
[----:B------:R-:W-:Y:S01]  /*739c0*/  IMAD.WIDE R32, R34, 0x2, R48 ;  /* 0x0000000222207825 */ /* 0x000fe200078e0230 */
[----:B------:R0:W-:Y:S01]  /*739d0*/  @P1 STG.E.U16 [R4.64], R43 ;  /* 0x0000002b04001986 */ /* 0x0001e2000c101506 */
[----:B------:R-:W-:-:S03]  /*739e0*/  PRMT R36, R43, 0x7632, R36 ;  /* 0x000076322b247816 */ /* 0x000fc60000000024 */
[----:B------:R1:W-:Y:S01]  /*739f0*/  @P6 STG.E.U16 [R6.64], R3 ;  /* 0x0000000306006986 */ /* 0x0003e2000c101506 */
[----:B------:R-:W-:-:S03]  /*73a00*/  ISETP.LT.AND P6, PT, R59, c[0x0][0x178], !P0 ;  /* 0x00005e003b007a0c */ /* 0x000fc600047c1270 */
[----:B------:R-:W-:Y:S01]  /*73a10*/  @P5 STG.E.U16 [R32.64], R37 ;  /* 0x0000002520005986 */ /* 0x000fe2000c101506 */
[----:B0-----:R-:W-:-:S04]  /*73a20*/  IMAD.WIDE R4, R34, 0x2, R10 ;  /* 0x0000000222047825 */ /* 0x001fc800078e020a */
[C---:B-1----:R-:W-:Y:S01]  /*73a30*/  IMAD.WIDE R6, R34.reuse, 0x2, R8 ;  /* 0x0000000222067825 */ /* 0x042fe200078e0208 */
[----:B------:R0:W-:Y:S01]  /*73a40*/  @P4 STG.E.U16 [R4.64], R0 ;  /* 0x0000000004004986 */ /* 0x0001e2000c101506 */
[----:B------:R-:W-:Y:S02]  /*73a50*/  IADD3 R3, R34, c[0x0][0x198], RZ ;  /* 0x0000660022037a10 */ /* 0x000fe40007ffe0ff */
[----:B------:R-:W-:Y:S01]  /*73a60*/  ISETP.LT.AND P5, PT, R60, c[0x0][0x178], !P0 ;  /* 0x00005e003c007a0c */ /* 0x000fe200047a1270 */
[----:B------:R-:W-:Y:S01]  /*73a70*/  @P2 STG.E.U16 [R6.64], R36 ;  /* 0x0000002406002986 */ /* 0x000fe2000c101506 */
[----:B------:R-:W-:Y:S02]  /*73a80*/  ISETP.LT.AND P2, PT, R27, c[0x0][0x178], !P0 ;  /* 0x00005e001b007a0c */ /* 0x000fe40004741270 */
[----:B------:R-:W-:Y:S01]  /*73a90*/  ISETP.LT.AND P4, PT, R23, c[0x0][0x178], !P0 ;  /* 0x00005e0017007a0c */ /* 0x000fe20004781270 */
[----:B0-----:R-:W-:Y:S01]  /*73aa0*/  IMAD.WIDE R4, R3, 0x2, R50 ;  /* 0x0000000203047825 */ /* 0x001fe200078e0232 */
[----:B---3--:R-:W-:-:S02]  /*73ab0*/  ISETP.GE.AND P0, PT, R42, c[0x0][0x17c], PT ;  /* 0x00005f002a007a0c */ /* 0x008fc40003f06270 */
[----:B------:R-:W3:Y:S01]  /*73ac0*/  LDL.LU R42, [R1+0x21e0] ;  /* 0x0021e000012a7983 */ /* 0x000ee20000300800 */
[----:B----4-:R-:W-:-:S03]  /*73ad0*/  PRMT R0, R61, 0x7632, R0 ;  /* 0x000076323d007816 */ /* 0x010fc60000000000 */
[----:B------:R0:W-:Y:S04]  /*73ae0*/  @P6 STG.E.U16 [R4.64], R61 ;  /* 0x0000003d04006986 */ /* 0x0001e8000c101506 */
[----:B0-----:R-:W4:Y:S01]  /*73af0*/  LDL.LU R61, [R1+0x67c] ;  /* 0x00067c00013d7983 */ /* 0x001f220000300800 */
[----:B------:R-:W-:-:S03]  /*73b00*/  IMAD.WIDE R6, R3, 0x2, R48 ;  /* 0x0000000203067825 */ /* 0x000fc600078e0230 */
[----:B------:R-:W4:Y:S01]  /*73b10*/  LDL.LU R37, [R1+0x21e4] ;  /* 0x0021e40001257983 */ /* 0x000f220000300800 */
[----:B------:R-:W-:Y:S01]  /*73b20*/  IMAD.WIDE R4, R3, 0x2, R10 ;  /* 0x0000000203047825 */ /* 0x000fe200078e020a */
[----:B--2---:R-:W-:Y:S02]  /*73b30*/  PRMT R32, R57, 0x7632, R32 ;  /* 0x0000763239207816 */ /* 0x004fe40000000020 */
[----:B------:R0:W-:Y:S01]  /*73b40*/  @P5 STG.E.U16 [R6.64], R57 ;  /* 0x0000003906005986 */ /* 0x0001e2000c101506 */
[----:B------:R-:W-:Y:S02]  /*73b50*/  IADD3 R33, R3, c[0x0][0x198], RZ ;  /* 0x0000660003217a10 */ /* 0x000fe40007ffe0ff */
[----:B------:R-:W-:Y:S01]  /*73b60*/  ISETP.LT.AND P5, PT, R59, c[0x0][0x178], !P3 ;  /* 0x00005e003b007a0c */ /* 0x000fe20005fa1270 */
[----:B------:R1:W-:Y:S01]  /*73b70*/  @P2 STG.E.U16 [R4.64], R58 ;  /* 0x0000003a04002986 */ /* 0x0003e2000c101506 */
[----:B0-----:R-:W-:Y:S01]  /*73b80*/  IMAD.WIDE R6, R3, 0x2, R8 ;  /* 0x0000000203067825 */ /* 0x001fe200078e0208 */
[----:B------:R-:W-:-:S02]  /*73b90*/  PRMT R3, R58, 0x7632, R3 ;  /* 0x000076323a037816 */ /* 0x000fc40000000003 */
[----:B------:R-:W2:Y:S04]  /*73ba0*/  LDL.LU R57, [R1+0x63c] ;  /* 0x00063c0001397983 */ /* 0x000ea80000300800 */
[----:B-1----:R-:W2:Y:S01]  /*73bb0*/  LDL.LU R58, [R1+0x5ec] ;  /* 0x0005ec00013a7983 */ /* 0x002ea20000300800 */
[----:B------:R-:W-:Y:S02]  /*73bc0*/  ISETP.LT.AND P6, PT, R60, c[0x0][0x178], !P3 ;  /* 0x00005e003c007a0c */ /* 0x000fe40005fc1270 */
[----:B------:R-:W-:Y:S01]  /*73bd0*/  ISETP.LT.AND P2, PT, R27, c[0x0][0x178], !P3 ;  /* 0x00005e001b007a0c */ /* 0x000fe20005f41270 */
[----:B------:R-:W-:Y:S01]  /*73be0*/  IMAD.WIDE R4, R33, 0x2, R50 ;  /* 0x0000000221047825 */ /* 0x000fe200078e0232 */
[----:B------:R-:W-:Y:S01]  /*73bf0*/  ISETP.GE.AND P1, PT, R44, c[0x0][0x17c], PT ;  /* 0x00005f002c007a0c */ /* 0x000fe20003f26270 */
[----:B------:R0:W-:Y:S01]  /*73c00*/  @P4 STG.E.U16 [R6.64], R39 ;  /* 0x0000002706004986 */ /* 0x0001e2000c101506 */
[----:B------:R-:W-:-:S03]  /*73c10*/  ISETP.LT.AND P3, PT, R23, c[0x0][0x178], !P3 ;  /* 0x00005e0017007a0c */ /* 0x000fc60005f61270 */
[----:B------:R1:W-:Y:S01]  /*73c20*/  @P5 STG.E.U16 [R4.64], R0 ;  /* 0x0000000004005986 */ /* 0x0003e2000c101506 */
[----:B------:R-:W-:-:S03]  /*73c30*/  ISETP.LT.AND P4, PT, R59, c[0x0][0x178], !P1 ;  /* 0x00005e003b007a0c */ /* 0x000fc60004f81270 */
[----:B------:R-:W2:Y:S01]  /*73c40*/  LDL.LU R43, [R1+0x21e8] ;  /* 0x0021e800012b7983 */ /* 0x000ea20000300800 */
[----:B0-----:R-:W-:-:S04]  /*73c50*/  IMAD.WIDE R6, R33, 0x2, R48 ;  /* 0x0000000221067825 */ /* 0x001fc800078e0230 */
[C---:B-1----:R-:W-:Y:S01]  /*73c60*/  IMAD.WIDE R4, R33.reuse, 0x2, R10 ;  /* 0x0000000221047825 */ /* 0x042fe200078e020a */
[----:B------:R-:W-:Y:S01]  /*73c70*/  IADD3 R0, R33, c[0x0][0x198], RZ ;  /* 0x0000660021007a10 */ /* 0x000fe20007ffe0ff */
[----:B------:R0:W-:Y:S01]  /*73c80*/  @P6 STG.E.U16 [R6.64], R32 ;  /* 0x0000002006006986 */ /* 0x0001e2000c101506 */
[----:B------:R-:W-:-:S03]  /*73c90*/  PRMT R34, R39, 0x7632, R34 ;  /* 0x0000763227227816 */ /* 0x000fc60000000022 */
[----:B------:R-:W-:Y:S01]  /*73ca0*/  @P2 STG.E.U16 [R4.64], R3 ;  /* 0x0000000304002986 */ /* 0x000fe2000c101506 */
[----:B0-----:R-:W-:-:S04]  /*73cb0*/  IMAD.WIDE R6, R33, 0x2, R8 ;  /* 0x0000000221067825 */ /* 0x001fc800078e0208 */
[----:B------:R-:W-:Y:S01]  /*73cc0*/  IMAD.WIDE R32, R0, 0x2, R50 ;  /* 0x0000000200207825 */ /* 0x000fe200078e0232 */
[----:B------:R-:W-:Y:S01]  /*73cd0*/  @P3 STG.E.U16 [R6.64], R34 ;  /* 0x0000002206003986 */ /* 0x000fe2000c101506 */
[----:B---3--:R-:W-:-:S03]  /*73ce0*/  ISETP.GE.AND P2, PT, R42, c[0x0][0x17c], PT ;  /* 0x00005f002a007a0c */ /* 0x008fc60003f46270 */
[----:B------:R-:W3:Y:S04]  /*73cf0*/  LDL.LU R42, [R1+0x21ec] ;  /* 0x0021ec00012a7983 */ /* 0x000ee80000300800 */
[----:B----4-:R0:W-:Y:S02]  /*73d00*/  @P4 STG.E.U16 [R32.64], R61 ;  /* 0x0000003d20004986 */ /* 0x0101e4000c101506 */
[----:B0-----:R-:W-:Y:S02]  /*73d10*/  PRMT R32, R61, 0x7632, R32 ;  /* 0x000076323d207816 */ /* 0x001fe40000000020 */
[----:B------:R-:W4:Y:S01]  /*73d20*/  LDL.LU R61, [R1+0x6ac] ;  /* 0x0006ac00013d7983 */ /* 0x000f220000300800 */
[----:B------:R-:W-:Y:S02]  /*73d30*/  ISETP.LT.AND P5, PT, R60, c[0x0][0x178], !P1 ;  /* 0x00005e003c007a0c */ /* 0x000fe40004fa1270 */
[----:B------:R-:W-:Y:S01]  /*73d40*/  ISETP.LT.AND P6, PT, R27, c[0x0][0x178], !P1 ;  /* 0x00005e001b007a0c */ /* 0x000fe20004fc1270 */
[----:B------:R-:W-:Y:S01]  /*73d50*/  IMAD.WIDE R4, R0, 0x2, R48 ;  /* 0x0000000200047825 */ /* 0x000fe200078e0230 */
[----:B------:R-:W-:-:S02]  /*73d60*/  ISETP.LT.AND P3, PT, R23, c[0x0][0x178], !P1 ;  /* 0x00005e0017007a0c */ /* 0x000fc40004f61270 */
[----:B------:R-:W-:Y:S01]  /*73d70*/  ISETP.GE.AND P1, PT, R37, c[0x0][0x17c], PT ;  /* 0x00005f0025007a0c */ /* 0x000fe20003f26270 */
[----:B------:R-:W-:Y:S01]  /*73d80*/  IMAD.WIDE R6, R0, 0x2, R10 ;  /* 0x0000000200067825 */ /* 0x000fe200078e020a */
[----:B------:R-:W4:Y:S01]  /*73d90*/  LDL.LU R37, [R1+0x21f0] ;  /* 0x0021f00001257983 */ /* 0x000f220000300800 */
[----:B------:R-:W-:-:S03]  /*73da0*/  ISETP.LT.AND P4, PT, R59, c[0x0][0x178], !P0 ;  /* 0x00005e003b007a0c */ /* 0x000fc60004781270 */
[----:B------:R-:W4:Y:S04]  /*73db0*/  LDL.LU R55, [R1+0x66c] ;  /* 0x00066c0001377983 */ /* 0x000f280000300800 */
[----:B------:R-:W4:Y:S01]  /*73dc0*/  LDL.LU R56, [R1+0x61c] ;  /* 0x00061c0001387983 */ /* 0x000f220000300800 */
[----:B--2---:R-:W-:-:S03]  /*73dd0*/  PRMT R33, R57, 0x7632, R33 ;  /* 0x0000763239217816 */ /* 0x004fc60000000021 */
[----:B------:R0:W-:Y:S01]  /*73de0*/  @P5 STG.E.U16 [R4.64], R57 ;  /* 0x0000003904005986 */ /* 0x0001e2000c101506 */
[----:B------:R-:W-:-:S03]  /*73df0*/  IADD3 R3, R0, c[0x0][0x198], RZ ;  /* 0x0000660000037a10 */ /* 0x000fc60007ffe0ff */
[----:B------:R1:W-:Y:S01]  /*73e00*/  @P6 STG.E.U16 [R6.64], R58 ;  /* 0x0000003a06006986 */ /* 0x0003e2000c101506 */
[----:B------:R-:W-:Y:S02]  /*73e10*/  ISETP.LT.AND P6, PT, R60, c[0x0][0x178], !P0 ;  /* 0x00005e003c007a0c */ /* 0x000fe400047c1270 */
[----:B------:R-:W-:Y:S01]  /*73e20*/  ISETP.LT.AND P5, PT, R27, c[0x0][0x178], !P0 ;  /* 0x00005e001b007a0c */ /* 0x000fe200047a1270 */
[----:B0-----:R-:W-:Y:S01]  /*73e30*/  IMAD.WIDE R4, R0, 0x2, R8 ;  /* 0x0000000200047825 */ /* 0x001fe200078e0208 */
[----:B------:R-:W2:Y:S04]  /*73e40*/  LDL.LU R57, [R1+0x55c] ;  /* 0x00055c0001397983 */ /* 0x000ea80000300800 */
[----:B------:R0:W-:Y:S01]  /*73e50*/  @P3 STG.E.U16 [R4.64], R35 ;  /* 0x0000002304003986 */ /* 0x0001e2000c101506 */
[----:B------:R-:W-:Y:S01]  /*73e60*/  ISETP.LT.AND P3, PT, R23, c[0x0][0x178], !P0 ;  /* 0x00005e0017007a0c */ /* 0x000fe20004761270 */
[----:B-1----:R-:W-:Y:S01]  /*73e70*/  IMAD.WIDE R6, R3, 0x2, R50 ;  /* 0x0000000203067825 */ /* 0x002fe200078e0232 */
[----:B------:R-:W-:-:S04]  /*73e80*/  PRMT R34, R58, 0x7632, R34 ;  /* 0x000076323a227816 */ /* 0x000fc80000000022 */
[----:B------:R1:W-:Y:S01]  /*73e90*/  @P4 STG.E.U16 [R6.64], R32 ;  /* 0x0000002006004986 */ /* 0x0003e2000c101506 */
[----:B0-----:R-:W-:Y:S01]  /*73ea0*/  IMAD.WIDE R4, R3, 0x2, R48 ;  /* 0x0000000203047825 */ /* 0x001fe200078e0230 */
[----:B------:R-:W-:-:S04]  /*73eb0*/  PRMT R35, R35, 0x7632, R35 ;  /* 0x0000763223237816 */ /* 0x000fc80000000023 */
[----:B------:R0:W-:Y:S01]  /*73ec0*/  @P6 STG.E.U16 [R4.64], R33 ;  /* 0x0000002104006986 */ /* 0x0001e2000c101506 */
[----:B-1----:R-:W-:Y:S01]  /*73ed0*/  IMAD.WIDE R6, R3, 0x2, R10 ;  /* 0x0000000203067825 */ /* 0x002fe200078e020a */
[----:B------:R-:W-:Y:S02]  /*73ee0*/  ISETP.LT.AND P4, PT, R59, c[0x0][0x178], !P2 ;  /* 0x00005e003b007a0c */ /* 0x000fe40005781270 */
[C---:B------:R-:W-:Y:S02]  /*73ef0*/  IADD3 R0, R3.reuse, c[0x0][0x198], RZ ;  /* 0x0000660003007a10 */ /* 0x040fe40007ffe0ff */
[----:B------:R1:W-:Y:S01]  /*73f00*/  @P5 STG.E.U16 [R6.64], R34 ;  /* 0x0000002206005986 */ /* 0x0003e2000c101506 */
[----:B0-----:R-:W-:-:S05]  /*73f10*/  IMAD.WIDE R4, R3, 0x2, R8 ;  /* 0x0000000203047825 */ /* 0x001fca00078e0208 */
[----:B------:R-:W-:Y:S01]  /*73f20*/  @P3 STG.E.U16 [R4.64], R35 ;  /* 0x0000002304003986 */ /* 0x000fe2000c101506 */
[----:B-1----:R-:W-:Y:S01]  /*73f30*/  IMAD.WIDE R6, R0, 0x2, R50 ;  /* 0x0000000200067825 */ /* 0x002fe200078e0232 */
[----:B---3--:R-:W-:Y:S02]  /*73f40*/  ISETP.GE.AND P3, PT, R42, c[0x0][0x17c], PT ;  /* 0x00005f002a007a0c */ /* 0x008fe40003f66270 */
[----:B------:R-:W3:Y:S04]  /*73f50*/  LDL.LU R42, [R1+0x21f4] ;  /* 0x0021f400012a7983 */ /* 0x000ee80000300800 */
[----:B------:R-:W3:Y:S04]  /*73f60*/  LDL.LU R58, [R1+0x700] ;  /* 0x00070000013a7983 */ /* 0x000ee80000300800 */
[----:B----4-:R0:W-:Y:S01]  /*73f70*/  @P4 STG.E.U16 [R6.64], R61 ;  /* 0x0000003d06004986 */ /* 0x0101e2000c101506 */
[----:B------:R-:W-:-:S02]  /*73f80*/  PRMT R36, R61, 0x7632, R36 ;  /* 0x000076323d247816 */ /* 0x000fc40000000024 */
[----:B------:R-:W-:Y:S02]  /*73f90*/  ISETP.LT.AND P5, PT, R60, c[0x0][0x178], !P2 ;  /* 0x00005e003c007a0c */ /* 0x000fe400057a1270 */
[----:B------:R-:W-:Y:S01]  /*73fa0*/  ISETP.LT.AND P6, PT, R27, c[0x0][0x178], !P2 ;  /* 0x00005e001b007a0c */ /* 0x000fe200057c1270 */
[C---:B------:R-:W-:Y:S01]  /*73fb0*/  IMAD.WIDE R32, R0.reuse, 0x2, R48 ;  /* 0x0000000200207825 */ /* 0x040fe200078e0230 */
[----:B------:R1:W4:Y:S04]  /*73fc0*/  LDS.128 R4, [R2] ;  /* 0x0000000002047984 */ /* 0x0003280000000c00 */
[----:B0-----:R-:W4:Y:S01]  /*73fd0*/  LDL.LU R61, [R1+0x6c0] ;  /* 0x0006c000013d7983 */ /* 0x001f220000300800 */
[----:B------:R-:W-:Y:S02]  /*73fe0*/  ISETP.LT.AND P2, PT, R23, c[0x0][0x178], !P2 ;  /* 0x00005e0017007a0c */ /* 0x000fe40005741270 */
[----:B------:R-:W-:Y:S01]  /*73ff0*/  ISETP.LT.AND P4, PT, R59, c[0x0][0x178], !P1 ;  /* 0x00005e003b007a0c */ /* 0x000fe20004f81270 */
[----:B-1----:R-:W-:-:S04]  /*74000*/  IMAD.WIDE R2, R0, 0x2, R10 ;  /* 0x0000000200027825 */ /* 0x002fc800078e020a */
[C---:B------:R-:W-:Y:S01]  /*74010*/  IMAD.WIDE R34, R0.reuse, 0x2, R8 ;  /* 0x0000000200227825 */ /* 0x040fe200078e0208 */
[----:B------:R-:W-:Y:S01]  /*74020*/  IADD3 R0, R0, c[0x0][0x198], RZ ;  /* 0x0000660000007a10 */ /* 0x000fe20007ffe0ff */
[----:B------:R-:W-:Y:S04]  /*74030*/  @P5 STG.E.U16 [R32.64], R55 ;  /* 0x0000003720005986 */ /* 0x000fe8000c101506 */
[----:B------:R0:W-:Y:S01]  /*74040*/  @P6 STG.E.U16 [R2.64], R56 ;  /* 0x0000003802006986 */ /* 0x0001e2000c101506 */
[----:B------:R-:W-:Y:S02]  /*74050*/  ISETP.LT.AND P5, PT, R60, c[0x0][0x178], !P1 ;  /* 0x00005e003c007a0c */ /* 0x000fe40004fa1270 */
[----:B------:R-:W-:Y:S01]  /*74060*/  ISETP.GE.AND P0, PT, R43, c[0x0][0x17c], PT ;  /* 0x00005f002b007a0c */ /* 0x000fe20003f06270 */
[----:B0-----:R-:W-:Y:S01]  /*74070*/  IMAD.WIDE R2, R0, 0x2, R50 ;  /* 0x0000000200027825 */ /* 0x001fe200078e0232 */
[----:B--2---:R-:W-:Y:S01]  /*74080*/  @P2 STG.E.U16 [R34.64], R57 ;  /* 0x0000003922002986 */ /* 0x004fe2000c101506 */
[----:B------:R-:W-:-:S03]  /*74090*/  ISETP.LT.AND P6, PT, R27, c[0x0][0x178], !P1 ;  /* 0x00005e001b007a0c */ /* 0x000fc60004fc1270 */
[----:B------:R0:W-:Y:S01]  /*740a0*/  @P4 STG.E.U16 [R2.64], R36 ;  /* 0x0000002402004986 */ /* 0x0001e2000c101506 */
[----:B------:R-:W-:Y:S02]  /*740b0*/  ISETP.LT.AND P1, PT, R23, c[0x0][0x178], !P1 ;  /* 0x00005e0017007a0c */ /* 0x000fe40004f21270 */
[----:B------:R-:W-:Y:S01]  /*740c0*/  ISETP.LT.AND P4, PT, R59, c[0x0][0x178], !P0 ;  /* 0x00005e003b007a0c */ /* 0x000fe20004781270 */
[----:B------:R-:W-:Y:S01]  /*740d0*/  IMAD.WIDE R32, R0, 0x2, R48 ;  /* 0x0000000200207825 */ /* 0x000fe200078e0230 */
[----:B------:R-:W-:Y:S01]  /*740e0*/  PRMT R39, R55, 0x7632, R39 ;  /* 0x0000763237277816 */ /* 0x000fe20000000027 */
[----:B------:R-:W2:Y:S01]  /*740f0*/  LDL.LU R43, [R1+0x21f8] ;  /* 0x0021f800012b7983 */ /* 0x000ea20000300800 */
[----:B0-----:R-:W-:-:S03]  /*74100*/  PRMT R3, R57, 0x7632, R3 ;  /* 0x0000763239037816 */ /* 0x001fc60000000003 */
[----:B------:R-:W0:Y:S01]  /*74110*/  S2R R57, SR_TID.X ;  /* 0x0000000000397919 */ /* 0x000e220000002100 */
[C---:B------:R-:W-:Y:S01]  /*74120*/  IADD3 R2, R0.reuse, c[0x0][0x198], RZ ;  /* 0x0000660000027a10 */ /* 0x040fe20007ffe0ff */
[----:B------:R-:W-:Y:S01]  /*74130*/  IMAD.WIDE R34, R0, 0x2, R10 ;  /* 0x0000000200227825 */ /* 0x000fe200078e020a */
[----:B------:R-:W-:Y:S02]  /*74140*/  ISETP.GE.AND P2, PT, R37, c[0x0][0x17c], PT ;  /* 0x00005f0025007a0c */ /* 0x000fe40003f46270 */
[----:B------:R-:W-:Y:S01]  /*74150*/  PRMT R38, R56, 0x7632, R38 ;  /* 0x0000763238267816 */ /* 0x000fe20000000026 */
[----:B------:R-:W-:Y:S01]  /*74160*/  IMAD.WIDE R36, R0, 0x2, R8 ;  /* 0x0000000200247825 */ /* 0x000fe200078e0208 */
[----:B------:R1:W-:Y:S01]  /*74170*/  @P5 STG.E.U16 [R32.64], R39 ;  /* 0x0000002720005986 */ /* 0x0003e2000c101506 */
[----:B------:R-:W-:-:S03]  /*74180*/  ISETP.LT.AND P5, PT, R60, c[0x0][0x178], !P0 ;  /* 0x00005e003c007a0c */ /* 0x000fc600047a1270 */
[----:B------:R0:W-:Y:S01]  /*74190*/  @P6 STG.E.U16 [R34.64], R38 ;  /* 0x0000002622006986 */ /* 0x0001e2000c101506 */
[----:B------:R-:W-:-:S03]  /*741a0*/  ISETP.LT.AND P6, PT, R23, c[0x0][0x178], !P0 ;  /* 0x00005e0017007a0c */ /* 0x000fc600047c1270 */
[----:B------:R0:W-:Y:S01]  /*741b0*/  @P1 STG.E.U16 [R36.64], R3 ;  /* 0x0000000324001986 */ /* 0x0001e2000c101506 */
[C---:B-1----:R-:W-:Y:S01]  /*741c0*/  IMAD.WIDE R32, R2.reuse, 0x2, R50 ;  /* 0x0000000202207825 */ /* 0x042fe200078e0232 */
[----:B------:R-:W-:Y:S02]  /*741d0*/  ISETP.LT.AND P1, PT, R27, c[0x0][0x178], !P0 ;  /* 0x00005e001b007a0c */ /* 0x000fe40004721270 */
[C---:B------:R-:W-:Y:S01]  /*741e0*/  IADD3 R0, R2.reuse, c[0x0][0x198], RZ ;  /* 0x0000660002007a10 */ /* 0x040fe20007ffe0ff */
[----:B0-----:R-:W-:Y:S01]  /*741f0*/  IMAD.WIDE R38, R2, 0x2, R48 ;  /* 0x0000000202267825 */ /* 0x001fe200078e0230 */
[----:B------:R-:W-:-:S03]  /*74200*/  LOP3.LUT R56, R57, 0x1f, RZ, 0xc0, !PT ;  /* 0x0000001f39387812 */ /* 0x000fc600078ec0ff */
[----:B------:R-:W-:-:S04]  /*74210*/  IMAD.WIDE R36, R2, 0x2, R10 ;  /* 0x0000000202247825 */ /* 0x000fc800078e020a */
[----:B------:R-:W-:Y:S02]  /*74220*/  IMAD.SHL.U32 R57, R57, 0x100, RZ ;  /* 0x0000010039397824 */ /* 0x000fe400078e00ff */
[----:B------:R-:W-:-:S03]  /*74230*/  IMAD.WIDE R2, R2, 0x2, R8 ;  /* 0x0000000202027825 */ /* 0x000fc600078e0208 */
[----:B------:R-:W-:-:S05]  /*74240*/  LOP3.LUT R57, R57, 0x600, RZ, 0xc0, !PT ;  /* 0x0000060039397812 */ /* 0x000fca00078ec0ff */
[----:B------:R-:W-:Y:S02]  /*74250*/  IMAD R57, R56, 0x10, R57 ;  /* 0x0000001038397824 */ /* 0x000fe400078e0239 */
[----:B------:R-:W2:Y:S03]  /*74260*/  LDL.LU R56, [R1+0x6f0] ;  /* 0x0006f00001387983 */ /* 0x000ea60000300800 */
[----:B------:R-:W-:Y:S02]  /*74270*/  LOP3.LUT R57, R57, 0x20, RZ, 0x3c, !PT ;  /* 0x0000002039397812 */ /* 0x000fe400078e3cff */
[----:B------:R-:W-:Y:S01]  /*74280*/  PRMT R41, R28, 0x7632, R41 ;  /* 0x000076321c297816 */ /* 0x000fe20000000029 */
[----:B---3--:R-:W-:Y:S01]  /*74290*/  @P4 STG.E.U16 [R32.64], R58 ;  /* 0x0000003a20004986 */ /* 0x008fe2000c101506 */
[----:B------:R-:W-:Y:S02]  /*742a0*/  ISETP.LT.AND P4, PT, R59, c[0x0][0x178], !P3 ;  /* 0x00005e003b007a0c */ /* 0x000fe40005f81270 */
[----:B------:R-:W-:Y:S01]  /*742b0*/  PRMT R40, R58, 0x7632, R40 ;  /* 0x000076323a287816 */ /* 0x000fe20000000028 */
[----:B------:R0:W1:Y:S01]  /*742c0*/  LDS.128 R32, [R57] ;  /* 0x0000000039207984 */ /* 0x0000620000000c00 */
[----:B------:R-:W-:-:S03]  /*742d0*/  ISETP.GE.AND P0, PT, R42, c[0x0][0x17c], PT ;  /* 0x00005f002a007a0c */ /* 0x000fc60003f06270 */
[----:B------:R-:W3:Y:S04]  /*742e0*/  LDL.LU R42, [R1+0x21fc] ;  /* 0x0021fc00012a7983 */ /* 0x000ee80000300800 */
[----:B0-----:R-:W3:Y:S04]  /*742f0*/  LDL.LU R57, [R1+0x6b0] ;  /* 0x0006b00001397983 */ /* 0x001ee80000300800 */
[----:B------:R-:W3:Y:S04]  /*74300*/  LDL.LU R46, [R1+0x2200] ;  /* 0x00220000012e7983 */ /* 0x000ee80000300800 */
[----:B----4-:R0:W-:Y:S04]  /*74310*/  @P5 STG.E.U16 [R38.64], R61 ;  /* 0x0000003d26005986 */ /* 0x0101e8000c101506 */
[----:B------:R-:W-:Y:S04]  /*74320*/  @P1 STG.E.U16 [R36.64], R28 ;  /* 0x0000001c24001986 */ /* 0x000fe8000c101506 */
[----:B------:R-:W-:Y:S01]  /*74330*/  @P6 STG.E.U16 [R2.64], R4 ;  /* 0x0000000402006986 */ /* 0x000fe2000c101506 */
[----:B0-----:R-:W-:-:S05]  /*74340*/  IMAD.WIDE R38, R0, 0x2, R50 ;  /* 0x0000000200267825 */ /* 0x001fca00078e0232 */
[----:B------:R0:W-:Y:S02]  /*74350*/  @P4 STG.E.U16 [R38.64], R40 ;  /* 0x0000002826004986 */ /* 0x0001e4000c101506 */
[----:B0-----:R-:W-:Y:S02]  /*74360*/  PRMT R40, R61, 0x7632, R40 ;  /* 0x000076323d287816 */ /* 0x001fe40000000028 */
[----:B------:R-:W0:Y:S01]  /*74370*/  S2R R61, SR_TID.X ;  /* 0x00000000003d7919 */ /* 0x000e220000002100 */
[----:B------:R-:W-:Y:S02]  /*74380*/  ISETP.LT.AND P5, PT, R60, c[0x0][0x178], !P3 ;  /* 0x00005e003c007a0c */ /* 0x000fe40005fa1270 */
[----:B------:R-:W-:Y:S02]  /*74390*/  ISETP.LT.AND P6, PT, R27, c[0x0][0x178], !P3 ;  /* 0x00005e001b007a0c */ /* 0x000fe40005fc1270 */
[----:B------:R-:W-:Y:S01]  /*743a0*/  ISETP.LT.AND P4, PT, R23, c[0x0][0x178], !P3 ;  /* 0x00005e0017007a0c */ /* 0x000fe20005f81270 */
[----:B------:R-:W-:Y:S01]  /*743b0*/  IMAD.WIDE R36, R0, 0x2, R48 ;  /* 0x0000000200247825 */ /* 0x000fe200078e0230 */
[----:B------:R-:W-:-:S03]  /*743c0*/  PRMT R28, R4, 0x7632, R28 ;  /* 0x00007632041c7816 */ /* 0x000fc6000000001c */
[----:B------:R-:W-:Y:S01]  /*743d0*/  IMAD.WIDE R2, R0, 0x2, R10 ;  /* 0x0000000200027825 */ /* 0x000fe200078e020a */
[----:B0-----:R-:W-:-:S03]  /*743e0*/  LOP3.LUT R58, R61, 0x1f, RZ, 0xc0, !PT ;  /* 0x0000001f3d3a7812 */ /* 0x001fc600078ec0ff */
[----:B------:R-:W-:-:S05]  /*743f0*/  IMAD.SHL.U32 R61, R61, 0x100, RZ ;  /* 0x000001003d3d7824 */ /* 0x000fca00078e00ff */
[----:B------:R-:W-:Y:S01]  /*74400*/  LOP3.LUT R61, R61, 0x600, RZ, 0xc0, !PT ;  /* 0x000006003d3d7812 */ /* 0x000fe200078ec0ff */
[----:B------:R-:W-:-:S04]  /*74410*/  IMAD.WIDE R38, R0, 0x2, R8 ;  /* 0x0000000200267825 */ /* 0x000fc800078e0208 */
[----:B------:R-:W-:Y:S01]  /*74420*/  IMAD R61, R58, 0x10, R61 ;  /* 0x000000103a3d7824 */ /* 0x000fe200078e023d */
[----:B------:R-:W-:Y:S04]  /*74430*/  @P5 STG.E.U16 [R36.64], R40 ;  /* 0x0000002824005986 */ /* 0x000fe8000c101506 */
[----:B------:R-:W-:Y:S01]  /*74440*/  LOP3.LUT R61, R61, 0x40, RZ, 0x3c, !PT ;  /* 0x000000403d3d7812 */ /* 0x000fe200078e3cff */
[----:B------:R-:W-:Y:S04]  /*74450*/  @P6 STG.E.U16 [R2.64], R41 ;  /* 0x0000002902006986 */ /* 0x000fe8000c101506 */
[----:B------:R-:W-:Y:S04]  /*74460*/  @P4 STG.E.U16 [R38.64], R28 ;  /* 0x0000001c26004986 */ /* 0x000fe8000c101506 */
[----:B------:R0:W4:Y:S04]  /*74470*/  LDS.128 R36, [R61] ;  /* 0x000000003d247984 */ /* 0x0001280000000c00 */
[----:B0-----:R-:W4:Y:S04]  /*74480*/  LDL.LU R61, [R1+0x6e0] ;  /* 0x0006e000013d7983 */ /* 0x001f280000300800 */
[----:B------:R-:W4:Y:S04]  /*74490*/  LDL.LU R58, [R1+0x690] ;  /* 0x00069000013a7983 */ /* 0x000f280000300800 */
[----:B------:R-:W4:Y:S01]  /*744a0*/  LDL.LU R52, [R1+0x2204] ;  /* 0x0022040001347983 */ /* 0x000f220000300800 */
[----:B------:R-:W-:-:S02]  /*744b0*/  ISETP.LT.AND P3, PT, R59, c[0x0][0x178], !P2 ;  /* 0x00005e003b007a0c */ /* 0x000fc40005761270 */
[----:B------:R-:W-:Y:S02]  /*744c0*/  IADD3 R4, R0, c[0x0][0x198], RZ ;  /* 0x0000660000047a10 */ /* 0x000fe40007ffe0ff */
[----:B------:R-:W-:Y:S02]  /*744d0*/  ISETP.LT.AND P5, PT, R60, c[0x0][0x178], !P2 ;  /* 0x00005e003c007a0c */ /* 0x000fe400057a1270 */
[----:B------:R-:W-:Y:S01]  /*744e0*/  ISETP.LT.AND P4, PT, R27, c[0x0][0x178], !P2 ;  /* 0x00005e001b007a0c */ /* 0x000fe20005781270 */
[C---:B------:R-:W-:Y:S01]  /*744f0*/  IMAD.WIDE R2, R4.reuse, 0x2, R50 ;  /* 0x0000000204027825 */ /* 0x040fe200078e0232 */
[----:B------:R-:W-:Y:S02]  /*74500*/  ISETP.LT.AND P2, PT, R23, c[0x0][0x178], !P2 ;  /* 0x00005e0017007a0c */ /* 0x000fe40005741270 */
[----:B--2---:R-:W-:Y:S01]  /*74510*/  ISETP.GE.AND P1, PT, R43, c[0x0][0x17c], PT ;  /* 0x00005f002b007a0c */ /* 0x004fe20003f26270 */
[C---:B------:R-:W-:Y:S02]  /*74520*/  IMAD.WIDE R40, R4.reuse, 0x2, R10 ;  /* 0x0000000204287825 */ /* 0x040fe400078e020a */
[----:B------:R0:W-:Y:S01]  /*74530*/  @P3 STG.E.U16 [R2.64], R56 ;  /* 0x0000003802003986 */ /* 0x0001e2000c101506 */
[----:B------:R-:W-:Y:S01]  /*74540*/  ISETP.LT.AND P6, PT, R59, c[0x0][0x178], !P0 ;  /* 0x00005e003b007a0c */ /* 0x000fe200047c1270 */
[C---:B0-----:R-:W-:Y:S01]  /*74550*/  IMAD.WIDE R2, R4.reuse, 0x2, R48 ;  /* 0x0000000204027825 */ /* 0x041fe200078e0230 */
[----:B------:R-:W-:-:S05]  /*74560*/  IADD3 R0, R4, c[0x0][0x198], RZ ;  /* 0x0000660004007a10 */ /* 0x000fca0007ffe0ff */
[----:B------:R-:W-:Y:S01]  /*74570*/  IMAD.WIDE R44, R0, 0x2, R50 ;  /* 0x00000002002c7825 */ /* 0x000fe200078e0232 */
[----:B---3--:R-:W-:-:S03]  /*74580*/  ISETP.GE.AND P3, PT, R42, c[0x0][0x17c], PT ;  /* 0x00005f002a007a0c */ /* 0x008fc60003f66270 */
[----:B------:R-:W-:Y:S01]  /*74590*/  IMAD.WIDE R42, R4, 0x2, R8 ;  /* 0x00000002042a7825 */ /* 0x000fe200078e0208 */
[----:B------:R-:W-:Y:S04]  /*745a0*/  @P5 STG.E.U16 [R2.64], R57 ;  /* 0x0000003902005986 */ /* 0x000fe8000c101506 */
[----:B------:R0:W-:Y:S04]  /*745b0*/  @P4 STG.E.U16 [R40.64], R16 ;  /* 0x0000001028004986 */ /* 0x0001e8000c101506 */
[----:B-1----:R1:W-:Y:S01]  /*745c0*/  @P2 STG.E.U16 [R42.64], R32 ;  /* 0x000000202a002986 */ /* 0x0023e2000c101506 */
[----:B------:R-:W-:-:S02]  /*745d0*/  ISETP.LT.AND P2, PT, R60, c[0x0][0x178], !P0 ;  /* 0x00005e003c007a0c */ /* 0x000fc40004741270 */
[----:B------:R-:W-:Y:S01]  /*745e0*/  PRMT R4, R56, 0x7632, R4 ;  /* 0x0000763238047816 */ /* 0x000fe20000000004 */
[----:B0-----:R-:W-:Y:S01]  /*745f0*/  IMAD.WIDE R40, R0, 0x2, R48 ;  /* 0x0000000200287825 */ /* 0x001fe200078e0230 */
[----:B-1----:R-:W-:-:S03]  /*74600*/  PRMT R32, R57, 0x7632, R32 ;  /* 0x0000763239207816 */ /* 0x002fc60000000020 */
[----:B------:R-:W-:Y:S01]  /*74610*/  @P6 STG.E.U16 [R44.64], R4 ;  /* 0x000000042c006986 */ /* 0x000fe2000c101506 */
[----:B------:R-:W-:Y:S02]  /*74620*/  ISETP.LT.AND P4, PT, R27, c[0x0][0x178], !P0 ;  /* 0x00005e001b007a0c */ /* 0x000fe40004781270 */
[----:B------:R-:W-:-:S03]  /*74630*/  PRMT R28, R32, 0x7632, R28 ;  /* 0x00007632201c7816 */ /* 0x000fc6000000001c */
[----:B------:R0:W-:Y:S01]  /*74640*/  @P2 STG.E.U16 [R40.64], R32 ;  /* 0x0000002028002986 */ /* 0x0001e2000c101506 */
[----:B------:R-:W-:Y:S02]  /*74650*/  ISETP.LT.AND P0, PT, R23, c[0x0][0x178], !P0 ;  /* 0x00005e0017007a0c */ /* 0x000fe40004701270 */
[----:B------:R-:W-:Y:S01]  /*74660*/  ISETP.LT.AND P5, PT, R59, c[0x0][0x178], !P1 ;  /* 0x00005e003b007a0c */ /* 0x000fe20004fa1270 */
[----:B0-----:R-:W2:Y:S01]  /*74670*/  LDL.LU R32, [R1+0x2208] ;  /* 0x0022080001207983 */ /* 0x001ea20000300800 */
[C---:B------:R-:W-:Y:S01]  /*74680*/  IADD3 R4, R0.reuse, c[0x0][0x198], RZ ;  /* 0x0000660000047a10 */ /* 0x040fe20007ffe0ff */
[----:B------:R-:W-:Y:S01]  /*74690*/  IMAD.WIDE R2, R0, 0x2, R10 ;  /* 0x0000000200027825 */ /* 0x000fe200078e020a */
[----:B------:R-:W-:-:S03]  /*746a0*/  PRMT R16, R16, 0x7632, R16 ;  /* 0x0000763210107816 */ /* 0x000fc60000000010 */
[----:B------:R-:W-:-:S04]  /*746b0*/  IMAD.WIDE R42, R0, 0x2, R8 ;  /* 0x00000002002a7825 */ /* 0x000fc800078e0208 */
[----:B------:R-:W-:Y:S01]  /*746c0*/  IMAD.WIDE R40, R4, 0x2, R50 ;  /* 0x0000000204287825 */ /* 0x000fe200078e0232 */
[----:B------:R0:W-:Y:S04]  /*746d0*/  @P4 STG.E.U16 [R2.64], R16 ;  /* 0x0000001002004986 */ /* 0x0001e8000c101506 */
[----:B------:R-:W-:Y:S04]  /*746e0*/  @P0 STG.E.U16 [R42.64], R28 ;  /* 0x0000001c2a000986 */ /* 0x000fe8000c101506 */
[----:B----4-:R1:W-:Y:S01]  /*746f0*/  @P5 STG.E.U16 [R40.64], R61 ;  /* 0x0000003d28005986 */ /* 0x0103e2000c101506 */
[----:B0-----:R-:W-:-:S03]  /*74700*/  PRMT R16, R61, 0x7632, R16 ;  /* 0x000076323d107816 */ /* 0x001fc60000000010 */
[----:B-1----:R-:W3:Y:S01]  /*74710*/  LDL.LU R61, [R1+0x6d0] ;  /* 0x0006d000013d7983 */ /* 0x002ee20000300800 */
[----:B------:R-:W-:-:S03]  /*74720*/  ISETP.GE.AND P4, PT, R52, c[0x0][0x17c], PT ;  /* 0x00005f0034007a0c */ /* 0x000fc60003f86270 */
[----:B------:R-:W4:Y:S04]  /*74730*/  LDL.LU R52, [R1+0x220c] ;  /* 0x00220c0001347983 */ /* 0x000f280000300800 */
[----:B------:R-:W4:Y:S04]  /*74740*/  LDL.LU R28, [R1+0x2210] ;  /* 0x00221000011c7983 */ /* 0x000f280000300800 */
[----:B------:R-:W0:Y:S01]  /*74750*/  S2R R57, SR_TID.X ;  /* 0x0000000000397919 */ /* 0x000e220000002100 */
[----:B------:R-:W-:Y:S02]  /*74760*/  ISETP.LT.AND P6, PT, R60, c[0x0][0x178], !P1 ;  /* 0x00005e003c007a0c */ /* 0x000fe40004fc1270 */
[----:B------:R-:W-:-:S02]  /*74770*/  ISETP.LT.AND P0, PT, R27, c[0x0][0x178], !P1 ;  /* 0x00005e001b007a0c */ /* 0x000fc40004f01270 */
[C---:B0-----:R-:W-:Y:S01]  /*74780*/  LOP3.LUT R56, R57.reuse, 0x1f, RZ, 0xc0, !PT ;  /* 0x0000001f39387812 */ /* 0x041fe200078ec0ff */
[----:B------:R-:W-:-:S05]  /*74790*/  IMAD.SHL.U32 R57, R57, 0x100, RZ ;  /* 0x0000010039397824 */ /* 0x000fca00078e00ff */
[----:B------:R-:W-:-:S05]  /*747a0*/  LOP3.LUT R57, R57, 0x600, RZ, 0xc0, !PT ;  /* 0x0000060039397812 */ /* 0x000fca00078ec0ff */
[----:B------:R-:W-:-:S05]  /*747b0*/  IMAD R57, R56, 0x10, R57 ;  /* 0x0000001038397824 */ /* 0x000fca00078e0239 */
[----:B------:R-:W-:Y:S01]  /*747c0*/  LOP3.LUT R57, R57, 0x60, RZ, 0x3c, !PT ;  /* 0x0000006039397812 */ /* 0x000fe200078e3cff */
[----:B------:R-:W-:Y:S01]  /*747d0*/  IMAD.WIDE R2, R4, 0x2, R48 ;  /* 0x0000000204027825 */ /* 0x000fe200078e0230 */
[----:B------:R-:W-:-:S03]  /*747e0*/  ISETP.LT.AND P1, PT, R23, c[0x0][0x178], !P1 ;  /* 0x00005e0017007a0c */ /* 0x000fc60004f21270 */
[----:B------:R-:W0:Y:S01]  /*747f0*/  LDS.128 R40, [R57] ;  /* 0x0000000039287984 */ /* 0x000e220000000c00 */
[----:B------:R-:W-:-:S03]  /*74800*/  ISETP.LT.AND P5, PT, R59, c[0x0][0x178], !P3 ;  /* 0x00005e003b007a0c */ /* 0x000fc60005fa1270 */
[----:B------:R1:W-:Y:S01]  /*74810*/  @P6 STG.E.U16 [R2.64], R58 ;  /* 0x0000003a02006986 */ /* 0x0003e2000c101506 */
[----:B------:R-:W-:Y:S01]  /*74820*/  ISETP.LT.AND P6, PT, R60, c[0x0][0x178], !P3 ;  /* 0x00005e003c007a0c */ /* 0x000fe20005fc1270 */
[C---:B------:R-:W-:Y:S01]  /*74830*/  IMAD.WIDE R44, R4.reuse, 0x2, R8 ;  /* 0x00000002042c7825 */ /* 0x040fe200078e0208 */
[----:B------:R-:W-:Y:S02]  /*74840*/  IADD3 R0, R4, c[0x0][0x198], RZ ;  /* 0x0000660004007a10 */ /* 0x000fe40007ffe0ff */
[----:B------:R-:W-:Y:S01]  /*74850*/  ISETP.GE.AND P2, PT, R46, c[0x0][0x17c], PT ;  /* 0x00005f002e007a0c */ /* 0x000fe20003f46270 */
[----:B-1----:R-:W-:Y:S01]  /*74860*/  IMAD.WIDE R2, R4, 0x2, R10 ;  /* 0x0000000204027825 */ /* 0x002fe200078e020a */
[----:B------:R-:W-:-:S04]  /*74870*/  PRMT R4, R58, 0x7632, R4 ;  /* 0x000076323a047816 */ /* 0x000fc80000000004 */
[----:B------:R1:W-:Y:S01]  /*74880*/  @P0 STG.E.U16 [R2.64], R12 ;  /* 0x0000000c02000986 */ /* 0x0003e2000c101506 */
[----:B------:R-:W-:Y:S01]  /*74890*/  ISETP.LT.AND P0, PT, R27, c[0x0][0x178], !P3 ;  /* 0x00005e001b007a0c */ /* 0x000fe20005f01270 */
[----:B------:R-:W-:Y:S02]  /*748a0*/  IMAD.WIDE R46, R0, 0x2, R50 ;  /* 0x00000002002e7825 */ /* 0x000fe400078e0232 */
[----:B------:R0:W-:Y:S01]  /*748b0*/  @P1 STG.E.U16 [R44.64], R36 ;  /* 0x000000242c001986 */ /* 0x0001e2000c101506 */
[----:B------:R-:W-:-:S03]  /*748c0*/  ISETP.LT.AND P3, PT, R23, c[0x0][0x178], !P3 ;  /* 0x00005e0017007a0c */ /* 0x000fc60005f61270 */
[----:B------:R-:W-:Y:S01]  /*748d0*/  @P5 STG.E.U16 [R46.64], R16 ;  /* 0x000000102e005986 */ /* 0x000fe2000c101506 */
[----:B-1----:R-:W-:Y:S01]  /*748e0*/  IMAD.WIDE R2, R0, 0x2, R48 ;  /* 0x0000000200027825 */ /* 0x002fe200078e0230 */
[----:B------:R-:W-:Y:S02]  /*748f0*/  PRMT R12, R12, 0x7632, R12 ;  /* 0x000076320c0c7816 */ /* 0x000fe4000000000c */
[----:B------:R-:W-:Y:S01]  /*74900*/  ISETP.LT.AND P5, PT, R59, c[0x0][0x178], !P2 ;  /* 0x00005e003b007a0c */ /* 0x000fe200057a1270 */
[----:B0-----:R-:W-:Y:S01]  /*74910*/  IMAD.WIDE R44, R0, 0x2, R10 ;  /* 0x00000002002c7825 */ /* 0x001fe200078e020a */
[----:B------:R0:W-:Y:S01]  /*74920*/  @P6 STG.E.U16 [R2.64], R4 ;  /* 0x0000000402006986 */ /* 0x0001e2000c101506 */
[----:B------:R-:W-:-:S03]  /*74930*/  ISETP.LT.AND P6, PT, R60, c[0x0][0x178], !P2 ;  /* 0x00005e003c007a0c */ /* 0x000fc600057c1270 */
[----:B------:R1:W-:Y:S01]  /*74940*/  @P0 STG.E.U16 [R44.64], R12 ;  /* 0x0000000c2c000986 */ /* 0x0003e2000c101506 */
[----:B------:R-:W-:Y:S02]  /*74950*/  ISETP.LT.AND P0, PT, R27, c[0x0][0x178], !P2 ;  /* 0x00005e001b007a0c */ /* 0x000fe40005701270 */
[----:B------:R-:W-:Y:S02]  /*74960*/  ISETP.LT.AND P2, PT, R23, c[0x0][0x178], !P2 ;  /* 0x00005e0017007a0c */ /* 0x000fe40005741270 */
[C---:B0-----:R-:W-:Y:S01]  /*74970*/  IADD3 R4, R0.reuse, c[0x0][0x198], RZ ;  /* 0x0000660000047a10 */ /* 0x041fe20007ffe0ff */
[----:B------:R-:W-:Y:S01]  /*74980*/  IMAD.WIDE R2, R0, 0x2, R8 ;  /* 0x0000000200027825 */ /* 0x000fe200078e0208 */
[----:B-1----:R-:W-:-:S03]  /*74990*/  PRMT R12, R36, 0x7632, R12 ;  /* 0x00007632240c7816 */ /* 0x002fc6000000000c */
[----:B------:R-:W-:-:S04]  /*749a0*/  IMAD.WIDE R44, R4, 0x2, R50 ;  /* 0x00000002042c7825 */ /* 0x000fc800078e0232 */
[C---:B------:R-:W-:Y:S01]  /*749b0*/  IMAD.WIDE R46, R4.reuse, 0x2, R48 ;  /* 0x00000002042e7825 */ /* 0x040fe200078e0230 */
[----:B------:R0:W-:Y:S01]  /*749c0*/  @P3 STG.E.U16 [R2.64], R12 ;  /* 0x0000000c02003986 */ /* 0x0001e2000c101506 */
[C---:B------:R-:W-:Y:S02]  /*749d0*/  IADD3 R0, R4.reuse, c[0x0][0x198], RZ ;  /* 0x0000660004007a10 */ /* 0x040fe40007ffe0ff */
[----:B0-----:R-:W-:Y:S01]  /*749e0*/  IMAD.WIDE R2, R4, 0x2, R10 ;  /* 0x0000000204027825 */ /* 0x001fe200078e020a */
[----:B--2---:R-:W-:Y:S02]  /*749f0*/  ISETP.GE.AND P1, PT, R32, c[0x0][0x17c], PT ;  /* 0x00005f0020007a0c */ /* 0x004fe40003f26270 */
[----:B------:R-:W2:Y:S04]  /*74a00*/  LDL.LU R32, [R1+0x2214] ;  /* 0x0022140001207983 */ /* 0x000ea80000300800 */
[----:B------:R-:W2:Y:S04]  /*74a10*/  LDL.LU R56, [R1+0x704] ;  /* 0x0007040001387983 */ /* 0x000ea80000300800 */
[----:B------:R-:W2:Y:S04]  /*74a20*/  LDL.LU R57, [R1+0x6c4] ;  /* 0x0006c40001397983 */ /* 0x000ea80000300800 */
[----:B---3--:R0:W-:Y:S01]  /*74a30*/  @P5 STG.E.U16 [R44.64], R61 ;  /* 0x0000003d2c005986 */ /* 0x0081e2000c101506 */
[----:B------:R-:W-:-:S03]  /*74a40*/  ISETP.LT.AND P5, PT, R59, c[0x0][0x178], !P4 ;  /* 0x00005e003b007a0c */ /* 0x000fc600067a1270 */
[----:B------:R1:W-:Y:S01]  /*74a50*/  @P6 STG.E.U16 [R46.64], R24 ;  /* 0x000000182e006986 */ /* 0x0003e2000c101506 */
[----:B------:R-:W-:-:S03]  /*74a60*/  ISETP.LT.AND P6, PT, R60, c[0x0][0x178], !P4 ;  /* 0x00005e003c007a0c */ /* 0x000fc600067c1270 */
[----:B------:R3:W-:Y:S01]  /*74a70*/  @P0 STG.E.U16 [R2.64], R20 ;  /* 0x0000001402000986 */ /* 0x0007e2000c101506 */
[----:B0-----:R-:W-:Y:S01]  /*74a80*/  IMAD.WIDE R44, R4, 0x2, R8 ;  /* 0x00000002042c7825 */ /* 0x001fe200078e0208 */
[----:B------:R-:W-:-:S04]  /*74a90*/  PRMT R4, R61, 0x7632, R4 ;  /* 0x000076323d047816 */ /* 0x000fc80000000004 */
[----:B------:R-:W-:Y:S01]  /*74aa0*/  @P2 STG.E.U16 [R44.64], R40 ;  /* 0x000000282c002986 */ /* 0x000fe2000c101506 */
[----:B------:R-:W-:Y:S01]  /*74ab0*/  ISETP.LT.AND P2, PT, R27, c[0x0][0x178], !P4 ;  /* 0x00005e001b007a0c */ /* 0x000fe20006741270 */
[----:B-1----:R-:W-:Y:S01]  /*74ac0*/  IMAD.WIDE R46, R0, 0x2, R50 ;  /* 0x00000002002e7825 */ /* 0x002fe200078e0232 */
[----:B------:R-:W-:Y:S02]  /*74ad0*/  PRMT R24, R24, 0x7632, R24 ;  /* 0x0000763218187816 */ /* 0x000fe40000000018 */
[----:B----4-:R-:W-:Y:S01]  /*74ae0*/  ISETP.GE.AND P0, PT, R28, c[0x0][0x17c], PT ;  /* 0x00005f001c007a0c */ /* 0x010fe20003f06270 */
[----:B---3--:R-:W-:Y:S01]  /*74af0*/  IMAD.WIDE R2, R0, 0x2, R48 ;  /* 0x0000000200027825 */ /* 0x008fe200078e0230 */
[----:B------:R-:W3:Y:S01]  /*74b00*/  LDL.LU R28, [R1+0x2218] ;  /* 0x00221800011c7983 */ /* 0x000ee20000300800 */
[----:B------:R-:W-:-:S03]  /*74b10*/  PRMT R20, R20, 0x7632, R20 ;  /* 0x0000763214147816 */ /* 0x000fc60000000014 */
[----:B------:R-:W-:Y:S04]  /*74b20*/  @P5 STG.E.U16 [R46.64], R4 ;  /* 0x000000042e005986 */ /* 0x000fe8000c101506 */
[----:B------:R0:W-:Y:S04]  /*74b30*/  @P6 STG.E.U16 [R2.64], R24 ;  /* 0x0000001802006986 */ /* 0x0001e8000c101506 */
[----:B------:R-:W3:Y:S04]  /*74b40*/  LDL.LU R58, [R1+0x6f4] ;  /* 0x0006f400013a7983 */ /* 0x000ee80000300800 */
[----:B------:R-:W3:Y:S01]  /*74b50*/  LDL.LU R61, [R1+0x6b4] ;  /* 0x0006b400013d7983 */ /* 0x000ee20000300800 */
[----:B0-----:R-:W-:-:S05]  /*74b60*/  IMAD.WIDE R2, R0, 0x2, R10 ;  /* 0x0000000200027825 */ /* 0x001fca00078e020a */
[----:B------:R0:W-:Y:S04]  /*74b70*/  @P2 STG.E.U16 [R2.64], R20 ;  /* 0x0000001402002986 */ /* 0x0001e8000c101506 */
[----:B0-----:R-:W3:Y:S01]  /*74b80*/  LDL.LU R20, [R1+0x221c] ;  /* 0x00221c0001147983 */ /* 0x001ee20000300800 */
[----:B------:R-:W-:Y:S02]  /*74b90*/  ISETP.LT.AND P4, PT, R23, c[0x0][0x178], !P4 ;  /* 0x00005e0017007a0c */ /* 0x000fe40006781270 */
[----:B------:R-:W-:Y:S01]  /*74ba0*/  ISETP.LT.AND P5, PT, R59, c[0x0][0x178], !P1 ;  /* 0x00005e003b007a0c */ /* 0x000fe20004fa1270 */
[----:B------:R-:W-:Y:S01]  /*74bb0*/  IMAD.WIDE R44, R0, 0x2, R8 ;  /* 0x00000002002c7825 */ /* 0x000fe200078e0208 */
[----:B------:R-:W-:Y:S02]  /*74bc0*/  ISETP.LT.AND P6, PT, R60, c[0x0][0x178], !P1 ;  /* 0x00005e003c007a0c */ /* 0x000fe40004fc1270 */
[----:B------:R-:W-:-:S02]  /*74bd0*/  PRMT R40, R40, 0x7632, R40 ;  /* 0x0000763228287816 */ /* 0x000fc40000000028 */
[----:B------:R-:W-:Y:S02]  /*74be0*/  IADD3 R4, R0, c[0x0][0x198], RZ ;  /* 0x0000660000047a10 */ /* 0x000fe40007ffe0ff */
[----:B------:R-:W-:-:S03]  /*74bf0*/  ISETP.GE.AND P3, PT, R52, c[0x0][0x17c], PT ;  /* 0x00005f0034007a0c */ /* 0x000fc60003f66270 */
[----:B------:R0:W-:Y:S01]  /*74c00*/  @P4 STG.E.U16 [R44.64], R40 ;  /* 0x000000282c004986 */ /* 0x0001e2000c101506 */
[----:B------:R-:W-:Y:S01]  /*74c10*/  IMAD.WIDE R46, R4, 0x2, R50 ;  /* 0x00000002042e7825 */ /* 0x000fe200078e0232 */
[----:B------:R-:W-:-:S03]  /*74c20*/  ISETP.LT.AND P4, PT, R27, c[0x0][0x178], !P1 ;  /* 0x00005e001b007a0c */ /* 0x000fc60004f81270 */
[----:B------:R-:W-:Y:S01]  /*74c30*/  IMAD.WIDE R52, R4, 0x2, R48 ;  /* 0x0000000204347825 */ /* 0x000fe200078e0230 */
[----:B------:R-:W-:-:S03]  /*74c40*/  ISETP.LT.AND P2, PT, R23, c[0x0][0x178], !P1 ;  /* 0x00005e0017007a0c */ /* 0x000fc60004f41270 */
[C---:B------:R-:W-:Y:S01]  /*74c50*/  IMAD.WIDE R2, R4.reuse, 0x2, R10 ;  /* 0x0000000204027825 */ /* 0x040fe200078e020a */
[----:B------:R-:W-:-:S03]  /*74c60*/  IADD3 R0, R4, c[0x0][0x198], RZ ;  /* 0x0000660004007a10 */ /* 0x000fc60007ffe0ff */
[----:B0-----:R-:W-:Y:S01]  /*74c70*/  IMAD.WIDE R44, R4, 0x2, R8 ;  /* 0x00000002042c7825 */ /* 0x001fe200078e0208 */
[----:B--2---:R0:W-:Y:S01]  /*74c80*/  @P5 STG.E.U16 [R46.64], R56 ;  /* 0x000000382e005986 */ /* 0x0041e2000c101506 */
[----:B------:R-:W-:-:S03]  /*74c90*/  ISETP.LT.AND P5, PT, R60, c[0x0][0x178], !P3 ;  /* 0x00005e003c007a0c */ /* 0x000fc60005fa1270 */
[----:B------:R1:W-:Y:S01]  /*74ca0*/  @P6 STG.E.U16 [R52.64], R57 ;  /* 0x0000003934006986 */ /* 0x0003e2000c101506 */
[----:B------:R-:W-:-:S03]  /*74cb0*/  ISETP.LT.AND P6, PT, R59, c[0x0][0x178], !P3 ;  /* 0x00005e003b007a0c */ /* 0x000fc60005fc1270 */
[----:B------:R2:W-:Y:S01]  /*74cc0*/  @P4 STG.E.U16 [R2.64], R29 ;  /* 0x0000001d02004986 */ /* 0x0005e2000c101506 */
[----:B------:R-:W-:Y:S02]  /*74cd0*/  ISETP.LT.AND P4, PT, R27, c[0x0][0x178], !P3 ;  /* 0x00005e001b007a0c */ /* 0x000fe40005f81270 */
[----:B------:R-:W-:Y:S01]  /*74ce0*/  PRMT R12, R56, 0x7632, R12 ;  /* 0x00007632380c7816 */ /* 0x000fe2000000000c */
[C---:B0-----:R-:W-:Y:S01]  /*74cf0*/  IMAD.WIDE R46, R0.reuse, 0x2, R50 ;  /* 0x00000002002e7825 */ /* 0x041fe200078e0232 */
[----:B------:R-:W-:Y:S02]  /*74d00*/  PRMT R16, R57, 0x7632, R16 ;  /* 0x0000763239107816 */ /* 0x000fe40000000010 */
[----:B------:R-:W-:Y:S01]  /*74d10*/  ISETP.LT.AND P3, PT, R23, c[0x0][0x178], !P3 ;  /* 0x00005e0017007a0c */ /* 0x000fe20005f61270 */
[C---:B-1----:R-:W-:Y:S01]  /*74d20*/  IMAD.WIDE R52, R0.reuse, 0x2, R48 ;  /* 0x0000000200347825 */ /* 0x042fe200078e0230 */
[----:B------:R-:W-:Y:S04]  /*74d30*/  @P2 STG.E.U16 [R44.64], R5 ;  /* 0x000000052c002986 */ /* 0x000fe8000c101506 */
[----:B------:R0:W-:Y:S01]  /*74d40*/  @P6 STG.E.U16 [R46.64], R12 ;  /* 0x0000000c2e006986 */ /* 0x0001e2000c101506 */
[----:B--2---:R-:W-:Y:S01]  /*74d50*/  PRMT R29, R29, 0x7632, R29 ;  /* 0x000076321d1d7816 */ /* 0x004fe2000000001d */
[----:B------:R-:W-:-:S02]  /*74d60*/  IMAD.WIDE R2, R0, 0x2, R10 ;  /* 0x0000000200027825 */ /* 0x000fc400078e020a */
[----:B------:R1:W-:Y:S01]  /*74d70*/  @P5 STG.E.U16 [R52.64], R16 ;  /* 0x0000001034005986 */ /* 0x0003e2000c101506 */
[----:B------:R-:W-:Y:S02]  /*74d80*/  ISETP.LT.AND P5, PT, R59, c[0x0][0x178], !P0 ;  /* 0x00005e003b007a0c */ /* 0x000fe400047a1270 */
[----:B------:R-:W-:Y:S01]  /*74d90*/  ISETP.LT.AND P6, PT, R60, c[0x0][0x178], !P0 ;  /* 0x00005e003c007a0c */ /* 0x000fe200047c1270 */
[----:B------:R2:W-:Y:S01]  /*74da0*/  @P4 STG.E.U16 [R2.64], R29 ;  /* 0x0000001d02004986 */ /* 0x0005e2000c101506 */
[----:B------:R-:W-:Y:S02]  /*74db0*/  ISETP.GE.AND P1, PT, R32, c[0x0][0x17c], PT ;  /* 0x00005f0020007a0c */ /* 0x000fe40003f26270 */
[C---:B0-----:R-:W-:Y:S01]  /*74dc0*/  IADD3 R12, R0.reuse, c[0x0][0x198], RZ ;  /* 0x00006600000c7a10 */ /* 0x041fe20007ffe0ff */
[----:B------:R-:W4:Y:S01]  /*74dd0*/  LDL.LU R32, [R1+0x2220] ;  /* 0x0022200001207983 */ /* 0x000f220000300800 */
[----:B-1----:R-:W-:Y:S01]  /*74de0*/  PRMT R16, R5, 0x7632, R16 ;  /* 0x0000763205107816 */ /* 0x002fe20000000010 */
[----:B------:R-:W-:Y:S01]  /*74df0*/  IMAD.WIDE R4, R0, 0x2, R8 ;  /* 0x0000000200047825 */ /* 0x000fe200078e0208 */
[----:B------:R-:W-:Y:S01]  /*74e00*/  ISETP.LT.AND P4, PT, R27, c[0x0][0x178], !P0 ;  /* 0x00005e001b007a0c */ /* 0x000fe20004781270 */
[----:B------:R-:W4:Y:S01]  /*74e10*/  LDL.LU R57, [R1+0x6e4] ;  /* 0x0006e40001397983 */ /* 0x000f220000300800 */
[----:B------:R-:W-:Y:S01]  /*74e20*/  ISETP.LT.AND P0, PT, R23, c[0x0][0x178], !P0 ;  /* 0x00005e0017007a0c */ /* 0x000fe20004701270 */
[----:B--2---:R-:W-:-:S02]  /*74e30*/  IMAD.WIDE R2, R12, 0x2, R50 ;  /* 0x000000020c027825 */ /* 0x004fc400078e0232 */
[----:B------:R0:W-:Y:S01]  /*74e40*/  @P3 STG.E.U16 [R4.64], R16 ;  /* 0x0000001004003986 */ /* 0x0001e2000c101506 */
[----:B------:R-:W-:Y:S02]  /*74e50*/  ISETP.LT.AND P3, PT, R59, c[0x0][0x178], !P1 ;  /* 0x00005e003b007a0c */ /* 0x000fe40004f61270 */
[C---:B------:R-:W-:Y:S01]  /*74e60*/  IADD3 R0, R12.reuse, c[0x0][0x198], RZ ;  /* 0x000066000c007a10 */ /* 0x040fe20007ffe0ff */
[----:B0-----:R-:W-:Y:S01]  /*74e70*/  IMAD.WIDE R4, R12, 0x2, R8 ;  /* 0x000000020c047825 */ /* 0x001fe200078e0208 */
[----:B---3--:R-:W-:-:S03]  /*74e80*/  ISETP.GE.AND P2, PT, R28, c[0x0][0x17c], PT ;  /* 0x00005f001c007a0c */ /* 0x008fc60003f46270 */
[----:B------:R-:W-:Y:S01]  /*74e90*/  IMAD.WIDE R28, R12, 0x2, R48 ;  /* 0x000000020c1c7825 */ /* 0x000fe200078e0230 */
[----:B------:R0:W-:Y:S01]  /*74ea0*/  @P5 STG.E.U16 [R2.64], R58 ;  /* 0x0000003a02005986 */ /* 0x0001e2000c101506 */
[----:B------:R-:W-:-:S03]  /*74eb0*/  PRMT R16, R58, 0x7632, R16 ;  /* 0x000076323a107816 */ /* 0x000fc60000000010 */
[----:B------:R1:W-:Y:S01]  /*74ec0*/  @P6 STG.E.U16 [R28.64], R61 ;  /* 0x0000003d1c006986 */ /* 0x0003e2000c101506 */
[----:B0-----:R-:W-:-:S03]  /*74ed0*/  IMAD.WIDE R2, R12, 0x2, R10 ;  /* 0x000000020c027825 */ /* 0x001fc600078e020a */
[----:B------:R-:W2:Y:S01]  /*74ee0*/  LDL.LU R58, [R1+0x694] ;  /* 0x00069400013a7983 */ /* 0x000ea20000300800 */
[----:B-1----:R-:W-:-:S03]  /*74ef0*/  IMAD.WIDE R28, R0, 0x2, R50 ;  /* 0x00000002001c7825 */ /* 0x002fc600078e0232 */
[----:B------:R-:W-:Y:S04]  /*74f00*/  @P4 STG.E.U16 [R2.64], R17 ;  /* 0x0000001102004986 */ /* 0x000fe8000c101506 */
[----:B------:R-:W-:Y:S01]  /*74f10*/  @P0 STG.E.U16 [R4.64], R33 ;  /* 0x0000002104000986 */ /* 0x000fe2000c101506 */
[----:B------:R-:W-:-:S03]  /*74f20*/  ISETP.GE.AND P5, PT, R20, c[0x0][0x17c], PT ;  /* 0x00005f0014007a0c */ /* 0x000fc60003fa6270 */
[----:B------:R0:W-:Y:S04]  /*74f30*/  @P3 STG.E.U16 [R28.64], R16 ;  /* 0x000000101c003986 */ /* 0x0001e8000c101506 */
[----:B------:R-:W3:Y:S04]  /*74f40*/  LDL.LU R20, [R1+0x2224] ;  /* 0x0022240001147983 */ /* 0x000ee80000300800 */
[----:B0-----:R-:W3:Y:S01]  /*74f50*/  LDL.LU R28, [R1+0x2228] ;  /* 0x00222800011c7983 */ /* 0x001ee20000300800 */
[----:B------:R-:W-:-:S03]  /*74f60*/  PRMT R12, R61, 0x7632, R12 ;  /* 0x000076323d0c7816 */ /* 0x000fc6000000000c */
[----:B------:R-:W3:Y:S04]  /*74f70*/  LDL.LU R29, [R1+0x222c] ;  /* 0x00222c00011d7983 */ /* 0x000ee80000300800 */
[----:B------:R-:W3:Y:S01]  /*74f80*/  LDL.LU R61, [R1+0x6d4] ;  /* 0x0006d400013d7983 */ /* 0x000ee20000300800 */
[----:B------:R-:W-:Y:S02]  /*74f90*/  ISETP.LT.AND P6, PT, R60, c[0x0][0x178], !P1 ;  /* 0x00005e003c007a0c */ /* 0x000fe40004fc1270 */
[----:B------:R-:W-:Y:S01]  /*74fa0*/  ISETP.LT.AND P4, PT, R27, c[0x0][0x178], !P1 ;  /* 0x00005e001b007a0c */ /* 0x000fe20004f81270 */
[C---:B------:R-:W-:Y:S01]  /*74fb0*/  IMAD.WIDE R2, R0.reuse, 0x2, R48 ;  /* 0x0000000200027825 */ /* 0x040fe200078e0230 */
[----:B------:R-:W-:Y:S02]  /*74fc0*/  PRMT R17, R17, 0x7632, R17 ;  /* 0x0000763211117816 */ /* 0x000fe40000000011 */
        /* <DEDUP_REMOVED lines=13> */
[----:B------:R-:W-:-:S04]  /*750a0*/  IMAD.WIDE R16, R12, 0x2, R48 ;  /* 0x000000020c107825 */ /* 0x000fc800078e0230 */
[C---:B0-----:R-:W-:Y:S01]  /*750b0*/  IMAD.WIDE R2, R12.reuse, 0x2, R10 ;  /* 0x000000020c027825 */ /* 0x041fe200078e020a */
[----:B----4-:R0:W-:Y:S03]  /*750c0*/  @P3 STG.E.U16 [R4.64], R57 ;  /* 0x0000003904003986 */ /* 0x0101e6000c101506 */
[----:B0-----:R-:W-:Y:S01]  /*750d0*/  IMAD.WIDE R4, R12, 0x2, R8 ;  /* 0x000000020c047825 */ /* 0x001fe200078e0208 */
[----:B--2---:R0:W-:Y:S04]  /*750e0*/  @P6 STG.E.U16 [R16.64], R58 ;  /* 0x0000003a10006986 */ /* 0x0041e8000c101506 */
[----:B------:R-:W-:Y:S04]  /*750f0*/  @P4 STG.E.U16 [R2.64], R13 ;  /* 0x0000000d02004986 */ /* 0x000fe8000c101506 */
[----:B------:R1:W-:Y:S01]  /*75100*/  @P2 STG.E.U16 [R4.64], R37 ;  /* 0x0000002504002986 */ /* 0x0003e2000c101506 */
[----:B---3--:R-:W-:-:S03]  /*75110*/  ISETP.GE.AND P2, PT, R28, c[0x0][0x17c], PT ;  /* 0x00005f001c007a0c */ /* 0x008fc60003f46270 */
[----:B------:R-:W2:Y:S01]  /*75120*/  LDL.LU R28, [R1+0x223c] ;  /* 0x00223c00011c7983 */ /* 0x000ea20000300800 */
[----:B------:R-:W-:Y:S02]  /*75130*/  ISETP.LT.AND P3, PT, R59, c[0x0][0x178], !P5 ;  /* 0x00005e003b007a0c */ /* 0x000fe40006f61270 */
[----:B------:R-:W-:Y:S02]  /*75140*/  IADD3 R0, R12, c[0x0][0x198], RZ ;  /* 0x000066000c007a10 */ /* 0x000fe40007ffe0ff */
[----:B------:R-:W-:Y:S02]  /*75150*/  ISETP.LT.AND P6, PT, R60, c[0x0][0x178], !P5 ;  /* 0x00005e003c007a0c */ /* 0x000fe40006fc1270 */
[----:B------:R-:W-:Y:S01]  /*75160*/  PRMT R12, R57, 0x7632, R12 ;  /* 0x00007632390c7816 */ /* 0x000fe2000000000c */
[----:B0-----:R-:W-:Y:S01]  /*75170*/  IMAD.WIDE R16, R0, 0x2, R50 ;  /* 0x0000000200107825 */ /* 0x001fe200078e0232 */
[----:B------:R-:W-:Y:S02]  /*75180*/  ISETP.GE.AND P0, PT, R32, c[0x0][0x17c], PT ;  /* 0x00005f0020007a0c */ /* 0x000fe40003f06270 */
[----:B-1----:R-:W-:Y:S01]  /*75190*/  PRMT R4, R58, 0x7632, R4 ;  /* 0x000076323a047816 */ /* 0x002fe20000000004 */
[----:B------:R-:W-:-:S02]  /*751a0*/  IMAD.WIDE R2, R0, 0x2, R48 ;  /* 0x0000000200027825 */ /* 0x000fc400078e0230 */
[----:B------:R-:W-:Y:S01]  /*751b0*/  @P3 STG.E.U16 [R16.64], R12 ;  /* 0x0000000c10003986 */ /* 0x000fe2000c101506 */
[----:B------:R-:W-:Y:S02]  /*751c0*/  ISETP.LT.AND P3, PT, R27, c[0x0][0x178], !P5 ;  /* 0x00005e001b007a0c */ /* 0x000fe40006f61270 */
[----:B------:R-:W-:Y:S01]  /*751d0*/  ISETP.LT.AND P5, PT, R23, c[0x0][0x178], !P5 ;  /* 0x00005e0017007a0c */ /* 0x000fe20006fa1270 */
[----:B------:R0:W-:Y:S01]  /*751e0*/  @P6 STG.E.U16 [R2.64], R4 ;  /* 0x0000000402006986 */ /* 0x0001e2000c101506 */
[----:B------:R-:W-:Y:S02]  /*751f0*/  ISETP.LT.AND P4, PT, R59, c[0x0][0x178], !P0 ;  /* 0x00005e003b007a0c */ /* 0x000fe40004781270 */
[----:B------:R-:W-:Y:S01]  /*75200*/  ISETP.GE.AND P1, PT, R20, c[0x0][0x17c], PT ;  /* 0x00005f0014007a0c */ /* 0x000fe20003f26270 */
[----:B------:R-:W3:Y:S01]  /*75210*/  LDL.LU R58, [R1+0x708] ;  /* 0x00070800013a7983 */ /* 0x000ee20000300800 */
[----:B------:R-:W-:Y:S02]  /*75220*/  ISETP.LT.AND P6, PT, R60, c[0x0][0x178], !P0 ;  /* 0x00005e003c007a0c */ /* 0x000fe400047c1270 */
[----:B------:R-:W-:-:S02]  /*75230*/  IADD3 R20, R0, c[0x0][0x198], RZ ;  /* 0x0000660000147a10 */ /* 0x000fc40007ffe0ff */
[----:B------:R-:W-:Y:S02]  /*75240*/  PRMT R24, R13, 0x7632, R24 ;  /* 0x000076320d187816 */ /* 0x000fe40000000018 */
[----:B------:R-:W-:Y:S01]  /*75250*/  PRMT R37, R37, 0x7632, R37 ;  /* 0x0000763225257816 */ /* 0x000fe20000000025 */
[----:B0-----:R-:W-:-:S04]  /*75260*/  IMAD.WIDE R2, R0, 0x2, R10 ;  /* 0x0000000200027825 */ /* 0x001fc800078e020a */
[----:B------:R-:W-:Y:S01]  /*75270*/  IMAD.WIDE R4, R0, 0x2, R8 ;  /* 0x0000000200047825 */ /* 0x000fe200078e0208 */
[----:B------:R0:W-:Y:S03]  /*75280*/  @P3 STG.E.U16 [R2.64], R24 ;  /* 0x0000001802003986 */ /* 0x0001e6000c101506 */
[C---:B------:R-:W-:Y:S01]  /*75290*/  IMAD.WIDE R12, R20.reuse, 0x2, R50 ;  /* 0x00000002140c7825 */ /* 0x040fe200078e0232 */
[----:B------:R1:W-:Y:S03]  /*752a0*/  @P5 STG.E.U16 [R4.64], R37 ;  /* 0x0000002504005986 */ /* 0x0003e6000c101506 */
[----:B------:R-:W-:Y:S01]  /*752b0*/  IMAD.WIDE R16, R20, 0x2, R48 ;  /* 0x0000000214107825 */ /* 0x000fe200078e0230 */
[----:B------:R-:W-:Y:S01]  /*752c0*/  @P4 STG.E.U16 [R12.64], R61 ;  /* 0x0000003d0c004986 */ /* 0x000fe2000c101506 */
[----:B------:R-:W-:-:S02]  /*752d0*/  ISETP.LT.AND P4, PT, R27, c[0x0][0x178], !P0 ;  /* 0x00005e001b007a0c */ /* 0x000fc40004781270 */
[----:B------:R-:W-:Y:S01]  /*752e0*/  ISETP.LT.AND P3, PT, R23, c[0x0][0x178], !P0 ;  /* 0x00005e0017007a0c */ /* 0x000fe20004761270 */
[----:B------:R4:W-:Y:S01]  /*752f0*/  @P6 STG.E.U16 [R16.64], R25 ;  /* 0x0000001910006986 */ /* 0x0009e2000c101506 */
[----:B------:R-:W-:Y:S02]  /*75300*/  ISETP.LT.AND P6, PT, R59, c[0x0][0x178], !P1 ;  /* 0x00005e003b007a0c */ /* 0x000fe40004fc1270 */
[----:B------:R-:W-:Y:S02]  /*75310*/  ISETP.LT.AND P5, PT, R60, c[0x0][0x178], !P1 ;  /* 0x00005e003c007a0c */ /* 0x000fe40004fa1270 */
[C---:B------:R-:W-:Y:S01]  /*75320*/  IADD3 R0, R20.reuse, c[0x0][0x198], RZ ;  /* 0x0000660014007a10 */ /* 0x040fe20007ffe0ff */
[C---:B0-----:R-:W-:Y:S01]  /*75330*/  IMAD.WIDE R2, R20.reuse, 0x2, R10 ;  /* 0x0000000214027825 */ /* 0x041fe200078e020a */
[----:B------:R-:W-:Y:S02]  /*75340*/  ISETP.GE.AND P0, PT, R29, c[0x0][0x17c], PT ;  /* 0x00005f001d007a0c */ /* 0x000fe40003f06270 */
[----:B------:R-:W-:Y:S01]  /*75350*/  PRMT R24, R61, 0x7632, R24 ;  /* 0x000076323d187816 */ /* 0x000fe20000000018 */
[----:B-1----:R-:W-:Y:S01]  /*75360*/  IMAD.WIDE R4, R20, 0x2, R8 ;  /* 0x0000000214047825 */ /* 0x002fe200078e0208 */
[----:B------:R-:W3:Y:S01]  /*75370*/  LDL.LU R29, [R1+0x2244] ;  /* 0x00224400011d7983 */ /* 0x000ee20000300800 */
[----:B----4-:R-:W-:-:S02]  /*75380*/  PRMT R25, R25, 0x7632, R25 ;  /* 0x0000763219197816 */ /* 0x010fc40000000019 */
[C---:B------:R-:W-:Y:S01]  /*75390*/  IMAD.WIDE R12, R0.reuse, 0x2, R50 ;  /* 0x00000002000c7825 */ /* 0x040fe200078e0232 */
[----:B------:R-:W4:Y:S03]  /*753a0*/  LDL.LU R61, [R1+0x6c8] ;  /* 0x0006c800013d7983 */ /* 0x000f260000300800 */
[----:B------:R-:W-:Y:S01]  /*753b0*/  IMAD.WIDE R16, R0, 0x2, R48 ;  /* 0x0000000200107825 */ /* 0x000fe200078e0230 */
[----:B------:R-:W-:Y:S04]  /*753c0*/  @P4 STG.E.U16 [R2.64], R21 ;  /* 0x0000001502004986 */ /* 0x000fe8000c101506 */
[----:B------:R-:W-:Y:S04]  /*753d0*/  @P3 STG.E.U16 [R4.64], R41 ;  /* 0x0000002904003986 */ /* 0x000fe8000c101506 */
[----:B------:R-:W-:Y:S04]  /*753e0*/  @P6 STG.E.U16 [R12.64], R24 ;  /* 0x000000180c006986 */ /* 0x000fe8000c101506 */
[----:B------:R0:W-:Y:S04]  /*753f0*/  @P5 STG.E.U16 [R16.64], R25 ;  /* 0x0000001910005986 */ /* 0x0001e8000c101506 */
[----:B0-----:R-:W4:Y:S01]  /*75400*/  LDL.LU R25, [R1+0x2240] ;  /* 0x0022400001197983 */ /* 0x001f220000300800 */
[----:B------:R-:W-:-:S02]  /*75410*/  ISETP.LT.AND P4, PT, R27, c[0x0][0x178], !P1 ;  /* 0x00005e001b007a0c */ /* 0x000fc40004f81270 */
[----:B------:R-:W-:Y:S02]  /*75420*/  ISETP.LT.AND P3, PT, R23, c[0x0][0x178], !P1 ;  /* 0x00005e0017007a0c */ /* 0x000fe40004f61270 */
[----:B--2---:R-:W-:Y:S02]  /*75430*/  ISETP.GE.AND P1, PT, R28, c[0x0][0x17c], PT ;  /* 0x00005f001c007a0c */ /* 0x004fe40003f26270 */
[----:B------:R-:W2:Y:S04]  /*75440*/  LDL.LU R28, [R1+0x2238] ;  /* 0x00223800011c7983 */ /* 0x000ea80000300800 */
[----:B------:R-:W2:Y:S01]  /*75450*/  LDL.LU R56, [R1+0x6f8] ;  /* 0x0006f80001387983 */ /* 0x000ea20000300800 */
[----:B------:R-:W-:Y:S01]  /*75460*/  ISETP.LT.AND P6, PT, R59, c[0x0][0x178], !P2 ;  /* 0x00005e003b007a0c */ /* 0x000fe200057c1270 */
[----:B------:R-:W-:Y:S01]  /*75470*/  IMAD.WIDE R2, R0, 0x2, R10 ;  /* 0x0000000200027825 */ /* 0x000fe200078e020a */
[----:B------:R-:W-:-:S02]  /*75480*/  PRMT R21, R21, 0x7632, R21 ;  /* 0x0000763215157816 */ /* 0x000fc40000000015 */
[C---:B------:R-:W-:Y:S01]  /*75490*/  IADD3 R16, R0.reuse, c[0x0][0x198], RZ ;  /* 0x0000660000107a10 */ /* 0x040fe20007ffe0ff */
[----:B------:R-:W-:Y:S01]  /*754a0*/  IMAD.WIDE R4, R0, 0x2, R8 ;  /* 0x0000000200047825 */ /* 0x000fe200078e0208 */
[----:B------:R-:W-:Y:S01]  /*754b0*/  PRMT R41, R41, 0x7632, R41 ;  /* 0x0000763229297816 */ /* 0x000fe20000000029 */
[----:B------:R0:W-:Y:S04]  /*754c0*/  @P4 STG.E.U16 [R2.64], R21 ;  /* 0x0000001502004986 */ /* 0x0001e8000c101506 */
[----:B------:R-:W-:Y:S01]  /*754d0*/  @P3 STG.E.U16 [R4.64], R41 ;  /* 0x0000002904003986 */ /* 0x000fe2000c101506 */
[----:B0-----:R-:W-:Y:S01]  /*754e0*/  IMAD.WIDE R2, R16, 0x2, R50 ;  /* 0x0000000210027825 */ /* 0x001fe200078e0232 */
[----:B---3--:R-:W-:-:S04]  /*754f0*/  PRMT R17, R58, 0x7632, R17 ;  /* 0x000076323a117816 */ /* 0x008fc80000000011 */
[----:B------:R0:W-:Y:S01]  /*75500*/  @P6 STG.E.U16 [R2.64], R58 ;  /* 0x0000003a02006986 */ /* 0x0001e2000c101506 */
[----:B------:R-:W-:Y:S02]  /*75510*/  ISETP.LT.AND P5, PT, R60, c[0x0][0x178], !P2 ;  /* 0x00005e003c007a0c */ /* 0x000fe400057a1270 */
[----:B------:R-:W-:Y:S01]  /*75520*/  ISETP.LT.AND P4, PT, R27, c[0x0][0x178], !P2 ;  /* 0x00005e001b007a0c */ /* 0x000fe20005781270 */
[----:B0-----:R-:W3:Y:S01]  /*75530*/  LDL.LU R58, [R1+0x6b8] ;  /* 0x0006b800013a7983 */ /* 0x001ee20000300800 */
[----:B------:R-:W-:Y:S02]  /*75540*/  ISETP.LT.AND P2, PT, R23, c[0x0][0x178], !P2 ;  /* 0x00005e0017007a0c */ /* 0x000fe40005741270 */
[----:B------:R-:W-:Y:S01]  /*75550*/  ISETP.LT.AND P3, PT, R59, c[0x0][0x178], !P0 ;  /* 0x00005e003b007a0c */ /* 0x000fe20004761270 */
[C---:B------:R-:W-:Y:S01]  /*75560*/  IMAD.WIDE R12, R16.reuse, 0x2, R48 ;  /* 0x00000002100c7825 */ /* 0x040fe200078e0230 */
[----:B------:R-:W-:-:S03]  /*75570*/  IADD3 R0, R16, c[0x0][0x198], RZ ;  /* 0x0000660010007a10 */ /* 0x000fc60007ffe0ff */
[----:B------:R-:W-:-:S04]  /*75580*/  IMAD.WIDE R2, R16, 0x2, R10 ;  /* 0x0000000210027825 */ /* 0x000fc800078e020a */
[----:B------:R-:W-:Y:S01]  /*75590*/  IMAD.WIDE R4, R16, 0x2, R8 ;  /* 0x0000000210047825 */ /* 0x000fe200078e0208 */
[----:B------:R-:W-:Y:S01]  /*755a0*/  ISETP.LT.AND P6, PT, R27, c[0x0][0x178], !P0 ;  /* 0x00005e001b007a0c */ /* 0x000fe200047c1270 */
[----:B----4-:R0:W-:Y:S01]  /*755b0*/  @P5 STG.E.U16 [R12.64], R61 ;  /* 0x0000003d0c005986 */ /* 0x0101e2000c101506 */
[----:B------:R-:W-:-:S03]  /*755c0*/  ISETP.LT.AND P5, PT, R60, c[0x0][0x178], !P0 ;  /* 0x00005e003c007a0c */ /* 0x000fc600047a1270 */
[----:B------:R-:W-:Y:S04]  /*755d0*/  @P4 STG.E.U16 [R2.64], R30 ;  /* 0x0000001e02004986 */ /* 0x000fe8000c101506 */
[----:B------:R-:W-:Y:S01]  /*755e0*/  @P2 STG.E.U16 [R4.64], R6 ;  /* 0x0000000604002986 */ /* 0x000fe2000c101506 */
[----:B------:R-:W-:Y:S01]  /*755f0*/  ISETP.LT.AND P2, PT, R23, c[0x0][0x178], !P0 ;  /* 0x00005e0017007a0c */ /* 0x000fe20004741270 */
[----:B0-----:R-:W-:-:S05]  /*75600*/  IMAD.WIDE R12, R0, 0x2, R50 ;  /* 0x00000002000c7825 */ /* 0x001fca00078e0232 */
[----:B------:R0:W-:Y:S01]  /*75610*/  @P3 STG.E.U16 [R12.64], R17 ;  /* 0x000000110c003986 */ /* 0x0001e2000c101506 */
[----:B------:R-:W-:Y:S02]  /*75620*/  ISETP.LT.AND P3, PT, R59, c[0x0][0x178], !P1 ;  /* 0x00005e003b007a0c */ /* 0x000fe40004f61270 */
[----:B------:R-:W-:Y:S02]  /*75630*/  ISETP.GE.AND P0, PT, R25, c[0x0][0x17c], PT ;  /* 0x00005f0019007a0c */ /* 0x000fe40003f06270 */
[----:B------:R-:W4:Y:S01]  /*75640*/  LDL.LU R25, [R1+0x224c] ;  /* 0x00224c0001197983 */ /* 0x000f220000300800 */
[----:B0-----:R-:W-:-:S03]  /*75650*/  PRMT R13, R61, 0x7632, R13 ;  /* 0x000076323d0d7816 */ /* 0x001fc6000000000d */
[----:B------:R-:W4:Y:S04]  /*75660*/  LDL.LU R57, [R1+0x6e8] ;  /* 0x0006e80001397983 */ /* 0x000f280000300800 */
[----:B------:R-:W4:Y:S01]  /*75670*/  LDL.LU R61, [R1+0x698] ;  /* 0x00069800013d7983 */ /* 0x000f220000300800 */
[----:B------:R-:W-:Y:S01]  /*75680*/  IMAD.WIDE R2, R0, 0x2, R48 ;  /* 0x0000000200027825 */ /* 0x000fe200078e0230 */
[----:B------:R-:W-:Y:S02]  /*75690*/  PRMT R16, R30, 0x7632, R16 ;  /* 0x000076321e107816 */ /* 0x000fe40000000010 */
[C---:B------:R-:W-:Y:S01]  /*756a0*/  IADD3 R12, R0.reuse, c[0x0][0x198], RZ ;  /* 0x00006600000c7a10 */ /* 0x040fe20007ffe0ff */
[----:B------:R-:W-:Y:S01]  /*756b0*/  IMAD.WIDE R4, R0, 0x2, R10 ;  /* 0x0000000200047825 */ /* 0x000fe200078e020a */
[----:B------:R0:W-:Y:S01]  /*756c0*/  @P5 STG.E.U16 [R2.64], R13 ;  /* 0x0000000d02005986 */ /* 0x0001e2000c101506 */
[----:B------:R-:W-:-:S03]  /*756d0*/  PRMT R6, R6, 0x7632, R6 ;  /* 0x0000763206067816 */ /* 0x000fc60000000006 */
[----:B------:R1:W-:Y:S01]  /*756e0*/  @P6 STG.E.U16 [R4.64], R16 ;  /* 0x0000001004006986 */ /* 0x0003e2000c101506 */
[----:B------:R-:W-:-:S03]  /*756f0*/  ISETP.GE.AND P4, PT, R29, c[0x0][0x17c], PT ;  /* 0x00005f001d007a0c */ /* 0x000fc60003f86270 */
[----:B------:R-:W4:Y:S01]  /*75700*/  LDL.LU R29, [R1+0x2248] ;  /* 0x00224800011d7983 */ /* 0x000f220000300800 */
[----:B0-----:R-:W-:-:S04]  /*75710*/  IMAD.WIDE R2, R0, 0x2, R8 ;  /* 0x0000000200027825 */ /* 0x001fc800078e0208 */
[----:B-1----:R-:W-:Y:S01]  /*75720*/  IMAD.WIDE R4, R12, 0x2, R50 ;  /* 0x000000020c047825 */ /* 0x002fe200078e0232 */
[----:B------:R0:W-:Y:S04]  /*75730*/  @P2 STG.E.U16 [R2.64], R6 ;  /* 0x0000000602002986 */ /* 0x0001e8000c101506 */
[----:B--2---:R1:W-:Y:S01]  /*75740*/  @P3 STG.E.U16 [R4.64], R56 ;  /* 0x0000003804003986 */ /* 0x0043e2000c101506 */
[----:B------:R-:W-:-:S03]  /*75750*/  ISETP.GE.AND P3, PT, R28, c[0x0][0x17c], PT ;  /* 0x00005f001c007a0c */ /* 0x000fc60003f66270 */
[----:B------:R-:W2:Y:S01]  /*75760*/  LDL.LU R28, [R1+0x2258] ;  /* 0x00225800011c7983 */ /* 0x000ea20000300800 */
[----:B------:R-:W-:Y:S02]  /*75770*/  ISETP.LT.AND P5, PT, R60, c[0x0][0x178], !P1 ;  /* 0x00005e003c007a0c */ /* 0x000fe40004fa1270 */
[----:B------:R-:W-:Y:S02]  /*75780*/  ISETP.LT.AND P6, PT, R27, c[0x0][0x178], !P1 ;  /* 0x00005e001b007a0c */ /* 0x000fe40004fc1270 */
[----:B------:R-:W-:Y:S02]  /*75790*/  ISETP.LT.AND P1, PT, R23, c[0x0][0x178], !P1 ;  /* 0x00005e0017007a0c */ /* 0x000fe40004f21270 */
[----:B------:R-:W-:Y:S02]  /*757a0*/  ISETP.LT.AND P2, PT, R59, c[0x0][0x178], !P4 ;  /* 0x00005e003b007a0c */ /* 0x000fe40006741270 */
[C---:B------:R-:W-:Y:S01]  /*757b0*/  IADD3 R0, R12.reuse, c[0x0][0x198], RZ ;  /* 0x000066000c007a10 */ /* 0x040fe20007ffe0ff */
[----:B0-----:R-:W-:Y:S01]  /*757c0*/  IMAD.WIDE R2, R12, 0x2, R48 ;  /* 0x000000020c027825 */ /* 0x001fe200078e0230 */
[----:B------:R-:W-:-:S03]  /*757d0*/  PRMT R20, R56, 0x7632, R20 ;  /* 0x0000763238147816 */ /* 0x000fc60000000014 */
[----:B-1----:R-:W-:-:S04]  /*757e0*/  IMAD.WIDE R4, R12, 0x2, R10 ;  /* 0x000000020c047825 */ /* 0x002fc800078e020a */
[----:B------:R-:W-:-:S04]  /*757f0*/  IMAD.WIDE R12, R12, 0x2, R8 ;  /* 0x000000020c0c7825 */ /* 0x000fc800078e0208 */
[----:B------:R-:W-:Y:S01]  /*75800*/  IMAD.WIDE R16, R0, 0x2, R50 ;  /* 0x0000000200107825 */ /* 0x000fe200078e0232 */
[----:B---3--:R-:W-:Y:S04]  /*75810*/  @P5 STG.E.U16 [R2.64], R58 ;  /* 0x0000003a02005986 */ /* 0x008fe8000c101506 */
[----:B------:R0:W-:Y:S04]  /*75820*/  @P6 STG.E.U16 [R4.64], R18 ;  /* 0x0000001204006986 */ /* 0x0001e8000c101506 */
[----:B------:R1:W-:Y:S01]  /*75830*/  @P1 STG.E.U16 [R12.64], R34 ;  /* 0x000000220c001986 */ /* 0x0003e2000c101506 */
[----:B------:R-:W-:-:S03]  /*75840*/  ISETP.LT.AND P1, PT, R60, c[0x0][0x178], !P4 ;  /* 0x00005e003c007a0c */ /* 0x000fc60006721270 */
[----:B------:R3:W-:Y:S01]  /*75850*/  @P2 STG.E.U16 [R16.64], R20 ;  /* 0x0000001410002986 */ /* 0x0007e2000c101506 */
[----:B------:R-:W-:Y:S02]  /*75860*/  ISETP.LT.AND P2, PT, R27, c[0x0][0x178], !P4 ;  /* 0x00005e001b007a0c */ /* 0x000fe40006741270 */
[----:B------:R-:W-:Y:S01]  /*75870*/  ISETP.LT.AND P4, PT, R23, c[0x0][0x178], !P4 ;  /* 0x00005e0017007a0c */ /* 0x000fe20006781270 */
[----:B0-----:R-:W-:Y:S01]  /*75880*/  IMAD.WIDE R4, R0, 0x2, R10 ;  /* 0x0000000200047825 */ /* 0x001fe200078e020a */
[----:B------:R-:W-:Y:S02]  /*75890*/  PRMT R6, R58, 0x7632, R6 ;  /* 0x000076323a067816 */ /* 0x000fe40000000006 */
[----:B------:R-:W-:Y:S01]  /*758a0*/  ISETP.LT.AND P6, PT, R59, c[0x0][0x178], !P0 ;  /* 0x00005e003b007a0c */ /* 0x000fe200047c1270 */
[----:B-1----:R-:W-:Y:S01]  /*758b0*/  IMAD.WIDE R12, R0, 0x2, R48 ;  /* 0x00000002000c7825 */ /* 0x002fe200078e0230 */
[----:B------:R-:W-:Y:S01]  /*758c0*/  PRMT R24, R34, 0x7632, R24 ;  /* 0x0000763222187816 */ /* 0x000fe20000000018 */
[----:B------:R-:W2:Y:S01]  /*758d0*/  LDL.LU R58, [R1+0x6d8] ;  /* 0x0006d800013a7983 */ /* 0x000ea20000300800 */
[----:B------:R-:W-:Y:S01]  /*758e0*/  ISETP.LT.AND P5, PT, R60, c[0x0][0x178], !P0 ;  /* 0x00005e003c007a0c */ /* 0x000fe200047a1270 */
[----:B------:R-:W-:Y:S01]  /*758f0*/  IMAD.WIDE R2, R0, 0x2, R8 ;  /* 0x0000000200027825 */ /* 0x000fe200078e0208 */
[----:B---3--:R-:W-:Y:S01]  /*75900*/  PRMT R17, R18, 0x7632, R17 ;  /* 0x0000763212117816 */ /* 0x008fe20000000011 */
[----:B------:R0:W-:Y:S01]  /*75910*/  @P1 STG.E.U16 [R12.64], R6 ;  /* 0x000000060c001986 */ /* 0x0001e2000c101506 */
[----:B------:R-:W-:-:S03]  /*75920*/  IADD3 R21, R0, c[0x0][0x198], RZ ;  /* 0x0000660000157a10 */ /* 0x000fc60007ffe0ff */
[----:B------:R-:W-:Y:S04]  /*75930*/  @P2 STG.E.U16 [R4.64], R17 ;  /* 0x0000001104002986 */ /* 0x000fe8000c101506 */
[----:B------:R1:W-:Y:S01]  /*75940*/  @P4 STG.E.U16 [R2.64], R24 ;  /* 0x0000001802004986 */ /* 0x0003e2000c101506 */
[----:B------:R-:W-:Y:S02]  /*75950*/  ISETP.LT.AND P4, PT, R27, c[0x0][0x178], !P0 ;  /* 0x00005e001b007a0c */ /* 0x000fe40004781270 */
[----:B------:R-:W-:Y:S01]  /*75960*/  ISETP.LT.AND P0, PT, R23, c[0x0][0x178], !P0 ;  /* 0x00005e0017007a0c */ /* 0x000fe20004701270 */
[C---:B0-----:R-:W-:Y:S01]  /*75970*/  IMAD.WIDE R12, R21.reuse, 0x2, R50 ;  /* 0x00000002150c7825 */ /* 0x041fe200078e0232 */
[----:B------:R-:W3:Y:S03]  /*75980*/  LDL.LU R30, [R1+0x2254] ;  /* 0x00225400011e7983 */ /* 0x000ee60000300800 */
[----:B-1----:R-:W-:-:S04]  /*75990*/  IMAD.WIDE R2, R21, 0x2, R48 ;  /* 0x0000000215027825 */ /* 0x002fc800078e0230 */
[----:B------:R-:W-:Y:S01]  /*759a0*/  IMAD.WIDE R4, R21, 0x2, R8 ;  /* 0x0000000215047825 */ /* 0x000fe200078e0208 */
[----:B----4-:R-:W-:Y:S04]  /*759b0*/  @P6 STG.E.U16 [R12.64], R57 ;  /* 0x000000390c006986 */ /* 0x010fe8000c101506 */
[----:B------:R0:W-:Y:S01]  /*759c0*/  @P5 STG.E.U16 [R2.64], R61 ;  /* 0x0000003d02005986 */ /* 0x0001e2000c101506 */
[----:B------:R-:W-:Y:S02]  /*759d0*/  ISETP.LT.AND P6, PT, R59, c[0x0][0x178], !P3 ;  /* 0x00005e003b007a0c */ /* 0x000fe40005fc1270 */
[----:B------:R-:W-:Y:S02]  /*759e0*/  ISETP.LT.AND P5, PT, R60, c[0x0][0x178], !P3 ;  /* 0x00005e003c007a0c */ /* 0x000fe40005fa1270 */
[----:B------:R-:W-:Y:S01]  /*759f0*/  ISETP.GE.AND P1, PT, R25, c[0x0][0x17c], PT ;  /* 0x00005f0019007a0c */ /* 0x000fe20003f26270 */
[C---:B0-----:R-:W-:Y:S01]  /*75a00*/  IMAD.WIDE R2, R21.reuse, 0x2, R10 ;  /* 0x0000000215027825 */ /* 0x041fe200078e020a */
[----:B------:R-:W-:-:S04]  /*75a10*/  IADD3 R25, R21, c[0x0][0x198], RZ ;  /* 0x0000660015197a10 */ /* 0x000fc80007ffe0ff */
[----:B------:R0:W-:Y:S04]  /*75a20*/  @P4 STG.E.U16 [R2.64], R14 ;  /* 0x0000000e02004986 */ /* 0x0001e8000c101506 */
[----:B------:R1:W-:Y:S01]  /*75a30*/  @P0 STG.E.U16 [R4.64], R38 ;  /* 0x0000002604000986 */ /* 0x0003e2000c101506 */
[----:B------:R-:W-:Y:S01]  /*75a40*/  ISETP.LT.AND P0, PT, R27, c[0x0][0x178], !P3 ;  /* 0x00005e001b007a0c */ /* 0x000fe20005f01270 */
[----:B------:R-:W-:Y:S01]  /*75a50*/  IMAD.WIDE R12, R25, 0x2, R50 ;  /* 0x00000002190c7825 */ /* 0x000fe200078e0232 */
[----:B------:R-:W-:Y:S02]  /*75a60*/  PRMT R6, R57, 0x7632, R6 ;  /* 0x0000763239067816 */ /* 0x000fe40000000006 */
[----:B------:R-:W-:Y:S01]  /*75a70*/  PRMT R0, R61, 0x7632, R0 ;  /* 0x000076323d007816 */ /* 0x000fe20000000000 */
[----:B------:R-:W-:Y:S01]  /*75a80*/  IMAD.WIDE R16, R25, 0x2, R48 ;  /* 0x0000000219107825 */ /* 0x000fe200078e0230 */
[----:B------:R-:W-:-:S03]  /*75a90*/  PRMT R18, R14, 0x7632, R18 ;  /* 0x000076320e127816 */ /* 0x000fc60000000012 */
[----:B0-----:R-:W-:Y:S01]  /*75aa0*/  IMAD.WIDE R2, R25, 0x2, R10 ;  /* 0x0000000219027825 */ /* 0x001fe200078e020a */
[----:B------:R0:W-:Y:S01]  /*75ab0*/  @P6 STG.E.U16 [R12.64], R6 ;  /* 0x000000060c006986 */ /* 0x0001e2000c101506 */
[----:B------:R-:W-:-:S03]  /*75ac0*/  ISETP.GE.AND P2, PT, R29, c[0x0][0x17c], PT ;  /* 0x00005f001d007a0c */ /* 0x000fc60003f46270 */
[----:B------:R4:W-:Y:S04]  /*75ad0*/  @P5 STG.E.U16 [R16.64], R0 ;  /* 0x0000000010005986 */ /* 0x0009e8000c101506 */
[----:B------:R0:W-:Y:S04]  /*75ae0*/  @P0 STG.E.U16 [R2.64], R18 ;  /* 0x0000001202000986 */ /* 0x0001e8000c101506 */
[----:B------:R-:W3:Y:S01]  /*75af0*/  LDL.LU R29, [R1+0x2260] ;  /* 0x00226000011d7983 */ /* 0x000ee20000300800 */
[----:B--2---:R-:W-:-:S03]  /*75b00*/  ISETP.GE.AND P0, PT, R28, c[0x0][0x17c], PT ;  /* 0x00005f001c007a0c */ /* 0x004fc60003f06270 */
[----:B------:R-:W2:Y:S04]  /*75b10*/  LDL.LU R28, [R1+0x225c] ;  /* 0x00225c00011c7983 */ /* 0x000ea80000300800 */
[----:B------:R-:W3:Y:S01]  /*75b20*/  LDL.LU R61, [R1+0x70c] ;  /* 0x00070c00013d7983 */ /* 0x000ee20000300800 */
[----:B------:R-:W-:Y:S02]  /*75b30*/  ISETP.LT.AND P3, PT, R23, c[0x0][0x178], !P3 ;  /* 0x00005e0017007a0c */ /* 0x000fe40005f61270 */
[----:B------:R-:W-:Y:S02]  /*75b40*/  ISETP.LT.AND P6, PT, R59, c[0x0][0x178], !P1 ;  /* 0x00005e003b007a0c */ /* 0x000fe40004fc1270 */
[C---:B------:R-:W-:Y:S01]  /*75b50*/  IADD3 R21, R25.reuse, c[0x0][0x198], RZ ;  /* 0x0000660019157a10 */ /* 0x040fe20007ffe0ff */
[----:B-1----:R-:W-:Y:S01]  /*75b60*/  IMAD.WIDE R4, R25, 0x2, R8 ;  /* 0x0000000219047825 */ /* 0x002fe200078e0208 */
[----:B------:R-:W-:Y:S01]  /*75b70*/  ISETP.LT.AND P5, PT, R60, c[0x0][0x178], !P1 ;  /* 0x00005e003c007a0c */ /* 0x000fe20004fa1270 */
[----:B------:R-:W3:Y:S01]  /*75b80*/  LDL.LU R57, [R1+0x6cc] ;  /* 0x0006cc0001397983 */ /* 0x000ee20000300800 */
[----:B------:R-:W-:Y:S01]  /*75b90*/  PRMT R20, R38, 0x7632, R20 ;  /* 0x0000763226147816 */ /* 0x000fe20000000014 */
[----:B0-----:R-:W-:Y:S01]  /*75ba0*/  IMAD.WIDE R12, R21, 0x2, R50 ;  /* 0x00000002150c7825 */ /* 0x001fe200078e0232 */
[----:B------:R-:W-:-:S03]  /*75bb0*/  ISETP.LT.AND P4, PT, R27, c[0x0][0x178], !P1 ;  /* 0x00005e001b007a0c */ /* 0x000fc60004f81270 */
[----:B----4-:R-:W-:Y:S01]  /*75bc0*/  IMAD.WIDE R16, R21, 0x2, R48 ;  /* 0x0000000215107825 */ /* 0x010fe200078e0230 */
[----:B------:R0:W-:Y:S01]  /*75bd0*/  @P3 STG.E.U16 [R4.64], R20 ;  /* 0x0000001404003986 */ /* 0x0001e2000c101506 */
[----:B------:R-:W-:Y:S02]  /*75be0*/  ISETP.LT.AND P3, PT, R23, c[0x0][0x178], !P1 ;  /* 0x00005e0017007a0c */ /* 0x000fe40004f61270 */
[C---:B------:R-:W-:Y:S01]  /*75bf0*/  IMAD.WIDE R2, R21.reuse, 0x2, R10 ;  /* 0x0000000215027825 */ /* 0x040fe200078e020a */
[----:B------:R-:W-:Y:S02]  /*75c00*/  IADD3 R25, R21, c[0x0][0x198], RZ ;  /* 0x0000660015197a10 */ /* 0x000fe40007ffe0ff */
[----:B------:R-:W-:-:S03]  /*75c10*/  PRMT R6, R26, 0x7632, R6 ;  /* 0x000076321a067816 */ /* 0x000fc60000000006 */
[----:B0-----:R-:W-:Y:S01]  /*75c20*/  IMAD.WIDE R4, R25, 0x2, R50 ;  /* 0x0000000219047825 */ /* 0x001fe200078e0232 */
[----:B------:R0:W-:Y:S01]  /*75c30*/  @P6 STG.E.U16 [R12.64], R58 ;  /* 0x0000003a0c006986 */ /* 0x0001e2000c101506 */
[----:B------:R-:W-:-:S03]  /*75c40*/  ISETP.LT.AND P6, PT, R60, c[0x0][0x178], !P2 ;  /* 0x00005e003c007a0c */ /* 0x000fc600057c1270 */
[----:B------:R-:W-:Y:S01]  /*75c50*/  @P5 STG.E.U16 [R16.64], R26 ;  /* 0x0000001a10005986 */ /* 0x000fe2000c101506 */
[----:B------:R-:W-:-:S03]  /*75c60*/  ISETP.LT.AND P5, PT, R59, c[0x0][0x178], !P2 ;  /* 0x00005e003b007a0c */ /* 0x000fc600057a1270 */
[----:B------:R1:W-:Y:S01]  /*75c70*/  @P4 STG.E.U16 [R2.64], R22 ;  /* 0x0000001602004986 */ /* 0x0003e2000c101506 */
[----:B------:R-:W-:Y:S02]  /*75c80*/  ISETP.LT.AND P4, PT, R27, c[0x0][0x178], !P2 ;  /* 0x00005e001b007a0c */ /* 0x000fe40005781270 */
[----:B------:R-:W-:Y:S01]  /*75c90*/  ISETP.LT.AND P2, PT, R23, c[0x0][0x178], !P2 ;  /* 0x00005e0017007a0c */ /* 0x000fe20005741270 */
[----:B0-----:R-:W-:Y:S01]  /*75ca0*/  IMAD.WIDE R12, R25, 0x2, R48 ;  /* 0x00000002190c7825 */ /* 0x001fe200078e0230 */
[----:B------:R-:W-:-:S03]  /*75cb0*/  PRMT R0, R58, 0x7632, R0 ;  /* 0x000076323a007816 */ /* 0x000fc60000000000 */
[----:B-1----:R-:W-:Y:S01]  /*75cc0*/  IMAD.WIDE R2, R21, 0x2, R8 ;  /* 0x0000000215027825 */ /* 0x002fe200078e0208 */
[----:B------:R-:W-:-:S04]  /*75cd0*/  PRMT R22, R22, 0x7632, R22 ;  /* 0x0000763216167816 */ /* 0x000fc80000000016 */
[----:B------:R0:W-:Y:S04]  /*75ce0*/  @P3 STG.E.U16 [R2.64], R42 ;  /* 0x0000002a02003986 */ /* 0x0001e8000c101506 */
[----:B------:R1:W-:Y:S04]  /*75cf0*/  @P5 STG.E.U16 [R4.64], R0 ;  /* 0x0000000004005986 */ /* 0x0003e8000c101506 */
[----:B------:R4:W-:Y:S01]  /*75d00*/  @P6 STG.E.U16 [R12.64], R6 ;  /* 0x000000060c006986 */ /* 0x0009e2000c101506 */
[----:B0-----:R-:W-:-:S04]  /*75d10*/  IMAD.WIDE R2, R25, 0x2, R10 ;  /* 0x0000000219027825 */ /* 0x001fc800078e020a */
[----:B-1----:R-:W-:Y:S01]  /*75d20*/  IMAD.WIDE R4, R25, 0x2, R8 ;  /* 0x0000000219047825 */ /* 0x002fe200078e0208 */
[----:B----4-:R-:W-:Y:S01]  /*75d30*/  PRMT R13, R42, 0x7632, R13 ;  /* 0x000076322a0d7816 */ /* 0x010fe2000000000d */
[----:B------:R0:W-:Y:S04]  /*75d40*/  @P4 STG.E.U16 [R2.64], R22 ;  /* 0x0000001602004986 */ /* 0x0001e8000c101506 */
[----:B------:R-:W-:Y:S01]  /*75d50*/  @P2 STG.E.U16 [R4.64], R13 ;  /* 0x0000000d04002986 */ /* 0x000fe2000c101506 */
[----:B------:R-:W-:Y:S02]  /*75d60*/  ISETP.LT.AND P3, PT, R59, c[0x0][0x178], !P0 ;  /* 0x00005e003b007a0c */ /* 0x000fe40004761270 */
[----:B------:R-:W-:-:S05]  /*75d70*/  IADD3 R25, R25, c[0x0][0x198], RZ ;  /* 0x0000660019197a10 */ /* 0x000fca0007ffe0ff */
[----:B0-----:R-:W-:Y:S01]  /*75d80*/  IMAD.WIDE R2, R25, 0x2, R50 ;  /* 0x0000000219027825 */ /* 0x001fe200078e0232 */
[----:B--2---:R-:W-:Y:S02]  /*75d90*/  ISETP.GE.AND P2, PT, R28, c[0x0][0x17c], PT ;  /* 0x00005f001c007a0c */ /* 0x004fe40003f46270 */
[----:B------:R-:W2:Y:S04]  /*75da0*/  LDL.LU R28, [R1+0x2264] ;  /* 0x00226400011c7983 */ /* 0x000ea80000300800 */
[----:B------:R-:W4:Y:S04]  /*75db0*/  LDL.LU R26, [R1+0x2250] ;  /* 0x00225000011a7983 */ /* 0x000f280000300800 */
[----:B------:R-:W2:Y:S01]  /*75dc0*/  LDL.LU R58, [R1+0x6fc] ;  /* 0x0006fc00013a7983 */ /* 0x000ea20000300800 */
[----:B---3--:R-:W-:-:S03]  /*75dd0*/  PRMT R0, R61, 0x7632, R0 ;  /* 0x000076323d007816 */ /* 0x008fc60000000000 */
[----:B------:R0:W-:Y:S04]  /*75de0*/  @P3 STG.E.U16 [R2.64], R61 ;  /* 0x0000003d02003986 */ /* 0x0001e8000c101506 */
[----:B0-----:R-:W3:Y:S01]  /*75df0*/  LDL.LU R61, [R1+0x6bc] ;  /* 0x0006bc00013d7983 */ /* 0x001ee20000300800 */
[----:B------:R-:W-:Y:S02]  /*75e00*/  ISETP.LT.AND P6, PT, R60, c[0x0][0x178], !P0 ;  /* 0x00005e003c007a0c */ /* 0x000fe400047c1270 */
[----:B------:R-:W-:Y:S01]  /*75e10*/  ISETP.LT.AND P5, PT, R27, c[0x0][0x178], !P0 ;  /* 0x00005e001b007a0c */ /* 0x000fe200047a1270 */
[----:B------:R-:W-:Y:S01]  /*75e20*/  IMAD.WIDE R4, R25, 0x2, R48 ;  /* 0x0000000219047825 */ /* 0x000fe200078e0230 */
[----:B------:R-:W-:Y:S01]  /*75e30*/  ISETP.LT.AND P0, PT, R23, c[0x0][0x178], !P0 ;  /* 0x00005e0017007a0c */ /* 0x000fe20004701270 */
[----:B------:R-:W4:Y:S01]  /*75e40*/  LDL.LU R22, [R1+0x2234] ;  /* 0x0022340001167983 */ /* 0x000f220000300800 */
[----:B------:R-:W-:Y:S01]  /*75e50*/  ISETP.GE.AND P1, PT, R30, c[0x0][0x17c], PT ;  /* 0x00005f001e007a0c */ /* 0x000fe20003f26270 */
[----:B------:R-:W-:Y:S01]  /*75e60*/  IMAD.WIDE R12, R25, 0x2, R10 ;  /* 0x00000002190c7825 */ /* 0x000fe200078e020a */
[----:B------:R-:W-:-:S03]  /*75e70*/  ISETP.GE.AND P4, PT, R29, c[0x0][0x17c], PT ;  /* 0x00005f001d007a0c */ /* 0x000fc60003f86270 */
[----:B------:R-:W-:Y:S01]  /*75e80*/  IMAD.WIDE R16, R25, 0x2, R8 ;  /* 0x0000000219107825 */ /* 0x000fe200078e0208 */
[----:B------:R-:W-:Y:S01]  /*75e90*/  ISETP.LT.AND P3, PT, R59, c[0x0][0x178], !P1 ;  /* 0x00005e003b007a0c */ /* 0x000fe20004f61270 */
[----:B------:R0:W-:Y:S01]  /*75ea0*/  @P6 STG.E.U16 [R4.64], R57 ;  /* 0x0000003904006986 */ /* 0x0001e2000c101506 */
[----:B------:R-:W-:-:S03]  /*75eb0*/  ISETP.LT.AND P6, PT, R60, c[0x0][0x178], !P1 ;  /* 0x00005e003c007a0c */ /* 0x000fc60004fc1270 */
[----:B------:R1:W-:Y:S01]  /*75ec0*/  @P5 STG.E.U16 [R12.64], R31 ;  /* 0x0000001f0c005986 */ /* 0x0003e2000c101506 */
[----:B------:R-:W-:Y:S02]  /*75ed0*/  ISETP.LT.AND P5, PT, R27, c[0x0][0x178], !P1 ;  /* 0x00005e001b007a0c */ /* 0x000fe40004fa1270 */
[----:B------:R-:W-:Y:S01]  /*75ee0*/  IADD3 R25, R25, c[0x0][0x198], RZ ;  /* 0x0000660019197a10 */ /* 0x000fe20007ffe0ff */
[----:B------:R1:W-:Y:S01]  /*75ef0*/  @P0 STG.E.U16 [R16.64], R7 ;  /* 0x0000000710000986 */ /* 0x0003e2000c101506 */
[----:B------:R-:W-:Y:S02]  /*75f00*/  ISETP.LT.AND P1, PT, R23, c[0x0][0x178], !P1 ;  /* 0x00005e0017007a0c */ /* 0x000fe40004f21270 */
[----:B------:R-:W-:Y:S01]  /*75f10*/  ISETP.LT.AND P0, PT, R59, c[0x0][0x178], !P4 ;  /* 0x00005e003b007a0c */ /* 0x000fe20006701270 */
[C---:B0-----:R-:W-:Y:S01]  /*75f20*/  IMAD.WIDE R4, R25.reuse, 0x2, R50 ;  /* 0x0000000219047825 */ /* 0x041fe200078e0232 */
[----:B------:R-:W-:Y:S02]  /*75f30*/  IADD3 R21, R25, c[0x0][0x198], RZ ;  /* 0x0000660019157a10 */ /* 0x000fe40007ffe0ff */
[----:B------:R-:W-:Y:S01]  /*75f40*/  PRMT R14, R57, 0x7632, R14 ;  /* 0x00007632390e7816 */ /* 0x000fe2000000000e */
[----:B-1----:R-:W-:Y:S01]  /*75f50*/  IMAD.WIDE R12, R25, 0x2, R48 ;  /* 0x00000002190c7825 */ /* 0x002fe200078e0230 */
[----:B------:R-:W-:-:S02]  /*75f60*/  PRMT R18, R31, 0x7632, R18 ;  /* 0x000076321f127816 */ /* 0x000fc40000000012 */
[----:B------:R-:W-:Y:S01]  /*75f70*/  PRMT R20, R7, 0x7632, R20 ;  /* 0x0000763207147816 */ /* 0x000fe20000000014 */
[C---:B------:R-:W-:Y:S01]  /*75f80*/  IMAD.WIDE R2, R25.reuse, 0x2, R10 ;  /* 0x0000000219027825 */ /* 0x040fe200078e020a */
[----:B------:R-:W-:Y:S03]  /*75f90*/  @P3 STG.E.U16 [R4.64], R0 ;  /* 0x0000000004003986 */ /* 0x000fe6000c101506 */
[----:B------:R-:W-:Y:S01]  /*75fa0*/  IMAD.WIDE R6, R25, 0x2, R8 ;  /* 0x0000000219067825 */ /* 0x000fe200078e0208 */
[----:B------:R-:W-:Y:S03]  /*75fb0*/  @P6 STG.E.U16 [R12.64], R14 ;  /* 0x0000000e0c006986 */ /* 0x000fe6000c101506 */
[----:B------:R-:W-:Y:S01]  /*75fc0*/  IMAD.WIDE R16, R21, 0x2, R50 ;  /* 0x0000000215107825 */ /* 0x000fe200078e0232 */
[----:B------:R0:W-:Y:S04]  /*75fd0*/  @P5 STG.E.U16 [R2.64], R18 ;  /* 0x0000001202005986 */ /* 0x0001e8000c101506 */
[----:B------:R-:W-:Y:S01]  /*75fe0*/  @P1 STG.E.U16 [R6.64], R20 ;  /* 0x0000001406001986 */ /* 0x000fe2000c101506 */
[----:B------:R-:W-:-:S03]  /*75ff0*/  ISETP.LT.AND P5, PT, R60, c[0x0][0x178], !P4 ;  /* 0x00005e003c007a0c */ /* 0x000fc600067a1270 */
[----:B0-----:R-:W4:Y:S04]  /*76000*/  LDL.LU R18, [R1+0x2230] ;  /* 0x0022300001127983 */ /* 0x001f280000300800 */
[----:B------:R-:W4:Y:S01]  /*76010*/  LDL.LU R57, [R1+0x6ec] ;  /* 0x0006ec0001397983 */ /* 0x000f220000300800 */
[----:B------:R-:W-:Y:S02]  /*76020*/  ISETP.LT.AND P6, PT, R27, c[0x0][0x178], !P4 ;  /* 0x00005e001b007a0c */ /* 0x000fe400067c1270 */
[----:B------:R-:W-:Y:S01]  /*76030*/  ISETP.LT.AND P4, PT, R23, c[0x0][0x178], !P4 ;  /* 0x00005e0017007a0c */ /* 0x000fe20006781270 */
[----:B------:R-:W-:-:S04]  /*76040*/  IMAD.WIDE R4, R21, 0x2, R48 ;  /* 0x0000000215047825 */ /* 0x000fc800078e0230 */
[----:B------:R-:W-:-:S04]  /*76050*/  IMAD.WIDE R2, R21, 0x2, R10 ;  /* 0x0000000215027825 */ /* 0x000fc800078e020a */
[----:B------:R-:W-:Y:S01]  /*76060*/  IMAD.WIDE R12, R21, 0x2, R8 ;  /* 0x00000002150c7825 */ /* 0x000fe200078e0208 */
[----:B--2---:R0:W-:Y:S01]  /*76070*/  @P0 STG.E.U16 [R16.64], R58 ;  /* 0x0000003a10000986 */ /* 0x0041e2000c101506 */
[----:B------:R-:W-:-:S03]  /*76080*/  PRMT R0, R58, 0x7632, R0 ;  /* 0x000076323a007816 */ /* 0x000fc60000000000 */
[----:B0-----:R-:W2:Y:S04]  /*76090*/  LDL.LU R58, [R1+0x69c] ;  /* 0x00069c00013a7983 */ /* 0x001ea80000300800 */
[----:B---3--:R-:W-:Y:S04]  /*760a0*/  @P5 STG.E.U16 [R4.64], R61 ;  /* 0x0000003d04005986 */ /* 0x008fe8000c101506 */
[----:B------:R-:W-:Y:S04]  /*760b0*/  @P6 STG.E.U16 [R2.64], R19 ;  /* 0x0000001302006986 */ /* 0x000fe8000c101506 */
[----:B------:R0:W-:Y:S02]  /*760c0*/  @P4 STG.E.U16 [R12.64], R35 ;  /* 0x000000230c004986 */ /* 0x0001e4000c101506 */
[----:B0-----:R-:W-:-:S02]  /*760d0*/  PRMT R13, R61, 0x7632, R13 ;  /* 0x000076323d0d7816 */ /* 0x001fc4000000000d */
[----:B------:R-:W3:Y:S01]  /*760e0*/  LDL.LU R61, [R1+0x6dc] ;  /* 0x0006dc00013d7983 */ /* 0x000ee20000300800 */
[----:B------:R-:W-:Y:S02]  /*760f0*/  ISETP.LT.AND P0, PT, R59, c[0x0][0x178], !P2 ;  /* 0x00005e003b007a0c */ /* 0x000fe40005701270 */
[----:B------:R-:W-:Y:S02]  /*76100*/  ISETP.LT.AND P5, PT, R60, c[0x0][0x178], !P2 ;  /* 0x00005e003c007a0c */ /* 0x000fe400057a1270 */
[----:B------:R-:W-:Y:S02]  /*76110*/  IADD3 R21, R21, c[0x0][0x198], RZ ;  /* 0x0000660015157a10 */ /* 0x000fe40007ffe0ff */
[----:B------:R-:W-:Y:S02]  /*76120*/  ISETP.LT.AND P6, PT, R27, c[0x0][0x178], !P2 ;  /* 0x00005e001b007a0c */ /* 0x000fe400057c1270 */
[----:B------:R-:W-:Y:S01]  /*76130*/  ISETP.LT.AND P2, PT, R23, c[0x0][0x178], !P2 ;  /* 0x00005e0017007a0c */ /* 0x000fe20005741270 */
[----:B------:R-:W-:Y:S01]  /*76140*/  IMAD.WIDE R6, R21, 0x2, R50 ;  /* 0x0000000215067825 */ /* 0x000fe200078e0232 */
[----:B------:R-:W-:-:S03]  /*76150*/  ISETP.GE.AND P3, PT, R28, c[0x0][0x17c], PT ;  /* 0x00005f001c007a0c */ /* 0x000fc60003f66270 */
[----:B------:R-:W-:Y:S01]  /*76160*/  IMAD.WIDE R4, R21, 0x2, R48 ;  /* 0x0000000215047825 */ /* 0x000fe200078e0230 */
[----:B------:R-:W-:Y:S01]  /*76170*/  @P0 STG.E.U16 [R6.64], R0 ;  /* 0x0000000006000986 */ /* 0x000fe2000c101506 */
[----:B------:R-:W-:Y:S02]  /*76180*/  PRMT R14, R19, 0x7632, R14 ;  /* 0x00007632130e7816 */ /* 0x000fe4000000000e */
[----:B------:R-:W-:Y:S01]  /*76190*/  ISETP.LT.AND P0, PT, R59, c[0x0][0x178], !P3 ;  /* 0x00005e003b007a0c */ /* 0x000fe20005f01270 */
[----:B------:R-:W-:Y:S01]  /*761a0*/  IMAD.WIDE R2, R21, 0x2, R10 ;  /* 0x0000000215027825 */ /* 0x000fe200078e020a */
[----:B------:R0:W-:Y:S01]  /*761b0*/  @P5 STG.E.U16 [R4.64], R13 ;  /* 0x0000000d04005986 */ /* 0x0001e2000c101506 */
[----:B------:R-:W-:Y:S02]  /*761c0*/  ISETP.LT.AND P5, PT, R60, c[0x0][0x178], !P3 ;  /* 0x00005e003c007a0c */ /* 0x000fe40005fa1270 */
[----:B------:R-:W-:Y:S02]  /*761d0*/  PRMT R35, R35, 0x7632, R35 ;  /* 0x0000763223237816 */ /* 0x000fe40000000023 */
[C---:B------:R-:W-:Y:S01]  /*761e0*/  IADD3 R19, R21.reuse, c[0x0][0x198], RZ ;  /* 0x0000660015137a10 */ /* 0x040fe20007ffe0ff */
[----:B------:R1:W-:Y:S01]  /*761f0*/  @P6 STG.E.U16 [R2.64], R14 ;  /* 0x0000000e02006986 */ /* 0x0003e2000c101506 */
[----:B----4-:R-:W-:Y:S01]  /*76200*/  ISETP.GE.AND P1, PT, R26, c[0x0][0x17c], PT ;  /* 0x00005f001a007a0c */ /* 0x010fe20003f26270 */
[----:B0-----:R-:W-:Y:S01]  /*76210*/  IMAD.WIDE R12, R21, 0x2, R8 ;  /* 0x00000002150c7825 */ /* 0x001fe200078e0208 */
[----:B------:R-:W-:-:S02]  /*76220*/  ISETP.LT.AND P6, PT, R27, c[0x0][0x178], !P3 ;  /* 0x00005e001b007a0c */ /* 0x000fc40005fc1270 */
[----:B------:R-:W-:Y:S01]  /*76230*/  ISETP.LT.AND P3, PT, R23, c[0x0][0x178], !P3 ;  /* 0x00005e0017007a0c */ /* 0x000fe20005f61270 */
[----:B------:R-:W-:Y:S01]  /*76240*/  IMAD.WIDE R16, R19, 0x2, R50 ;  /* 0x0000000213107825 */ /* 0x000fe200078e0232 */
[----:B------:R0:W-:Y:S01]  /*76250*/  @P2 STG.E.U16 [R12.64], R35 ;  /* 0x000000230c002986 */ /* 0x0001e2000c101506 */
[----:B------:R-:W-:Y:S02]  /*76260*/  ISETP.LT.AND P2, PT, R59, c[0x0][0x178], !P1 ;  /* 0x00005e003b007a0c */ /* 0x000fe40004f41270 */
[C---:B------:R-:W-:Y:S01]  /*76270*/  IMAD.WIDE R4, R19.reuse, 0x2, R48 ;  /* 0x0000000213047825 */ /* 0x040fe200078e0230 */
[C---:B------:R-:W-:Y:S01]  /*76280*/  IADD3 R21, R19.reuse, c[0x0][0x198], RZ ;  /* 0x0000660013157a10 */ /* 0x040fe20007ffe0ff */
[----:B------:R-:W-:Y:S01]  /*76290*/  @P0 STG.E.U16 [R16.64], R57 ;  /* 0x0000003910000986 */ /* 0x000fe2000c101506 */
[----:B------:R-:W-:Y:S01]  /*762a0*/  ISETP.GE.AND P0, PT, R18, c[0x0][0x17c], PT ;  /* 0x00005f0012007a0c */ /* 0x000fe20003f06270 */
[----:B-1----:R-:W-:Y:S01]  /*762b0*/  IMAD.WIDE R2, R19, 0x2, R10 ;  /* 0x0000000213027825 */ /* 0x002fe200078e020a */
[----:B------:R-:W-:-:S03]  /*762c0*/  PRMT R0, R57, 0x7632, R0 ;  /* 0x0000763239007816 */ /* 0x000fc60000000000 */
[----:B------:R-:W-:Y:S01]  /*762d0*/  IMAD.WIDE R6, R19, 0x2, R8 ;  /* 0x0000000213067825 */ /* 0x000fe200078e0208 */
[----:B------:R-:W-:-:S03]  /*762e0*/  ISETP.GE.AND P4, PT, R22, c[0x0][0x17c], PT ;  /* 0x00005f0016007a0c */ /* 0x000fc60003f86270 */
[----:B------:R-:W-:Y:S01]  /*762f0*/  IMAD.WIDE R18, R21, 0x2, R50 ;  /* 0x0000000215127825 */ /* 0x000fe200078e0232 */
[----:B------:R-:W-:-:S03]  /*76300*/  PRMT R14, R15, 0x7632, R14 ;  /* 0x000076320f0e7816 */ /* 0x000fc6000000000e */
[----:B0-----:R-:W-:Y:S01]  /*76310*/  IMAD.WIDE R12, R21, 0x2, R48 ;  /* 0x00000002150c7825 */ /* 0x001fe200078e0230 */
[----:B--2---:R0:W-:Y:S01]  /*76320*/  @P5 STG.E.U16 [R4.64], R58 ;  /* 0x0000003a04005986 */ /* 0x0041e2000c101506 */
[----:B------:R-:W-:-:S03]  /*76330*/  ISETP.LT.AND P5, PT, R60, c[0x0][0x178], !P1 ;  /* 0x00005e003c007a0c */ /* 0x000fc60004fa1270 */
[----:B------:R1:W-:Y:S01]  /*76340*/  @P6 STG.E.U16 [R2.64], R15 ;  /* 0x0000000f02006986 */ /* 0x0003e2000c101506 */
[----:B------:R-:W-:Y:S02]  /*76350*/  ISETP.LT.AND P6, PT, R27, c[0x0][0x178], !P1 ;  /* 0x00005e001b007a0c */ /* 0x000fe40004fc1270 */
[----:B------:R-:W-:Y:S01]  /*76360*/  ISETP.LT.AND P1, PT, R23, c[0x0][0x178], !P1 ;  /* 0x00005e0017007a0c */ /* 0x000fe20004f21270 */
[----:B------:R2:W-:Y:S04]  /*76370*/  @P3 STG.E.U16 [R6.64], R39 ;  /* 0x0000002706003986 */ /* 0x0005e8000c101506 */
[----:B------:R-:W-:Y:S01]  /*76380*/  @P2 STG.E.U16 [R18.64], R0 ;  /* 0x0000000012002986 */ /* 0x000fe2000c101506 */
[----:B------:R-:W-:Y:S02]  /*76390*/  ISETP.LT.AND P2, PT, R59, c[0x0][0x178], !P4 ;  /* 0x00005e003b007a0c */ /* 0x000fe40006741270 */
[----:B0-----:R-:W-:-:S02]  /*763a0*/  PRMT R5, R58, 0x7632, R5 ;  /* 0x000076323a057816 */ /* 0x001fc40000000005 */
[C---:B-1----:R-:W-:Y:S01]  /*763b0*/  IADD3 R15, R21.reuse, c[0x0][0x198], RZ ;  /* 0x00006600150f7a10 */ /* 0x042fe20007ffe0ff */
[----:B------:R-:W-:Y:S02]  /*763c0*/  IMAD.WIDE R2, R21, 0x2, R10 ;  /* 0x0000000215027825 */ /* 0x000fe400078e020a */
[----:B------:R0:W-:Y:S01]  /*763d0*/  @P5 STG.E.U16 [R12.64], R5 ;  /* 0x000000050c005986 */ /* 0x0001e2000c101506 */
[----:B--2---:R-:W-:Y:S01]  /*763e0*/  PRMT R39, R39, 0x7632, R39 ;  /* 0x0000763227277816 */ /* 0x004fe20000000027 */
[----:B------:R-:W-:Y:S02]  /*763f0*/  IMAD.WIDE R6, R15, 0x2, R50 ;  /* 0x000000020f067825 */ /* 0x000fe400078e0232 */
[----:B------:R1:W-:Y:S01]  /*76400*/  @P6 STG.E.U16 [R2.64], R14 ;  /* 0x0000000e02006986 */ /* 0x0003e2000c101506 */
[----:B------:R-:W-:Y:S01]  /*76410*/  ISETP.LT.AND P3, PT, R59, c[0x0][0x178], !P0 ;  /* 0x00005e003b007a0c */ /* 0x000fe20004761270 */
[----:B0-----:R-:W-:Y:S01]  /*76420*/  IMAD.WIDE R4, R21, 0x2, R8 ;  /* 0x0000000215047825 */ /* 0x001fe200078e0208 */
[----:B------:R-:W-:-:S02]  /*76430*/  ISETP.LT.AND P5, PT, R60, c[0x0][0x178], !P0 ;  /* 0x00005e003c007a0c */ /* 0x000fc400047a1270 */
[----:B------:R-:W-:Y:S02]  /*76440*/  ISETP.LT.AND P6, PT, R60, c[0x0][0x178], !P4 ;  /* 0x00005e003c007a0c */ /* 0x000fe400067c1270 */
[----:B------:R0:W-:Y:S01]  /*76450*/  @P1 STG.E.U16 [R4.64], R39 ;  /* 0x0000002704001986 */ /* 0x0001e2000c101506 */
[----:B------:R-:W-:-:S03]  /*76460*/  ISETP.LT.AND P1, PT, R27, c[0x0][0x178], !P0 ;  /* 0x00005e001b007a0c */ /* 0x000fc60004721270 */
[----:B---3--:R2:W-:Y:S01]  /*76470*/  @P2 STG.E.U16 [R6.64], R61 ;  /* 0x0000003d06002986 */ /* 0x0085e2000c101506 */
[----:B------:R-:W-:Y:S02]  /*76480*/  ISETP.LT.AND P2, PT, R27, c[0x0][0x178], !P4 ;  /* 0x00005e001b007a0c */ /* 0x000fe40006741270 */
[C---:B------:R-:W-:Y:S01]  /*76490*/  ISETP.LT.AND P0, PT, R23.reuse, c[0x0][0x178], !P0 ;  /* 0x00005e0017007a0c */ /* 0x040fe20004701270 */
[----:B------:R-:W3:Y:S01]  /*764a0*/  LDL.LU R27, [R1+0x226c] ;  /* 0x00226c00011b7983 */ /* 0x000ee20000300800 */
[----:B------:R-:W-:-:S03]  /*764b0*/  ISETP.LT.AND P4, PT, R23, c[0x0][0x178], !P4 ;  /* 0x00005e0017007a0c */ /* 0x000fc60006781270 */
[----:B------:R-:W0:Y:S01]  /*764c0*/  LDL.LU R23, [R1+0x2268] ;  /* 0x0022680001177983 */ /* 0x000e220000300800 */
[C---:B------:R-:W-:Y:S01]  /*764d0*/  IADD3 R17, R15.reuse, c[0x0][0x198], RZ ;  /* 0x000066000f117a10 */ /* 0x040fe20007ffe0ff */
[----:B------:R-:W-:Y:S01]  /*764e0*/  IMAD.WIDE R12, R15, 0x2, R48 ;  /* 0x000000020f0c7825 */ /* 0x000fe200078e0230 */
[----:B------:R-:W-:-:S03]  /*764f0*/  PRMT R25, R61, 0x7632, R25 ;  /* 0x000076323d197816 */ /* 0x000fc60000000019 */
[----:B-1----:R-:W-:-:S04]  /*76500*/  IMAD.WIDE R2, R15, 0x2, R10 ;  /* 0x000000020f027825 */ /* 0x002fc800078e020a */
[----:B------:R-:W-:-:S04]  /*76510*/  IMAD.WIDE R14, R15, 0x2, R8 ;  /* 0x000000020f0e7825 */ /* 0x000fc800078e0208 */
[----:B------:R-:W-:-:S04]  /*76520*/  IMAD.WIDE R50, R17, 0x2, R50 ;  /* 0x0000000211327825 */ /* 0x000fc800078e0232 */
[----:B------:R-:W-:-:S04]  /*76530*/  IMAD.WIDE R48, R17, 0x2, R48 ;  /* 0x0000000211307825 */ /* 0x000fc800078e0230 */
[----:B------:R-:W-:-:S04]  /*76540*/  IMAD.WIDE R10, R17, 0x2, R10 ;  /* 0x00000002110a7825 */ /* 0x000fc800078e020a */
[----:B------:R-:W-:Y:S01]  /*76550*/  IMAD.WIDE R8, R17, 0x2, R8 ;  /* 0x0000000211087825 */ /* 0x000fe200078e0208 */
[----:B---3--:R-:W-:Y:S01]  /*76560*/  PRMT R24, R27, 0x7632, R24 ;  /* 0x000076321b187816 */ /* 0x008fe20000000018 */
[----:B------:R2:W-:Y:S01]  /*76570*/  @P6 STG.E.U16 [R12.64], R27 ;  /* 0x0000001b0c006986 */ /* 0x0005e2000c101506 */
[----:B0-----:R-:W-:-:S03]  /*76580*/  PRMT R5, R23, 0x7632, R5 ;  /* 0x0000763217057816 */ /* 0x001fc60000000005 */
[----:B------:R2:W-:Y:S04]  /*76590*/  @P2 STG.E.U16 [R2.64], R23 ;  /* 0x0000001702002986 */ /* 0x0005e8000c101506 */
[----:B------:R2:W-:Y:S04]  /*765a0*/  @P4 STG.E.U16 [R14.64], R43 ;  /* 0x0000002b0e004986 */ /* 0x0005e8000c101506 */
[----:B------:R2:W-:Y:S04]  /*765b0*/  @P3 STG.E.U16 [R50.64], R25 ;  /* 0x0000001932003986 */ /* 0x0005e8000c101506 */
[----:B------:R2:W-:Y:S04]  /*765c0*/  @P5 STG.E.U16 [R48.64], R24 ;  /* 0x0000001830005986 */ /* 0x0005e8000c101506 */
[----:B------:R2:W-:Y:S01]  /*765d0*/  @P1 STG.E.U16 [R10.64], R5 ;  /* 0x000000050a001986 */ /* 0x0005e2000c101506 */
[----:B------:R-:W-:Y:S05]  /*765e0*/  @!P0 EXIT ;  /* 0x000000000000894d */ /* 0x000fea0003800000 */
[----:B------:R-:W-:-:S05]  /*765f0*/  PRMT R4, R43, 0x7632, R4 ;  /* 0x000076322b047816 */ /* 0x000fca0000000004 */
[----:B------:R-:W-:Y:S01]  /*76600*/  STG.E.U16 [R8.64], R4 ;  /* 0x0000000408007986 */ /* 0x000fe2000c101506 */
[----:B------:R-:W-:Y:S05]  /*76610*/  EXIT ;  /* 0x000000000000794d */ /* 0x000fea0003800000 */
.L_x_3:
[----:B------:R-:W-:-:S00]  /*76620*/  BRA `(.L_x_3) ;  /* 0xfffffff000007947 */ /* 0x000fc0000383ffff */
[----:B------:R-:W-:-:S00]  /*76630*/  NOP ;  /* 0x0000000000007918 */ /* 0x000fc00000000000 */
        /* <DEDUP_REMOVED lines=12> */
.L_x_4:


//--------------------- .nv.shared.matmul_kernel  --------------------------
	.section	.nv.shared.matmul_kernel,"aw",@nobits
	.sectionflags	@""
	.align	16
